# CuTe-DSL kernel — source=cudnn_frontend_dsl family=sdpa_bwd
# config = {"dtype": "Float16", "causal": true, "split_head": false}


// ===== COMPILED SASS (sm_100a) =====

	.target	sm_100a

	.elftype	@"ET_EXEC"


//--------------------- .note.nv.tkinfo           --------------------------
	.section	.note.nv.tkinfo,"",@"SHT_NOTE"
	.sectionflags	@"SHF_NOTE_NV_TKINFO"
	.tkinfo
        /*0018*/ 	.word	0x00000081
        /*0030*/ 	.string	""
        /*0030*/ 	.string	"ptxas"
        /*0030*/ 	.string	"Cuda compilation tools, release 12.9, V12.9.83"
        /*0030*/ 	.string	"Build system must define TOOLS_VERSION_EXTENDED"
        /*0030*/ 	.string	"-O 3 -arch sm_100a "



//--------------------- .note.nv.cuver            --------------------------
	.section	.note.nv.cuver,"",@"SHT_NOTE"
	.sectionflags	@"SHF_NOTE_NV_CUVER"
        /*0018*/ 	.short	0x0001
        /*001a*/ 	.short	0x0064
        /*001c*/ 	.short	0x0001
        /*001e*/ 	.short	0x0000
        /*0020*/ 	.short	0x0001
        /*0022*/ 	.short	0x0000


//--------------------- .nv.info                  --------------------------
	.section	.nv.info,"",@"SHT_CUDA_INFO"
	.align	4


	//----- nvinfo : EIATTR_REGCOUNT
	.align		4
        /*0000*/ 	.byte	0x04, 0x2f
        /*0002*/ 	.short	(.L_6 - .L_5)
	.align		4
.L_5:
        /*0004*/ 	.word	index@(kernel_cutlass_sum_OdO_cudnnsdpabwdfmha_backward_sm100_2kernelBlackwellFusedMultiHeadAttentionBackward_object_at__tensorptrf16gmemalign64o409625620481256div64_tensorptrf16gmemalign64o4096_0)
        /*0008*/ 	.word	0x00000016


	//----- nvinfo : EIATTR_FRAME_SIZE
	.align		4
.L_6:
        /*000c*/ 	.byte	0x04, 0x11
        /*000e*/ 	.short	(.L_8 - .L_7)
	.align		4
.L_7:
        /*0010*/ 	.word	index@(kernel_cutlass_sum_OdO_cudnnsdpabwdfmha_backward_sm100_2kernelBlackwellFusedMultiHeadAttentionBackward_object_at__tensorptrf16gmemalign64o409625620481256div64_tensorptrf16gmemalign64o4096_0)
        /*0014*/ 	.word	0x00000000


	//----- nvinfo : EIATTR_REGCOUNT
	.align		4
.L_8:
        /*0018*/ 	.byte	0x04, 0x2f
        /*001a*/ 	.short	(.L_10 - .L_9)
	.align		4
.L_9:
        /*001c*/ 	.word	index@(kernel_cutlass_kernel_cudnnsdpabwdfmha_dq_d256_sm100BlackwellFusedAttentionDQKernel_object_at_____Int32_Int32_Int32_TiledMMA_ThrLayoutVMNK21111000_PermutationMNK____MMAAtom_ThrID21_ShapeM_1)
        /*0020*/ 	.word	0x000000a8


	//----- nvinfo : EIATTR_FRAME_SIZE
	.align		4
.L_10:
        /*0024*/ 	.byte	0x04, 0x11
        /*0026*/ 	.short	(.L_12 - .L_11)
	.align		4
.L_11:
        /*0028*/ 	.word	index@($__internal_6_$__cuda_sm10x_tcgen05_guardrail_trap_unallocated_columns_being_dealloced)
        /*002c*/ 	.word	0x00000000


	//----- nvinfo : EIATTR_FRAME_SIZE
	.align		4
.L_12:
        /*0030*/ 	.byte	0x04, 0x11
        /*0032*/ 	.short	(.L_14 - .L_13)
	.align		4
.L_13:
        /*0034*/ 	.word	index@($__internal_5_$__cuda_sm10x_tcgen05_guardrail_trap_phase_invalid_during_alloc)
        /*0038*/ 	.word	0x00000000


	//----- nvinfo : EIATTR_FRAME_SIZE
	.align		4
.L_14:
        /*003c*/ 	.byte	0x04, 0x11
        /*003e*/ 	.short	(.L_16 - .L_15)
	.align		4
.L_15:
        /*0040*/ 	.word	index@($__internal_4_$__cuda_sm10x_tcgen05_guardrail_trap_col_being_dealloced_not_returned_by_alloc)
        /*0044*/ 	.word	0x00000000


	//----- nvinfo : EIATTR_FRAME_SIZE
	.align		4
.L_16:
        /*0048*/ 	.byte	0x04, 0x11
        /*004a*/ 	.short	(.L_18 - .L_17)
	.align		4
.L_17:
        /*004c*/ 	.word	index@(kernel_cutlass_kernel_cudnnsdpabwdfmha_dq_d256_sm100BlackwellFusedAttentionDQKernel_object_at_____Int32_Int32_Int32_TiledMMA_ThrLayoutVMNK21111000_PermutationMNK____MMAAtom_ThrID21_ShapeM_1)
        /*0050*/ 	.word	0x00000000


	//----- nvinfo : EIATTR_REGCOUNT
	.align		4
.L_18:
        /*0054*/ 	.byte	0x04, 0x2f
        /*0056*/ 	.short	(.L_20 - .L_19)
	.align		4
.L_19:
        /*0058*/ 	.word	index@(kernel_cutlass_dkdv_bwd_cudnnsdpabwdfmha_dkdv_d256_sm100BlackwellFusedAttentionDKDVKernel_object_at__TiledMMA_ThrLayoutVMNK21111000_PermutationMNK____MMAAtom_ThrID21_ShapeMNK2566416_TVLay_2)
        /*005c*/ 	.word	0x00000080


	//----- nvinfo : EIATTR_FRAME_SIZE
	.align		4
.L_20:
        /*0060*/ 	.byte	0x04, 0x11
        /*0062*/ 	.short	(.L_22 - .L_21)
	.align		4
.L_21:
        /*0064*/ 	.word	index@($__internal_3_$__cuda_sm20_div_u16)
        /*0068*/ 	.word	0x00000190


	//----- nvinfo : EIATTR_FRAME_SIZE
	.align		4
.L_22:
        /*006c*/ 	.byte	0x04, 0x11
        /*006e*/ 	.short	(.L_24 - .L_23)
	.align		4
.L_23:
        /*0070*/ 	.word	index@($__internal_2_$__cuda_sm10x_tcgen05_guardrail_trap_unallocated_columns_being_dealloced)
        /*0074*/ 	.word	0x00000190


	//----- nvinfo : EIATTR_FRAME_SIZE
	.align		4
.L_24:
        /*0078*/ 	.byte	0x04, 0x11
        /*007a*/ 	.short	(.L_26 - .L_25)
	.align		4
.L_25:
        /*007c*/ 	.word	index@($__internal_1_$__cuda_sm10x_tcgen05_guardrail_trap_phase_invalid_during_alloc)
        /*0080*/ 	.word	0x00000190


	//----- nvinfo : EIATTR_FRAME_SIZE
	.align		4
.L_26:
        /*0084*/ 	.byte	0x04, 0x11
        /*0086*/ 	.short	(.L_28 - .L_27)
	.align		4
.L_27:
        /*0088*/ 	.word	index@($__internal_0_$__cuda_sm10x_tcgen05_guardrail_trap_col_being_dealloced_not_returned_by_alloc)
        /*008c*/ 	.word	0x00000190


	//----- nvinfo : EIATTR_FRAME_SIZE
	.align		4
.L_28:
        /*0090*/ 	.byte	0x04, 0x11
        /*0092*/ 	.short	(.L_30 - .L_29)
	.align		4
.L_29:
        /*0094*/ 	.word	index@(kernel_cutlass_dkdv_bwd_cudnnsdpabwdfmha_dkdv_d256_sm100BlackwellFusedAttentionDKDVKernel_object_at__TiledMMA_ThrLayoutVMNK21111000_PermutationMNK____MMAAtom_ThrID21_ShapeMNK2566416_TVLay_2)
        /*0098*/ 	.word	0x00000190


	//----- nvinfo : EIATTR_MIN_STACK_SIZE
	.align		4
.L_30:
        /*009c*/ 	.byte	0x04, 0x12
        /*009e*/ 	.short	(.L_32 - .L_31)
	.align		4
.L_31:
        /*00a0*/ 	.word	index@(kernel_cutlass_dkdv_bwd_cudnnsdpabwdfmha_dkdv_d256_sm100BlackwellFusedAttentionDKDVKernel_object_at__TiledMMA_ThrLayoutVMNK21111000_PermutationMNK____MMAAtom_ThrID21_ShapeMNK2566416_TVLay_2)
        /*00a4*/ 	.word	0x00000190


	//----- nvinfo : EIATTR_MIN_STACK_SIZE
	.align		4
.L_32:
        /*00a8*/ 	.byte	0x04, 0x12
        /*00aa*/ 	.short	(.L_34 - .L_33)
	.align		4
.L_33:
        /*00ac*/ 	.word	index@(kernel_cutlass_kernel_cudnnsdpabwdfmha_dq_d256_sm100BlackwellFusedAttentionDQKernel_object_at_____Int32_Int32_Int32_TiledMMA_ThrLayoutVMNK21111000_PermutationMNK____MMAAtom_ThrID21_ShapeM_1)
        /*00b0*/ 	.word	0x00000000


	//----- nvinfo : EIATTR_MIN_STACK_SIZE
	.align		4
.L_34:
        /*00b4*/ 	.byte	0x04, 0x12
        /*00b6*/ 	.short	(.L_36 - .L_35)
	.align		4
.L_35:
        /*00b8*/ 	.word	index@(kernel_cutlass_sum_OdO_cudnnsdpabwdfmha_backward_sm100_2kernelBlackwellFusedMultiHeadAttentionBackward_object_at__tensorptrf16gmemalign64o409625620481256div64_tensorptrf16gmemalign64o4096_0)
        /*00bc*/ 	.word	0x00000000
.L_36:


//--------------------- .nv.info.kernel_cutlass_dkdv_bwd_cudnnsdpabwdfmha_dkdv_d256_sm100BlackwellFusedAttentionDKDVKernel_object_at__TiledMMA_ThrLayoutVMNK21111000_PermutationMNK____MMAAtom_ThrID21_ShapeMNK2566416_TVLay_2 --------------------------
	.section	.nv.info.kernel_cutlass_dkdv_bwd_cudnnsdpabwdfmha_dkdv_d256_sm100BlackwellFusedAttentionDKDVKernel_object_at__TiledMMA_ThrLayoutVMNK21111000_PermutationMNK____MMAAtom_ThrID21_ShapeMNK2566416_TVLay_2,"",@"SHT_CUDA_INFO"
	.sectionflags	@""
	.align	4


	//----- nvinfo : EIATTR_CUDA_API_VERSION
	.align		4
        /*0000*/ 	.byte	0x04, 0x37
        /*0002*/ 	.short	(.L_38 - .L_37)
.L_37:
        /*0004*/ 	.word	0x00000081


	//----- nvinfo : EIATTR_KPARAM_INFO
	.align		4
.L_38:
        /*0008*/ 	.byte	0x04, 0x17
        /*000a*/ 	.short	(.L_40 - .L_39)
.L_39:
        /*000c*/ 	.word	0x00000000
        /*0010*/ 	.short	0x001f
        /*0012*/ 	.short	0x0528
        /*0014*/ 	.byte	0x00, 0xf0, 0x11, 0x00


	//----- nvinfo : EIATTR_KPARAM_INFO
	.align		4
.L_40:
        /*0018*/ 	.byte	0x04, 0x17
        /*001a*/ 	.short	(.L_42 - .L_41)
.L_41:
        /*001c*/ 	.word	0x00000000
        /*0020*/ 	.short	0x001e
        /*0022*/ 	.short	0x0524
        /*0024*/ 	.byte	0x00, 0xf0, 0x11, 0x00


	//----- nvinfo : EIATTR_KPARAM_INFO
	.align		4
.L_42:
        /*0028*/ 	.byte	0x04, 0x17
        /*002a*/ 	.short	(.L_44 - .L_43)
.L_43:
        /*002c*/ 	.word	0x00000000
        /*0030*/ 	.short	0x001d
        /*0032*/ 	.short	0x0520
        /*0034*/ 	.byte	0x00, 0xf0, 0x11, 0x00


	//----- nvinfo : EIATTR_KPARAM_INFO
	.align		4
.L_44:
        /*0038*/ 	.byte	0x04, 0x17
        /*003a*/ 	.short	(.L_46 - .L_45)
.L_45:
        /*003c*/ 	.word	0x00000000
        /*0040*/ 	.short	0x001c
        /*0042*/ 	.short	0x051c
        /*0044*/ 	.byte	0x00, 0xf0, 0x11, 0x00


	//----- nvinfo : EIATTR_KPARAM_INFO
	.align		4
.L_46:
        /*0048*/ 	.byte	0x04, 0x17
        /*004a*/ 	.short	(.L_48 - .L_47)
.L_47:
        /*004c*/ 	.word	0x00000000
        /*0050*/ 	.short	0x001b
        /*0052*/ 	.short	0x0518
        /*0054*/ 	.byte	0x00, 0xf0, 0x11, 0x00


	//----- nvinfo : EIATTR_KPARAM_INFO
	.align		4
.L_48:
        /*0058*/ 	.byte	0x04, 0x17
        /*005a*/ 	.short	(.L_50 - .L_49)
.L_49:
        /*005c*/ 	.word	0x00000000
        /*0060*/ 	.short	0x001a
        /*0062*/ 	.short	0x0514
        /*0064*/ 	.byte	0x00, 0xf0, 0x11, 0x00


	//----- nvinfo : EIATTR_KPARAM_INFO
	.align		4
.L_50:
        /*0068*/ 	.byte	0x04, 0x17
        /*006a*/ 	.short	(.L_52 - .L_51)
.L_51:
        /*006c*/ 	.word	0x00000000
        /*0070*/ 	.short	0x0019
        /*0072*/ 	.short	0x0510
        /*0074*/ 	.byte	0x00, 0xf0, 0x11, 0x00


	//----- nvinfo : EIATTR_KPARAM_INFO
	.align		4
.L_52:
        /*0078*/ 	.byte	0x04, 0x17
        /*007a*/ 	.short	(.L_54 - .L_53)
.L_53:
        /*007c*/ 	.word	0x00000000
        /*0080*/ 	.short	0x0018
        /*0082*/ 	.short	0x050c
        /*0084*/ 	.byte	0x00, 0xf0, 0x11, 0x00


	//----- nvinfo : EIATTR_KPARAM_INFO
	.align		4
.L_54:
        /*0088*/ 	.byte	0x04, 0x17
        /*008a*/ 	.short	(.L_56 - .L_55)
.L_55:
        /*008c*/ 	.word	0x00000000
        /*0090*/ 	.short	0x0017
        /*0092*/ 	.short	0x0508
        /*0094*/ 	.byte	0x00, 0xf0, 0x11, 0x00


	//----- nvinfo : EIATTR_KPARAM_INFO
	.align		4
.L_56:
        /*0098*/ 	.byte	0x04, 0x17
        /*009a*/ 	.short	(.L_58 - .L_57)
.L_57:
        /*009c*/ 	.word	0x00000000
        /*00a0*/ 	.short	0x0016
        /*00a2*/ 	.short	0x04e8
        /*00a4*/ 	.byte	0x00, 0xf0, 0x81, 0x00


	//----- nvinfo : EIATTR_KPARAM_INFO
	.align		4
.L_58:
        /*00a8*/ 	.byte	0x04, 0x17
        /*00aa*/ 	.short	(.L_60 - .L_59)
.L_59:
        /*00ac*/ 	.word	0x00000000
        /*00b0*/ 	.short	0x0015
        /*00b2*/ 	.short	0x04e0
        /*00b4*/ 	.byte	0x00, 0xf0, 0x11, 0x00


	//----- nvinfo : EIATTR_KPARAM_INFO
	.align		4
.L_60:
        /*00b8*/ 	.byte	0x04, 0x17
        /*00ba*/ 	.short	(.L_62 - .L_61)
.L_61:
        /*00bc*/ 	.word	0x00000000
        /*00c0*/ 	.short	0x0014
        /*00c2*/ 	.short	0x04c0
        /*00c4*/ 	.byte	0x00, 0xf0, 0x81, 0x00


	//----- nvinfo : EIATTR_KPARAM_INFO
	.align		4
.L_62:
        /*00c8*/ 	.byte	0x04, 0x17
        /*00ca*/ 	.short	(.L_64 - .L_63)
.L_63:
        /*00cc*/ 	.word	0x00000000
        /*00d0*/ 	.short	0x0013
        /*00d2*/ 	.short	0x04a8
        /*00d4*/ 	.byte	0x00, 0xf0, 0x61, 0x00


	//----- nvinfo : EIATTR_KPARAM_INFO
	.align		4
.L_64:
        /*00d8*/ 	.byte	0x04, 0x17
        /*00da*/ 	.short	(.L_66 - .L_65)
.L_65:
        /*00dc*/ 	.word	0x00000000
        /*00e0*/ 	.short	0x0012
        /*00e2*/ 	.short	0x0490
        /*00e4*/ 	.byte	0x00, 0xf0, 0x61, 0x00


	//----- nvinfo : EIATTR_KPARAM_INFO
	.align		4
.L_66:
        /*00e8*/ 	.byte	0x04, 0x17
        /*00ea*/ 	.short	(.L_68 - .L_67)
.L_67:
        /*00ec*/ 	.word	0x00000000
        /*00f0*/ 	.short	0x0011
        /*00f2*/ 	.short	0x0480
        /*00f4*/ 	.byte	0x00, 0xf0, 0x31, 0x00


	//----- nvinfo : EIATTR_KPARAM_INFO
	.align		4
.L_68:
        /*00f8*/ 	.byte	0x04, 0x17
        /*00fa*/ 	.short	(.L_70 - .L_69)
.L_69:
        /*00fc*/ 	.word	0x00000000
        /*0100*/ 	.short	0x0010
        /*0102*/ 	.short	0x0400
        /*0104*/ 	.byte	0x00, 0xf0, 0x01, 0x02


	//----- nvinfo : EIATTR_KPARAM_INFO
	.align		4
.L_70:
        /*0108*/ 	.byte	0x04, 0x17
        /*010a*/ 	.short	(.L_72 - .L_71)
.L_71:
        /*010c*/ 	.word	0x00000000
        /*0110*/ 	.short	0x000f
        /*0112*/ 	.short	0x03c0
        /*0114*/ 	.byte	0x00, 0xf0, 0x31, 0x00


	//----- nvinfo : EIATTR_KPARAM_INFO
	.align		4
.L_72:
        /*0118*/ 	.byte	0x04, 0x17
        /*011a*/ 	.short	(.L_74 - .L_73)
.L_73:
        /*011c*/ 	.word	0x00000000
        /*0120*/ 	.short	0x000e
        /*0122*/ 	.short	0x0340
        /*0124*/ 	.byte	0x00, 0xf0, 0x01, 0x02


	//----- nvinfo : EIATTR_KPARAM_INFO
	.align		4
.L_74:
        /*0128*/ 	.byte	0x04, 0x17
        /*012a*/ 	.short	(.L_76 - .L_75)
.L_75:
        /*012c*/ 	.word	0x00000000
        /*0130*/ 	.short	0x000d
        /*0132*/ 	.short	0x0300
        /*0134*/ 	.byte	0x00, 0xf0, 0x31, 0x00


	//----- nvinfo : EIATTR_KPARAM_INFO
	.align		4
.L_76:
        /*0138*/ 	.byte	0x04, 0x17
        /*013a*/ 	.short	(.L_78 - .L_77)
.L_77:
        /*013c*/ 	.word	0x00000000
        /*0140*/ 	.short	0x000c
        /*0142*/ 	.short	0x0280
        /*0144*/ 	.byte	0x00, 0xf0, 0x01, 0x02


	//----- nvinfo : EIATTR_KPARAM_INFO
	.align		4
.L_78:
        /*0148*/ 	.byte	0x04, 0x17
        /*014a*/ 	.short	(.L_80 - .L_79)
.L_79:
        /*014c*/ 	.word	0x00000000
        /*0150*/ 	.short	0x000b
        /*0152*/ 	.short	0x0250
        /*0154*/ 	.byte	0x00, 0xf0, 0x81, 0x00


	//----- nvinfo : EIATTR_KPARAM_INFO
	.align		4
.L_80:
        /*0158*/ 	.byte	0x04, 0x17
        /*015a*/ 	.short	(.L_82 - .L_81)
.L_81:
        /*015c*/ 	.word	0x00000000
        /*0160*/ 	.short	0x000a
        /*0162*/ 	.short	0x0240
        /*0164*/ 	.byte	0x00, 0xf0, 0x31, 0x00


	//----- nvinfo : EIATTR_KPARAM_INFO
	.align		4
.L_82:
        /*0168*/ 	.byte	0x04, 0x17
        /*016a*/ 	.short	(.L_84 - .L_83)
.L_83:
        /*016c*/ 	.word	0x00000000
        /*0170*/ 	.short	0x0009
        /*0172*/ 	.short	0x01c0
        /*0174*/ 	.byte	0x00, 0xf0, 0x01, 0x02


	//----- nvinfo : EIATTR_KPARAM_INFO
	.align		4
.L_84:
        /*0178*/ 	.byte	0x04, 0x17
        /*017a*/ 	.short	(.L_86 - .L_85)
.L_85:
        /*017c*/ 	.word	0x00000000
        /*0180*/ 	.short	0x0008
        /*0182*/ 	.short	0x0180
        /*0184*/ 	.byte	0x00, 0xf0, 0x31, 0x00


	//----- nvinfo : EIATTR_KPARAM_INFO
	.align		4
.L_86:
        /*0188*/ 	.byte	0x04, 0x17
        /*018a*/ 	.short	(.L_88 - .L_87)
.L_87:
        /*018c*/ 	.word	0x00000000
        /*0190*/ 	.short	0x0007
        /*0192*/ 	.short	0x0100
        /*0194*/ 	.byte	0x00, 0xf0, 0x01, 0x02


	//----- nvinfo : EIATTR_KPARAM_INFO
	.align		4
.L_88:
        /*0198*/ 	.byte	0x04, 0x17
        /*019a*/ 	.short	(.L_90 - .L_89)
.L_89:
        /*019c*/ 	.word	0x00000000
        /*01a0*/ 	.short	0x0006
        /*01a2*/ 	.short	0x00d0
        /*01a4*/ 	.byte	0x00, 0xf0, 0x61, 0x00


	//----- nvinfo : EIATTR_KPARAM_INFO
	.align		4
.L_90:
        /*01a8*/ 	.byte	0x04, 0x17
        /*01aa*/ 	.short	(.L_92 - .L_91)
.L_91:
        /*01ac*/ 	.word	0x00000000
        /*01b0*/ 	.short	0x0005
        /*01b2*/ 	.short	0x00c0
        /*01b4*/ 	.byte	0x00, 0xf0, 0x31, 0x00


	//----- nvinfo : EIATTR_KPARAM_INFO
	.align		4
.L_92:
        /*01b8*/ 	.byte	0x04, 0x17
        /*01ba*/ 	.short	(.L_94 - .L_93)
.L_93:
        /*01bc*/ 	.word	0x00000000
        /*01c0*/ 	.short	0x0004
        /*01c2*/ 	.short	0x0040
        /*01c4*/ 	.byte	0x00, 0xf0, 0x01, 0x02


	//----- nvinfo : EIATTR_KPARAM_INFO
	.align		4
.L_94:
        /*01c8*/ 	.byte	0x04, 0x17
        /*01ca*/ 	.short	(.L_96 - .L_95)
.L_95:
        /*01cc*/ 	.word	0x00000000
        /*01d0*/ 	.short	0x0003
        /*01d2*/ 	.short	0x0009
        /*01d4*/ 	.byte	0x00, 0xf0, 0x0d, 0x00


	//----- nvinfo : EIATTR_KPARAM_INFO
	.align		4
.L_96:
        /*01d8*/ 	.byte	0x04, 0x17
        /*01da*/ 	.short	(.L_98 - .L_97)
.L_97:
        /*01dc*/ 	.word	0x00000000
        /*01e0*/ 	.short	0x0002
        /*01e2*/ 	.short	0x0006
        /*01e4*/ 	.byte	0x00, 0xf0, 0x0d, 0x00


	//----- nvinfo : EIATTR_KPARAM_INFO
	.align		4
.L_98:
        /*01e8*/ 	.byte	0x04, 0x17
        /*01ea*/ 	.short	(.L_100 - .L_99)
.L_99:
        /*01ec*/ 	.word	0x00000000
        /*01f0*/ 	.short	0x0001
        /*01f2*/ 	.short	0x0003
        /*01f4*/ 	.byte	0x00, 0xf0, 0x0d, 0x00


	//----- nvinfo : EIATTR_KPARAM_INFO
	.align		4
.L_100:
        /*01f8*/ 	.byte	0x04, 0x17
        /*01fa*/ 	.short	(.L_102 - .L_101)
.L_101:
        /*01fc*/ 	.word	0x00000000
        /*0200*/ 	.short	0x0000
        /*0202*/ 	.short	0x0000
        /*0204*/ 	.byte	0x00, 0xf0, 0x0d, 0x00


	//----- nvinfo : EIATTR_AT_ENTRY_FRAGMENTS
	.align		4
.L_102:
        /*0208*/ 	.byte	0x04, 0x4f
        /*020a*/ 	.short	(.L_104 - .L_103)


	//   ....[0]....
.L_103:
        /*020c*/ 	.word	0x00000004


	//   ....[1]....
        /*0210*/ 	.word	0x00000005


	//----- nvinfo : EIATTR_RESERVED_SMEM_USED
	.align		4
.L_104:
        /*0214*/ 	.byte	0x01, 0x41
	.zero		2


	//----- nvinfo : EIATTR_SPARSE_MMA_MASK
	.align		4
        /*0218*/ 	.byte	0x03, 0x50
        /*021a*/ 	.short	0x0000


	//----- nvinfo : EIATTR_TCGEN05_2CTA_USED
	.align		4
        /*021c*/ 	.byte	0x01, 0x52
	.zero		2


	//----- nvinfo : EIATTR_MAXREG_COUNT
	.align		4
        /*0220*/ 	.byte	0x03, 0x1b
        /*0222*/ 	.short	0x00a8


	//----- nvinfo : EIATTR_NUM_BARRIERS
	.align		4
        /*0224*/ 	.byte	0x02, 0x4c
        /*0226*/ 	.byte	0x04
	.zero		1


	//----- nvinfo : EIATTR_ANNOTATIONS
	.align		4
        /*0228*/ 	.byte	0x04, 0x55
        /*022a*/ 	.short	(.L_106 - .L_105)


	//   ....[0]....
.L_105:
        /*022c*/ 	.word	0x00000001
        /*0230*/ 	.byte	0xf0, 0x00, 0x00, 0x00, 0x01, 0x00, 0x00, 0x00, 0x70, 0x09, 0x00, 0x00, 0x01, 0x00, 0x00, 0x00
        /* <DEDUP_REMOVED lines=130> */
        /*0a60*/ 	.byte	0x00, 0x85, 0x01, 0x00, 0x01, 0x00, 0x00, 0x00, 0xb0, 0x85, 0x01, 0x00


	//----- nvinfo : EIATTR_INT_WARP_WIDE_INSTR_OFFSETS
	.align		4
.L_106:
        /*0a6c*/ 	.byte	0x04, 0x31
        /*0a6e*/ 	.short	(.L_108 - .L_107)


	//   ....[0]....
.L_107:
        /*0a70*/ 	.word	0x00005760


	//   ....[1]....
        /*0a74*/ 	.word	0x00005770


	//   ....[2]....
        /*0a78*/ 	.word	0x000058a0


	//   ....[3]....
        /*0a7c*/ 	.word	0x000058b0


	//   ....[4]....
        /*0a80*/ 	.word	0x000059c0


	//   ....[5]....
        /*0a84*/ 	.word	0x000059d0


	//   ....[6]....
        /*0a88*/ 	.word	0x00005ac0


	//   ....[7]....
        /*0a8c*/ 	.word	0x00005ae0


	//   ....[8]....
        /*0a90*/ 	.word	0x00006000


	//   ....[9]....
        /*0a94*/ 	.word	0x00006010


	//   ....[10]....
        /*0a98*/ 	.word	0x00006140


	//   ....[11]....
        /*0a9c*/ 	.word	0x00006150


	//   ....[12]....
        /*0aa0*/ 	.word	0x00006260


	//   ....[13]....
        /*0aa4*/ 	.word	0x00006270


	//   ....[14]....
        /*0aa8*/ 	.word	0x00006360


	//   ....[15]....
        /*0aac*/ 	.word	0x00006380


	//   ....[16]....
        /*0ab0*/ 	.word	0x00006850


	//   ....[17]....
        /*0ab4*/ 	.word	0x00006890


	//   ....[18]....
        /*0ab8*/ 	.word	0x00006940


	//   ....[19]....
        /*0abc*/ 	.word	0x000069c0


	//   ....[20]....
        /*0ac0*/ 	.word	0x00006bf0


	//   ....[21]....
        /*0ac4*/ 	.word	0x00006c30


	//   ....[22]....
        /*0ac8*/ 	.word	0x000187a0


	//   ....[23]....
        /*0acc*/ 	.word	0x000187d0


	//   ....[24]....
        /*0ad0*/ 	.word	0x00018e80


	//   ....[25]....
        /*0ad4*/ 	.word	0x00018f10


	//   ....[26]....
        /*0ad8*/ 	.word	0x00019060


	//   ....[27]....
        /*0adc*/ 	.word	0x000190e0


	//   ....[28]....
        /*0ae0*/ 	.word	0x000191d0


	//   ....[29]....
        /*0ae4*/ 	.word	0x000192b0


	//   ....[30]....
        /*0ae8*/ 	.word	0x00019570


	//   ....[31]....
        /*0aec*/ 	.word	0x00019600


	//   ....[32]....
        /*0af0*/ 	.word	0x00019750


	//   ....[33]....
        /*0af4*/ 	.word	0x000197d0


	//   ....[34]....
        /*0af8*/ 	.word	0x000198c0


	//   ....[35]....
        /*0afc*/ 	.word	0x000199a0


	//   ....[36]....
        /*0b00*/ 	.word	0x00019c60


	//   ....[37]....
        /*0b04*/ 	.word	0x00019ce0


	//   ....[38]....
        /*0b08*/ 	.word	0x00019fb0


	//   ....[39]....
        /*0b0c*/ 	.word	0x0001a020


	//----- nvinfo : EIATTR_COOP_GROUP_MASK_REGIDS
	.align		4
.L_108:
        /*0b10*/ 	.byte	0x04, 0x29
        /*0b12*/ 	.short	(.L_110 - .L_109)


	//   ....[0]....
.L_109:
        /*0b14*/ 	.word	0xffffffff


	//   ....[1]....
        /*0b18*/ 	.word	0xffffffff


	//   ....[2]....
        /*0b1c*/ 	.word	0xffffffff


	//   ....[3]....
        /*0b20*/ 	.word	0xffffffff


	//   ....[4]....
        /*0b24*/ 	.word	0xffffffff


	//   ....[5]....
        /*0b28*/ 	.word	0xffffffff


	//----- nvinfo : EIATTR_COOP_GROUP_INSTR_OFFSETS
	.align		4
.L_110:
        /*0b2c*/ 	.byte	0x04, 0x28
        /*0b2e*/ 	.short	(.L_112 - .L_111)


	//   ....[0]....
.L_111:
        /*0b30*/ 	.word	0x00000f90


	//   ....[1]....
        /*0b34*/ 	.word	0x00001580


	//   ....[2]....
        /*0b38*/ 	.word	0x00001700


	//   ....[3]....
        /*0b3c*/ 	.word	0x00018490


	//   ....[4]....
        /*0b40*/ 	.word	0x00018630


	//   ....[5]....
        /*0b44*/ 	.word	0x00018890


	//----- nvinfo : EIATTR_REG_RECONFIG
	.align		4
.L_112:
        /*0b48*/ 	.byte	0x01, 0x54
	.zero		2


	//----- nvinfo : EIATTR_VRC_CTA_INIT_COUNT
	.align		4
        /*0b4c*/ 	.byte	0x02, 0x4a
        /*0b4e*/ 	.byte	0x80
	.zero		1


	//----- nvinfo : EIATTR_MBARRIER_INSTR_OFFSETS
	.align		4
        /*0b50*/ 	.byte	0x04, 0x39
        /*0b52*/ 	.short	(.L_114 - .L_113)


	//   ....[0]....
.L_113:
        /*0b54*/ 	.word	0x000005b0
        /*0b58*/ 	.word	0x000000ff
        /*0b5c*/ 	.word	0x00000000
        /*0b60*/ 	.short	0x0100
        /*0b62*/ 	.byte	0x05
	.zero		1


	//   ....[1]....
        /*0b64*/ 	.word	0x000005c0
        /*0b68*/ 	.word	0x000000ff
        /*0b6c*/ 	.word	0x00000008
        /*0b70*/ 	.short	0x0100
        /*0b72*/ 	.byte	0x05
	.zero		1


	//   ....[2]....
        /*0b74*/ 	.word	0x00000b60
        /*0b78*/ 	.word	0x000000ff
        /*0b7c*/ 	.word	0x00000010
        /*0b80*/ 	.short	0x0100
        /*0b82*/ 	.byte	0x08
	.zero		1


	//   ....[3]....
        /*0b84*/ 	.word	0x00000b70
        /*0b88*/ 	.word	0x000000ff
        /*0b8c*/ 	.word	0x00000018
        /*0b90*/ 	.short	0x0100
        /*0b92*/ 	.byte	0x08
	.zero		1


	//   ....[4]....
        /*0b94*/ 	.word	0x00000b80
        /*0b98*/ 	.word	0x000000ff
        /*0b9c*/ 	.word	0x00000020
        /*0ba0*/ 	.short	0x0100
        /*0ba2*/ 	.byte	0x08
	.zero		1


	//   ....[5]....
        /*0ba4*/ 	.word	0x00000b90
        /*0ba8*/ 	.word	0x000000ff
        /*0bac*/ 	.word	0x00000028
        /*0bb0*/ 	.short	0x0100
        /*0bb2*/ 	.byte	0x08
	.zero		1


	//   ....[6]....
        /*0bb4*/ 	.word	0x00000ba0
        /*0bb8*/ 	.word	0x000000ff
        /*0bbc*/ 	.word	0x00000030
        /*0bc0*/ 	.short	0x0100
        /*0bc2*/ 	.byte	0x08
	.zero		1


	//   ....[7]....
        /*0bc4*/ 	.word	0x00000bb0
        /*0bc8*/ 	.word	0x000000ff
        /*0bcc*/ 	.word	0x00000038
        /*0bd0*/ 	.short	0x0100
        /*0bd2*/ 	.byte	0x08
	.zero		1


	//   ....[8]....
        /*0bd4*/ 	.word	0x00000bc0
        /*0bd8*/ 	.word	0x000000ff
        /*0bdc*/ 	.word	0x00000040
        /*0be0*/ 	.short	0x0100
        /*0be2*/ 	.byte	0x08
	.zero		1


	//   ....[9]....
        /*0be4*/ 	.word	0x00000bd0
        /*0be8*/ 	.word	0x000000ff
        /*0bec*/ 	.word	0x00000048
        /*0bf0*/ 	.short	0x0100
        /*0bf2*/ 	.byte	0x08
	.zero		1


	//   ....[10]....
        /*0bf4*/ 	.word	0x00000be0
        /*0bf8*/ 	.word	0x000000ff
        /*0bfc*/ 	.word	0x00000050
        /*0c00*/ 	.short	0x0100
        /*0c02*/ 	.byte	0x08
	.zero		1


	//   ....[11]....
        /*0c04*/ 	.word	0x00000bf0
        /*0c08*/ 	.word	0x000000ff
        /*0c0c*/ 	.word	0x00000058
        /*0c10*/ 	.short	0x0100
        /*0c12*/ 	.byte	0x08
	.zero		1


	//   ....[12]....
        /*0c14*/ 	.word	0x00000c00
        /*0c18*/ 	.word	0x000000ff
        /*0c1c*/ 	.word	0x00000060
        /*0c20*/ 	.short	0x0100
        /*0c22*/ 	.byte	0x08
	.zero		1


	//   ....[13]....
        /*0c24*/ 	.word	0x00000c10
        /*0c28*/ 	.word	0x000000ff
        /*0c2c*/ 	.word	0x00000068
        /*0c30*/ 	.short	0x0100
        /*0c32*/ 	.byte	0x08
	.zero		1


	//   ....[14]....
        /*0c34*/ 	.word	0x00000c60
        /*0c38*/ 	.word	0x000000ff
        /*0c3c*/ 	.word	0x00000070
        /*0c40*/ 	.short	0x0100
        /*0c42*/ 	.byte	0x0a
	.zero		1


	//   ....[15]....
        /*0c44*/ 	.word	0x00000c70
        /*0c48*/ 	.word	0x000000ff
        /*0c4c*/ 	.word	0x00000078
        /*0c50*/ 	.short	0x0100
        /*0c52*/ 	.byte	0x0a
	.zero		1


	//   ....[16]....
        /*0c54*/ 	.word	0x00000ca0
        /*0c58*/ 	.word	0x000000ff
        /*0c5c*/ 	.word	0x00000080
        /*0c60*/ 	.short	0x0100
        /*0c62*/ 	.byte	0x09
	.zero		1


	//   ....[17]....
        /*0c64*/ 	.word	0x00000cb0
        /*0c68*/ 	.word	0x000000ff
        /*0c6c*/ 	.word	0x00000088
        /*0c70*/ 	.short	0x0100
        /*0c72*/ 	.byte	0x09
	.zero		1


	//   ....[18]....
        /*0c74*/ 	.word	0x00000d90
        /*0c78*/ 	.word	0x000000ff
        /*0c7c*/ 	.word	0x00000090
        /*0c80*/ 	.short	0x0100
        /*0c82*/ 	.byte	0x08
	.zero		1


	//   ....[19]....
        /*0c84*/ 	.word	0x00000da0
        /*0c88*/ 	.word	0x000000ff
        /*0c8c*/ 	.word	0x00000098
        /*0c90*/ 	.short	0x0100
        /*0c92*/ 	.byte	0x08
	.zero		1


	//   ....[20]....
        /*0c94*/ 	.word	0x00000db0
        /*0c98*/ 	.word	0x000000ff
        /*0c9c*/ 	.word	0x000000a0
        /*0ca0*/ 	.short	0x0100
        /*0ca2*/ 	.byte	0x08
	.zero		1


	//   ....[21]....
        /*0ca4*/ 	.word	0x00000dc0
        /*0ca8*/ 	.word	0x000000ff
        /*0cac*/ 	.word	0x000000a8
        /*0cb0*/ 	.short	0x0100
        /*0cb2*/ 	.byte	0x08
	.zero		1


	//   ....[22]....
        /*0cb4*/ 	.word	0x00000dd0
        /*0cb8*/ 	.word	0x000000ff
        /*0cbc*/ 	.word	0x000000b0
        /*0cc0*/ 	.short	0x0100
        /*0cc2*/ 	.byte	0x08
	.zero		1


	//   ....[23]....
        /*0cc4*/ 	.word	0x00000de0
        /*0cc8*/ 	.word	0x000000ff
        /*0ccc*/ 	.word	0x000000b8
        /*0cd0*/ 	.short	0x0100
        /*0cd2*/ 	.byte	0x08
	.zero		1


	//   ....[24]....
        /*0cd4*/ 	.word	0x00000df0
        /*0cd8*/ 	.word	0x000000ff
        /*0cdc*/ 	.word	0x000000c0
        /*0ce0*/ 	.short	0x0100
        /*0ce2*/ 	.byte	0x08
	.zero		1


	//   ....[25]....
        /*0ce4*/ 	.word	0x00000e00
        /*0ce8*/ 	.word	0x000000ff
        /*0cec*/ 	.word	0x000000c8
        /*0cf0*/ 	.short	0x0100
        /*0cf2*/ 	.byte	0x08
	.zero		1


	//   ....[26]....
        /*0cf4*/ 	.word	0x00000e10
        /*0cf8*/ 	.word	0x000000ff
        /*0cfc*/ 	.word	0x000000d0
        /*0d00*/ 	.short	0x0100
        /*0d02*/ 	.byte	0x08
	.zero		1


	//   ....[27]....
        /*0d04*/ 	.word	0x00000e20
        /*0d08*/ 	.word	0x000000ff
        /*0d0c*/ 	.word	0x000000d8
        /*0d10*/ 	.short	0x0100
        /*0d12*/ 	.byte	0x08
	.zero		1


	//   ....[28]....
        /*0d14*/ 	.word	0x00000f20
        /*0d18*/ 	.word	0x000000ff
        /*0d1c*/ 	.word	0x000000e8
        /*0d20*/ 	.short	0x0100
        /*0d22*/ 	.byte	0x04
	.zero		1


	//   ....[29]....
        /*0d24*/ 	.word	0x000011f0
        /*0d28*/ 	.word	0x00000002
        /*0d2c*/ 	.word	0x00000000
        /*0d30*/ 	.short	0x010a
        /*0d32*/ 	.byte	0xff
	.zero		1


	//   ....[30]....
        /*0d34*/ 	.word	0x00001210
        /*0d38*/ 	.word	0x00000002
        /*0d3c*/ 	.word	0x00000000
        /*0d40*/ 	.short	0x010a
        /*0d42*/ 	.byte	0xff
	.zero		1


	//   ....[31]....
        /*0d44*/ 	.word	0x000013f0
        /*0d48*/ 	.word	0x00000004
        /*0d4c*/ 	.word	0x00000000
        /*0d50*/ 	.short	0x010a
        /*0d52*/ 	.byte	0xff
	.zero		1


	//   ....[32]....
        /*0d54*/ 	.word	0x00001410
        /*0d58*/ 	.word	0x00000004
        /*0d5c*/ 	.word	0x00000000
        /*0d60*/ 	.short	0x010a
        /*0d62*/ 	.byte	0xff
	.zero		1


	//   ....[33]....
        /*0d64*/ 	.word	0x00001500
        /*0d68*/ 	.word	0x00000004
        /*0d6c*/ 	.word	0x00000000
        /*0d70*/ 	.short	0x0101
        /*0d72*/ 	.byte	0xff
	.zero		1


	//   ....[34]....
        /*0d74*/ 	.word	0x00003660
        /*0d78*/ 	.word	0x000000ff
        /*0d7c*/ 	.word	0x00000018
        /*0d80*/ 	.short	0x010a
        /*0d82*/ 	.byte	0x04
	.zero		1


	//   ....[35]....
        /*0d84*/ 	.word	0x00003b50
        /*0d88*/ 	.word	0x000000ff
        /*0d8c*/ 	.word	0x00000008
        /*0d90*/ 	.short	0x010a
        /*0d92*/ 	.byte	0x04
	.zero		1


	//   ....[36]....
        /*0d94*/ 	.word	0x00004070
        /*0d98*/ 	.word	0x000000ff
        /*0d9c*/ 	.word	0x00000068
        /*0da0*/ 	.short	0x010a
        /*0da2*/ 	.byte	0x04
	.zero		1


	//   ....[37]....
        /*0da4*/ 	.word	0x00004280
        /*0da8*/ 	.word	0x000000ff
        /*0dac*/ 	.word	0x00000060
        /*0db0*/ 	.short	0x0107
        /*0db2*/ 	.byte	0x04
	.zero		1


	//   ....[38]....
        /*0db4*/ 	.word	0x000042b0
        /*0db8*/ 	.word	0x000000ff
        /*0dbc*/ 	.word	0x00000028
        /*0dc0*/ 	.short	0x010a
        /*0dc2*/ 	.byte	0x04
	.zero		1


	//   ....[39]....
        /*0dc4*/ 	.word	0x00004760
        /*0dc8*/ 	.word	0x000000ff
        /*0dcc*/ 	.word	0x00000048
        /*0dd0*/ 	.short	0x010a
        /*0dd2*/ 	.byte	0x04
	.zero		1


	//   ....[40]....
        /*0dd4*/ 	.word	0x00004c50
        /*0dd8*/ 	.word	0x000000ff
        /*0ddc*/ 	.word	0x00000078
        /*0de0*/ 	.short	0x010a
        /*0de2*/ 	.byte	0x04
	.zero		1


	//   ....[41]....
        /*0de4*/ 	.word	0x00004dd0
        /*0de8*/ 	.word	0x000000ff
        /*0dec*/ 	.word	0x00000070
        /*0df0*/ 	.short	0x0107
        /*0df2*/ 	.byte	0x04
	.zero		1


	//   ....[42]....
        /*0df4*/ 	.word	0x00004e00
        /*0df8*/ 	.word	0x000000ff
        /*0dfc*/ 	.word	0x00000058
        /*0e00*/ 	.short	0x010a
        /*0e02*/ 	.byte	0x04
	.zero		1


	//   ....[43]....
        /*0e04*/ 	.word	0x000050a0
        /*0e08*/ 	.word	0x000000ff
        /*0e0c*/ 	.word	0x00000038
        /*0e10*/ 	.short	0x010a
        /*0e12*/ 	.byte	0x04
	.zero		1


	//   ....[44]....
        /*0e14*/ 	.word	0x00005540
        /*0e18*/ 	.word	0x000000ff
        /*0e1c*/ 	.word	0x00000008
        /*0e20*/ 	.short	0x010a
        /*0e22*/ 	.byte	0x04
	.zero		1


	//   ....[45]....
        /*0e24*/ 	.word	0x00005c00
        /*0e28*/ 	.word	0x000000ff
        /*0e2c*/ 	.word	0x00000068
        /*0e30*/ 	.short	0x010a
        /*0e32*/ 	.byte	0x04
	.zero		1


	//   ....[46]....
        /*0e34*/ 	.word	0x00005e50
        /*0e38*/ 	.word	0x000000ff
        /*0e3c*/ 	.word	0x00000060
        /*0e40*/ 	.short	0x0107
        /*0e42*/ 	.byte	0x04
	.zero		1


	//   ....[47]....
        /*0e44*/ 	.word	0x00005e80
        /*0e48*/ 	.word	0x000000ff
        /*0e4c*/ 	.word	0x00000048
        /*0e50*/ 	.short	0x010a
        /*0e52*/ 	.byte	0x04
	.zero		1


	//   ....[48]....
        /*0e54*/ 	.word	0x000064a0
        /*0e58*/ 	.word	0x000000ff
        /*0e5c*/ 	.word	0x00000078
        /*0e60*/ 	.short	0x010a
        /*0e62*/ 	.byte	0x04
	.zero		1


	//   ....[49]....
        /*0e64*/ 	.word	0x000066b0
        /*0e68*/ 	.word	0x000000ff
        /*0e6c*/ 	.word	0x00000070
        /*0e70*/ 	.short	0x0107
        /*0e72*/ 	.byte	0x04
	.zero		1


	//   ....[50]....
        /*0e74*/ 	.word	0x000066e0
        /*0e78*/ 	.word	0x000000ff
        /*0e7c*/ 	.word	0x00000058
        /*0e80*/ 	.short	0x010a
        /*0e82*/ 	.byte	0x04
	.zero		1


	//   ....[51]....
        /*0e84*/ 	.word	0x00006a80
        /*0e88*/ 	.word	0x000000ff
        /*0e8c*/ 	.word	0x00000038
        /*0e90*/ 	.short	0x010a
        /*0e92*/ 	.byte	0x04
	.zero		1


	//   ....[52]....
        /*0e94*/ 	.word	0x00006d10
        /*0e98*/ 	.word	0x000000ff
        /*0e9c*/ 	.word	0x00000018
        /*0ea0*/ 	.short	0x010a
        /*0ea2*/ 	.byte	0x04
	.zero		1


	//   ....[53]....
        /*0ea4*/ 	.word	0x00006db0
        /*0ea8*/ 	.word	0x000000ff
        /*0eac*/ 	.word	0x00000028
        /*0eb0*/ 	.short	0x010a
        /*0eb2*/ 	.byte	0x04
	.zero		1


	//   ....[54]....
        /*0eb4*/ 	.word	0x00006e40
        /*0eb8*/ 	.word	0x000000ff
        /*0ebc*/ 	.word	0x00000008
        /*0ec0*/ 	.short	0x010a
        /*0ec2*/ 	.byte	0x04
	.zero		1


	//   ....[55]....
        /*0ec4*/ 	.word	0x00006ef0
        /*0ec8*/ 	.word	0x000000ff
        /*0ecc*/ 	.word	0x00000068
        /*0ed0*/ 	.short	0x010a
        /*0ed2*/ 	.byte	0x04
	.zero		1


	//   ....[56]....
        /*0ed4*/ 	.word	0x00006f20
        /*0ed8*/ 	.word	0x000000ff
        /*0edc*/ 	.word	0x00000048
        /*0ee0*/ 	.short	0x010a
        /*0ee2*/ 	.byte	0x04
	.zero		1


	//   ....[57]....
        /*0ee4*/ 	.word	0x00006fd0
        /*0ee8*/ 	.word	0x000000ff
        /*0eec*/ 	.word	0x00000058
        /*0ef0*/ 	.short	0x010a
        /*0ef2*/ 	.byte	0x04
	.zero		1


	//   ....[58]....
        /*0ef4*/ 	.word	0x00007080
        /*0ef8*/ 	.word	0x000000ff
        /*0efc*/ 	.word	0x00000078
        /*0f00*/ 	.short	0x010a
        /*0f02*/ 	.byte	0x04
	.zero		1


	//   ....[59]....
        /*0f04*/ 	.word	0x000070b0
        /*0f08*/ 	.word	0x000000ff
        /*0f0c*/ 	.word	0x00000038
        /*0f10*/ 	.short	0x010a
        /*0f12*/ 	.byte	0x04
	.zero		1


	//   ....[60]....
        /*0f14*/ 	.word	0x00007160
        /*0f18*/ 	.word	0x000000ff
        /*0f1c*/ 	.word	0x00000028
        /*0f20*/ 	.short	0x010a
        /*0f22*/ 	.byte	0x04
	.zero		1


	//   ....[61]....
        /*0f24*/ 	.word	0x00007190
        /*0f28*/ 	.word	0x000000ff
        /*0f2c*/ 	.word	0x00000008
        /*0f30*/ 	.short	0x010a
        /*0f32*/ 	.byte	0x04
	.zero		1


	//   ....[62]....
        /*0f34*/ 	.word	0x000071e0
        /*0f38*/ 	.word	0x000000ff
        /*0f3c*/ 	.word	0x00000068
        /*0f40*/ 	.short	0x010a
        /*0f42*/ 	.byte	0x04
	.zero		1


	//   ....[63]....
        /*0f44*/ 	.word	0x00007230
        /*0f48*/ 	.word	0x000000ff
        /*0f4c*/ 	.word	0x00000048
        /*0f50*/ 	.short	0x010a
        /*0f52*/ 	.byte	0x04
	.zero		1


	//   ....[64]....
        /*0f54*/ 	.word	0x00007280
        /*0f58*/ 	.word	0x000000ff
        /*0f5c*/ 	.word	0x00000058
        /*0f60*/ 	.short	0x010a
        /*0f62*/ 	.byte	0x04
	.zero		1


	//   ....[65]....
        /*0f64*/ 	.word	0x000072d0
        /*0f68*/ 	.word	0x000000ff
        /*0f6c*/ 	.word	0x00000078
        /*0f70*/ 	.short	0x010a
        /*0f72*/ 	.byte	0x04
	.zero		1


	//   ....[66]....
        /*0f74*/ 	.word	0x00007330
        /*0f78*/ 	.word	0x00000021
        /*0f7c*/ 	.word	0x00000038
        /*0f80*/ 	.short	0x010a
        /*0f82*/ 	.byte	0xff
	.zero		1


	//   ....[67]....
        /*0f84*/ 	.word	0x00007370
        /*0f88*/ 	.word	0x00000021
        /*0f8c*/ 	.word	0x00000038
        /*0f90*/ 	.short	0x010a
        /*0f92*/ 	.byte	0xff
	.zero		1


	//   ....[68]....
        /*0f94*/ 	.word	0x00007600
        /*0f98*/ 	.word	0x0000000b
        /*0f9c*/ 	.word	0x00000088
        /*0fa0*/ 	.short	0x010a
        /*0fa2*/ 	.byte	0xff
	.zero		1


	//   ....[69]....
        /*0fa4*/ 	.word	0x00007630
        /*0fa8*/ 	.word	0x0000000b
        /*0fac*/ 	.word	0x00000010
        /*0fb0*/ 	.short	0x010a
        /*0fb2*/ 	.byte	0xff
	.zero		1


	//   ....[70]....
        /*0fb4*/ 	.word	0x00007650
        /*0fb8*/ 	.word	0x0000000b
        /*0fbc*/ 	.word	0x00000000
        /*0fc0*/ 	.short	0x010a
        /*0fc2*/ 	.byte	0xff
	.zero		1


	//   ....[71]....
        /*0fc4*/ 	.word	0x00008d70
        /*0fc8*/ 	.word	0x0000000b
        /*0fcc*/ 	.word	0x00000040
        /*0fd0*/ 	.short	0x010a
        /*0fd2*/ 	.byte	0xff
	.zero		1


	//   ....[72]....
        /*0fd4*/ 	.word	0x00008e40
        /*0fd8*/ 	.word	0x0000000b
        /*0fdc*/ 	.word	0x00000020
        /*0fe0*/ 	.short	0x010a
        /*0fe2*/ 	.byte	0xff
	.zero		1


	//   ....[73]....
        /*0fe4*/ 	.word	0x00008e60
        /*0fe8*/ 	.word	0x0000000b
        /*0fec*/ 	.word	0x00000098
        /*0ff0*/ 	.short	0x010a
        /*0ff2*/ 	.byte	0xff
	.zero		1


	//   ....[74]....
        /*0ff4*/ 	.word	0x0000a5a0
        /*0ff8*/ 	.word	0x0000000b
        /*0ffc*/ 	.word	0x000000a0
        /*1000*/ 	.short	0x010a
        /*1002*/ 	.byte	0xff
	.zero		1


	//   ....[75]....
        /*1004*/ 	.word	0x0000a680
        /*1008*/ 	.word	0x0000000b
        /*100c*/ 	.word	0x00000050
        /*1010*/ 	.short	0x010a
        /*1012*/ 	.byte	0xff
	.zero		1


	//   ....[76]....
        /*1014*/ 	.word	0x0000e470
        /*1018*/ 	.word	0x0000000a
        /*101c*/ 	.word	0x00000000
        /*1020*/ 	.short	0x010a
        /*1022*/ 	.byte	0xff
	.zero		1


	//   ....[77]....
        /*1024*/ 	.word	0x0000e4a0
        /*1028*/ 	.word	0x0000000a
        /*102c*/ 	.word	0x00000088
        /*1030*/ 	.short	0x010a
        /*1032*/ 	.byte	0xff
	.zero		1


	//   ....[78]....
        /*1034*/ 	.word	0x0000f270
        /*1038*/ 	.word	0x0000000a
        /*103c*/ 	.word	0x00000030
        /*1040*/ 	.short	0x010a
        /*1042*/ 	.byte	0xff
	.zero		1


	//   ....[79]....
        /*1044*/ 	.word	0x0000f290
        /*1048*/ 	.word	0x0000000a
        /*104c*/ 	.word	0x000000b0
        /*1050*/ 	.short	0x010a
        /*1052*/ 	.byte	0xff
	.zero		1


	//   ....[80]....
        /*1054*/ 	.word	0x0000f7a0
        /*1058*/ 	.word	0x0000000a
        /*105c*/ 	.word	0x00000098
        /*1060*/ 	.short	0x010a
        /*1062*/ 	.byte	0xff
	.zero		1


	//   ....[81]....
        /*1064*/ 	.word	0x0000f7c0
        /*1068*/ 	.word	0x0000000a
        /*106c*/ 	.word	0x00000040
        /*1070*/ 	.short	0x010a
        /*1072*/ 	.byte	0xff
	.zero		1


	//   ....[82]....
        /*1074*/ 	.word	0x000103d0
        /*1078*/ 	.word	0x0000000a
        /*107c*/ 	.word	0x000000a0
        /*1080*/ 	.short	0x010a
        /*1082*/ 	.byte	0xff
	.zero		1


	//   ....[83]....
        /*1084*/ 	.word	0x000103f0
        /*1088*/ 	.word	0x0000000a
        /*108c*/ 	.word	0x00000050
        /*1090*/ 	.short	0x010a
        /*1092*/ 	.byte	0xff
	.zero		1


	//   ....[84]....
        /*1094*/ 	.word	0x000109e0
        /*1098*/ 	.word	0x00000008
        /*109c*/ 	.word	0x000000d0
        /*10a0*/ 	.short	0x010a
        /*10a2*/ 	.byte	0xff
	.zero		1


	//   ....[85]....
        /*10a4*/ 	.word	0x00010b20
        /*10a8*/ 	.word	0x00000008
        /*10ac*/ 	.word	0x000000d8
        /*10b0*/ 	.short	0x010a
        /*10b2*/ 	.byte	0xff
	.zero		1


	//   ....[86]....
        /*10b4*/ 	.word	0x00010b40
        /*10b8*/ 	.word	0x00000008
        /*10bc*/ 	.word	0x000000b0
        /*10c0*/ 	.short	0x010a
        /*10c2*/ 	.byte	0xff
	.zero		1


	//   ....[87]....
        /*10c4*/ 	.word	0x00010b70
        /*10c8*/ 	.word	0x00000008
        /*10cc*/ 	.word	0x00000030
        /*10d0*/ 	.short	0x010a
        /*10d2*/ 	.byte	0xff
	.zero		1


	//   ....[88]....
        /*10d4*/ 	.word	0x00011160
        /*10d8*/ 	.word	0x00000008
        /*10dc*/ 	.word	0x00000088
        /*10e0*/ 	.short	0x010a
        /*10e2*/ 	.byte	0xff
	.zero		1


	//   ....[89]....
        /*10e4*/ 	.word	0x00011190
        /*10e8*/ 	.word	0x00000008
        /*10ec*/ 	.word	0x00000098
        /*10f0*/ 	.short	0x010a
        /*10f2*/ 	.byte	0xff
	.zero		1


	//   ....[90]....
        /*10f4*/ 	.word	0x000111d0
        /*10f8*/ 	.word	0x00000008
        /*10fc*/ 	.word	0x000000d8
        /*1100*/ 	.short	0x010a
        /*1102*/ 	.byte	0xff
	.zero		1


	//   ....[91]....
        /*1104*/ 	.word	0x00011210
        /*1108*/ 	.word	0x00000008
        /*110c*/ 	.word	0x000000d8
        /*1110*/ 	.short	0x010a
        /*1112*/ 	.byte	0xff
	.zero		1


	//   ....[92]....
        /*1114*/ 	.word	0x000116f0
        /*1118*/ 	.word	0x00000068
        /*111c*/ 	.word	0x00000080
        /*1120*/ 	.short	0x010a
        /*1122*/ 	.byte	0xff
	.zero		1


	//   ....[93]....
        /*1124*/ 	.word	0x00011710
        /*1128*/ 	.word	0x00000068
        /*112c*/ 	.word	0x000000a8
        /*1130*/ 	.short	0x010a
        /*1132*/ 	.byte	0xff
	.zero		1


	//   ....[94]....
        /*1134*/ 	.word	0x00011740
        /*1138*/ 	.word	0x00000068
        /*113c*/ 	.word	0x00000060
        /*1140*/ 	.short	0x010a
        /*1142*/ 	.byte	0xff
	.zero		1


	//   ....[95]....
        /*1144*/ 	.word	0x00012a70
        /*1148*/ 	.word	0x0000005a
        /*114c*/ 	.word	0x00000000
        /*1150*/ 	.short	0x0101
        /*1152*/ 	.byte	0xff
	.zero		1


	//   ....[96]....
        /*1154*/ 	.word	0x00012a80
        /*1158*/ 	.word	0x00000059
        /*115c*/ 	.word	0x00000000
        /*1160*/ 	.short	0x0101
        /*1162*/ 	.byte	0xff
	.zero		1


	//   ....[97]....
        /*1164*/ 	.word	0x00012a90
        /*1168*/ 	.word	0x00000068
        /*116c*/ 	.word	0x00000068
        /*1170*/ 	.short	0x0101
        /*1172*/ 	.byte	0xff
	.zero		1


	//   ....[98]....
        /*1174*/ 	.word	0x00012aa0
        /*1178*/ 	.word	0x00000068
        /*117c*/ 	.word	0x00000070
        /*1180*/ 	.short	0x010a
        /*1182*/ 	.byte	0xff
	.zero		1


	//   ....[99]....
        /*1184*/ 	.word	0x00012ac0
        /*1188*/ 	.word	0x00000068
        /*118c*/ 	.word	0x00000090
        /*1190*/ 	.short	0x010a
        /*1192*/ 	.byte	0xff
	.zero		1


	//   ....[100]....
        /*1194*/ 	.word	0x00012af0
        /*1198*/ 	.word	0x00000068
        /*119c*/ 	.word	0x000000b8
        /*11a0*/ 	.short	0x010a
        /*11a2*/ 	.byte	0xff
	.zero		1


	//   ....[101]....
        /*11a4*/ 	.word	0x00013170
        /*11a8*/ 	.word	0x00000058
        /*11ac*/ 	.word	0x00000000
        /*11b0*/ 	.short	0x0101
        /*11b2*/ 	.byte	0xff
	.zero		1


	//   ....[102]....
        /*11b4*/ 	.word	0x000134f0
        /*11b8*/ 	.word	0x00000057
        /*11bc*/ 	.word	0x00000000
        /*11c0*/ 	.short	0x0101
        /*11c2*/ 	.byte	0xff
	.zero		1


	//   ....[103]....
        /*11c4*/ 	.word	0x00013500
        /*11c8*/ 	.word	0x00000068
        /*11cc*/ 	.word	0x00000078
        /*11d0*/ 	.short	0x0101
        /*11d2*/ 	.byte	0xff
	.zero		1


	//   ....[104]....
        /*11d4*/ 	.word	0x00013530
        /*11d8*/ 	.word	0x00000068
        /*11dc*/ 	.word	0x000000c0
        /*11e0*/ 	.short	0x010a
        /*11e2*/ 	.byte	0xff
	.zero		1


	//   ....[105]....
        /*11e4*/ 	.word	0x000159d0
        /*11e8*/ 	.word	0x00000000
        /*11ec*/ 	.word	0x00000000
        /*11f0*/ 	.short	0x0101
        /*11f2*/ 	.byte	0xff
	.zero		1


	//   ....[106]....
        /*11f4*/ 	.word	0x000159e0
        /*11f8*/ 	.word	0x00000076
        /*11fc*/ 	.word	0x000000c8
        /*1200*/ 	.short	0x010a
        /*1202*/ 	.byte	0xff
	.zero		1


	//   ....[107]....
        /*1204*/ 	.word	0x000182e0
        /*1208*/ 	.word	0x00000000
        /*120c*/ 	.word	0x00000000
        /*1210*/ 	.short	0x0101
        /*1212*/ 	.byte	0xff
	.zero		1


	//   ....[108]....
        /*1214*/ 	.word	0x000182f0
        /*1218*/ 	.word	0x00000076
        /*121c*/ 	.word	0x000000a8
        /*1220*/ 	.short	0x010a
        /*1222*/ 	.byte	0xff
	.zero		1


	//   ....[109]....
        /*1224*/ 	.word	0x00018310
        /*1228*/ 	.word	0x00000076
        /*122c*/ 	.word	0x000000b8
        /*1230*/ 	.short	0x010a
        /*1232*/ 	.byte	0xff
	.zero		1


	//   ....[110]....
        /*1234*/ 	.word	0x00018600
        /*1238*/ 	.word	0x00000002
        /*123c*/ 	.word	0x00000000
        /*1240*/ 	.short	0x0101
        /*1242*/ 	.byte	0xff
	.zero		1


	//   ....[111]....
        /*1244*/ 	.word	0x00018610
        /*1248*/ 	.word	0x00000003
        /*124c*/ 	.word	0x000000e8
        /*1250*/ 	.short	0x010a
        /*1252*/ 	.byte	0xff
	.zero		1


	//   ....[112]....
        /*1254*/ 	.word	0x000188c0
        /*1258*/ 	.word	0x00000002
        /*125c*/ 	.word	0x00000000
        /*1260*/ 	.short	0x010a
        /*1262*/ 	.byte	0xff
	.zero		1


	//   ....[113]....
        /*1264*/ 	.word	0x00018920
        /*1268*/ 	.word	0x00000004
        /*126c*/ 	.word	0x00000000
        /*1270*/ 	.short	0x010a
        /*1272*/ 	.byte	0xff
	.zero		1


	//   ....[114]....
        /*1274*/ 	.word	0x00018990
        /*1278*/ 	.word	0x00000021
        /*127c*/ 	.word	0x00000018
        /*1280*/ 	.short	0x010a
        /*1282*/ 	.byte	0xff
	.zero		1


	//   ....[115]....
        /*1284*/ 	.word	0x00018a00
        /*1288*/ 	.word	0x00000021
        /*128c*/ 	.word	0x00000008
        /*1290*/ 	.short	0x010a
        /*1292*/ 	.byte	0xff
	.zero		1


	//   ....[116]....
        /*1294*/ 	.word	0x00018a70
        /*1298*/ 	.word	0x00000021
        /*129c*/ 	.word	0x00000068
        /*12a0*/ 	.short	0x010a
        /*12a2*/ 	.byte	0xff
	.zero		1


	//   ....[117]....
        /*12a4*/ 	.word	0x00018ae0
        /*12a8*/ 	.word	0x00000021
        /*12ac*/ 	.word	0x00000028
        /*12b0*/ 	.short	0x010a
        /*12b2*/ 	.byte	0xff
	.zero		1


	//   ....[118]....
        /*12b4*/ 	.word	0x00018b50
        /*12b8*/ 	.word	0x00000021
        /*12bc*/ 	.word	0x00000048
        /*12c0*/ 	.short	0x010a
        /*12c2*/ 	.byte	0xff
	.zero		1


	//   ....[119]....
        /*12c4*/ 	.word	0x00018bc0
        /*12c8*/ 	.word	0x00000021
        /*12cc*/ 	.word	0x00000078
        /*12d0*/ 	.short	0x010a
        /*12d2*/ 	.byte	0xff
	.zero		1


	//   ....[120]....
        /*12d4*/ 	.word	0x00018c30
        /*12d8*/ 	.word	0x00000021
        /*12dc*/ 	.word	0x00000058
        /*12e0*/ 	.short	0x010a
        /*12e2*/ 	.byte	0xff
	.zero		1


	//   ....[121]....
        /*12e4*/ 	.word	0x00018ca0
        /*12e8*/ 	.word	0x00000021
        /*12ec*/ 	.word	0x00000038
        /*12f0*/ 	.short	0x010a
        /*12f2*/ 	.byte	0xff
	.zero		1


	//   ....[122]....
        /*12f4*/ 	.word	0x00018d10
        /*12f8*/ 	.word	0x00000021
        /*12fc*/ 	.word	0x00000008
        /*1300*/ 	.short	0x010a
        /*1302*/ 	.byte	0xff
	.zero		1


	//   ....[123]....
        /*1304*/ 	.word	0x00019390
        /*1308*/ 	.word	0x00000021
        /*130c*/ 	.word	0x00000068
        /*1310*/ 	.short	0x010a
        /*1312*/ 	.byte	0xff
	.zero		1


	//   ....[124]....
        /*1314*/ 	.word	0x00019400
        /*1318*/ 	.word	0x00000021
        /*131c*/ 	.word	0x00000048
        /*1320*/ 	.short	0x010a
        /*1322*/ 	.byte	0xff
	.zero		1


	//   ....[125]....
        /*1324*/ 	.word	0x00019a80
        /*1328*/ 	.word	0x00000021
        /*132c*/ 	.word	0x00000078
        /*1330*/ 	.short	0x010a
        /*1332*/ 	.byte	0xff
	.zero		1


	//   ....[126]....
        /*1334*/ 	.word	0x00019af0
        /*1338*/ 	.word	0x00000021
        /*133c*/ 	.word	0x00000058
        /*1340*/ 	.short	0x010a
        /*1342*/ 	.byte	0xff
	.zero		1


	//   ....[127]....
        /*1344*/ 	.word	0x00019e00
        /*1348*/ 	.word	0x00000021
        /*134c*/ 	.word	0x00000038
        /*1350*/ 	.short	0x010a
        /*1352*/ 	.byte	0xff
	.zero		1


	//   ....[128]....
        /*1354*/ 	.word	0x0001a110
        /*1358*/ 	.word	0x00000021
        /*135c*/ 	.word	0x00000018
        /*1360*/ 	.short	0x010a
        /*1362*/ 	.byte	0xff
	.zero		1


	//   ....[129]....
        /*1364*/ 	.word	0x0001a1e0
        /*1368*/ 	.word	0x00000021
        /*136c*/ 	.word	0x00000028
        /*1370*/ 	.short	0x010a
        /*1372*/ 	.byte	0xff
	.zero		1


	//   ....[130]....
        /*1374*/ 	.word	0x0001a2c0
        /*1378*/ 	.word	0x00000021
        /*137c*/ 	.word	0x00000008
        /*1380*/ 	.short	0x010a
        /*1382*/ 	.byte	0xff
	.zero		1


	//   ....[131]....
        /*1384*/ 	.word	0x0001a3a0
        /*1388*/ 	.word	0x00000021
        /*138c*/ 	.word	0x00000068
        /*1390*/ 	.short	0x010a
        /*1392*/ 	.byte	0xff
	.zero		1


	//   ....[132]....
        /*1394*/ 	.word	0x0001a400
        /*1398*/ 	.word	0x00000021
        /*139c*/ 	.word	0x00000048
        /*13a0*/ 	.short	0x010a
        /*13a2*/ 	.byte	0xff
	.zero		1


	//   ....[133]....
        /*13a4*/ 	.word	0x0001a4e0
        /*13a8*/ 	.word	0x00000021
        /*13ac*/ 	.word	0x00000058
        /*13b0*/ 	.short	0x010a
        /*13b2*/ 	.byte	0xff
	.zero		1


	//   ....[134]....
        /*13b4*/ 	.word	0x0001a5c0
        /*13b8*/ 	.word	0x00000021
        /*13bc*/ 	.word	0x00000078
        /*13c0*/ 	.short	0x010a
        /*13c2*/ 	.byte	0xff
	.zero		1


	//   ....[135]....
        /*13c4*/ 	.word	0x0001a620
        /*13c8*/ 	.word	0x00000021
        /*13cc*/ 	.word	0x00000038
        /*13d0*/ 	.short	0x010a
        /*13d2*/ 	.byte	0xff
	.zero		1


	//   ....[136]....
        /*13d4*/ 	.word	0x0001a6f0
        /*13d8*/ 	.word	0x00000021
        /*13dc*/ 	.word	0x00000028
        /*13e0*/ 	.short	0x010a
        /*13e2*/ 	.byte	0xff
	.zero		1


	//   ....[137]....
        /*13e4*/ 	.word	0x0001a750
        /*13e8*/ 	.word	0x00000021
        /*13ec*/ 	.word	0x00000008
        /*13f0*/ 	.short	0x010a
        /*13f2*/ 	.byte	0xff
	.zero		1


	//   ....[138]....
        /*13f4*/ 	.word	0x0001a7b0
        /*13f8*/ 	.word	0x00000021
        /*13fc*/ 	.word	0x00000068
        /*1400*/ 	.short	0x010a
        /*1402*/ 	.byte	0xff
	.zero		1


	//   ....[139]....
        /*1404*/ 	.word	0x0001a810
        /*1408*/ 	.word	0x00000021
        /*140c*/ 	.word	0x00000048
        /*1410*/ 	.short	0x010a
        /*1412*/ 	.byte	0xff
	.zero		1


	//   ....[140]....
        /*1414*/ 	.word	0x0001a870
        /*1418*/ 	.word	0x00000021
        /*141c*/ 	.word	0x00000058
        /*1420*/ 	.short	0x010a
        /*1422*/ 	.byte	0xff
	.zero		1


	//   ....[141]....
        /*1424*/ 	.word	0x0001a8d0
        /*1428*/ 	.word	0x00000021
        /*142c*/ 	.word	0x00000078
        /*1430*/ 	.short	0x010a
        /*1432*/ 	.byte	0xff
	.zero		1


	//   ....[142]....
        /*1434*/ 	.word	0x0001a940
        /*1438*/ 	.word	0x0000000b
        /*143c*/ 	.word	0x00000088
        /*1440*/ 	.short	0x010a
        /*1442*/ 	.byte	0xff
	.zero		1


	//   ....[143]....
        /*1444*/ 	.word	0x0001a990
        /*1448*/ 	.word	0x0000000b
        /*144c*/ 	.word	0x00000010
        /*1450*/ 	.short	0x010a
        /*1452*/ 	.byte	0xff
	.zero		1


	//   ....[144]....
        /*1454*/ 	.word	0x0001a9e0
        /*1458*/ 	.word	0x0000000b
        /*145c*/ 	.word	0x00000000
        /*1460*/ 	.short	0x010a
        /*1462*/ 	.byte	0xff
	.zero		1


	//   ....[145]....
        /*1464*/ 	.word	0x0001aa30
        /*1468*/ 	.word	0x0000000b
        /*146c*/ 	.word	0x00000040
        /*1470*/ 	.short	0x010a
        /*1472*/ 	.byte	0xff
	.zero		1


	//   ....[146]....
        /*1474*/ 	.word	0x0001aa80
        /*1478*/ 	.word	0x0000000b
        /*147c*/ 	.word	0x00000020
        /*1480*/ 	.short	0x010a
        /*1482*/ 	.byte	0xff
	.zero		1


	//   ....[147]....
        /*1484*/ 	.word	0x0001aaf0
        /*1488*/ 	.word	0x0000000b
        /*148c*/ 	.word	0x00000098
        /*1490*/ 	.short	0x010a
        /*1492*/ 	.byte	0xff
	.zero		1


	//   ....[148]....
        /*1494*/ 	.word	0x0001ab40
        /*1498*/ 	.word	0x0000000b
        /*149c*/ 	.word	0x000000a0
        /*14a0*/ 	.short	0x010a
        /*14a2*/ 	.byte	0xff
	.zero		1


	//   ....[149]....
        /*14a4*/ 	.word	0x0001ab90
        /*14a8*/ 	.word	0x0000000b
        /*14ac*/ 	.word	0x00000050
        /*14b0*/ 	.short	0x010a
        /*14b2*/ 	.byte	0xff
	.zero		1


	//   ....[150]....
        /*14b4*/ 	.word	0x0001abf0
        /*14b8*/ 	.word	0x0000000a
        /*14bc*/ 	.word	0x00000000
        /*14c0*/ 	.short	0x010a
        /*14c2*/ 	.byte	0xff
	.zero		1


	//   ....[151]....
        /*14c4*/ 	.word	0x0001ac60
        /*14c8*/ 	.word	0x0000000a
        /*14cc*/ 	.word	0x00000088
        /*14d0*/ 	.short	0x010a
        /*14d2*/ 	.byte	0xff
	.zero		1


	//   ....[152]....
        /*14d4*/ 	.word	0x0001acc0
        /*14d8*/ 	.word	0x0000000a
        /*14dc*/ 	.word	0x00000030
        /*14e0*/ 	.short	0x010a
        /*14e2*/ 	.byte	0xff
	.zero		1


	//   ....[153]....
        /*14e4*/ 	.word	0x0001ad30
        /*14e8*/ 	.word	0x0000000a
        /*14ec*/ 	.word	0x000000b0
        /*14f0*/ 	.short	0x010a
        /*14f2*/ 	.byte	0xff
	.zero		1


	//   ....[154]....
        /*14f4*/ 	.word	0x0001ad90
        /*14f8*/ 	.word	0x0000000a
        /*14fc*/ 	.word	0x00000098
        /*1500*/ 	.short	0x010a
        /*1502*/ 	.byte	0xff
	.zero		1


	//   ....[155]....
        /*1504*/ 	.word	0x0001ae00
        /*1508*/ 	.word	0x0000000a
        /*150c*/ 	.word	0x00000040
        /*1510*/ 	.short	0x010a
        /*1512*/ 	.byte	0xff
	.zero		1


	//   ....[156]....
        /*1514*/ 	.word	0x0001ae60
        /*1518*/ 	.word	0x0000000a
        /*151c*/ 	.word	0x000000a0
        /*1520*/ 	.short	0x010a
        /*1522*/ 	.byte	0xff
	.zero		1


	//   ....[157]....
        /*1524*/ 	.word	0x0001aed0
        /*1528*/ 	.word	0x0000000a
        /*152c*/ 	.word	0x00000050
        /*1530*/ 	.short	0x010a
        /*1532*/ 	.byte	0xff
	.zero		1


	//   ....[158]....
        /*1534*/ 	.word	0x0001af40
        /*1538*/ 	.word	0x00000008
        /*153c*/ 	.word	0x000000d0
        /*1540*/ 	.short	0x010a
        /*1542*/ 	.byte	0xff
	.zero		1


	//   ....[159]....
        /*1544*/ 	.word	0x0001afb0
        /*1548*/ 	.word	0x00000008
        /*154c*/ 	.word	0x000000d8
        /*1550*/ 	.short	0x010a
        /*1552*/ 	.byte	0xff
	.zero		1


	//   ....[160]....
        /*1554*/ 	.word	0x0001b010
        /*1558*/ 	.word	0x00000008
        /*155c*/ 	.word	0x000000b0
        /*1560*/ 	.short	0x010a
        /*1562*/ 	.byte	0xff
	.zero		1


	//   ....[161]....
        /*1564*/ 	.word	0x0001b070
        /*1568*/ 	.word	0x00000008
        /*156c*/ 	.word	0x00000030
        /*1570*/ 	.short	0x010a
        /*1572*/ 	.byte	0xff
	.zero		1


	//   ....[162]....
        /*1574*/ 	.word	0x0001b0d0
        /*1578*/ 	.word	0x00000008
        /*157c*/ 	.word	0x00000088
        /*1580*/ 	.short	0x010a
        /*1582*/ 	.byte	0xff
	.zero		1


	//   ....[163]....
        /*1584*/ 	.word	0x0001b130
        /*1588*/ 	.word	0x00000008
        /*158c*/ 	.word	0x00000098
        /*1590*/ 	.short	0x010a
        /*1592*/ 	.byte	0xff
	.zero		1


	//   ....[164]....
        /*1594*/ 	.word	0x0001b1a0
        /*1598*/ 	.word	0x00000068
        /*159c*/ 	.word	0x00000080
        /*15a0*/ 	.short	0x010a
        /*15a2*/ 	.byte	0xff
	.zero		1


	//   ....[165]....
        /*15a4*/ 	.word	0x0001b210
        /*15a8*/ 	.word	0x00000068
        /*15ac*/ 	.word	0x000000a8
        /*15b0*/ 	.short	0x010a
        /*15b2*/ 	.byte	0xff
	.zero		1


	//   ....[166]....
        /*15b4*/ 	.word	0x0001b270
        /*15b8*/ 	.word	0x00000068
        /*15bc*/ 	.word	0x00000060
        /*15c0*/ 	.short	0x010a
        /*15c2*/ 	.byte	0xff
	.zero		1


	//   ....[167]....
        /*15c4*/ 	.word	0x0001b2d0
        /*15c8*/ 	.word	0x00000068
        /*15cc*/ 	.word	0x00000070
        /*15d0*/ 	.short	0x010a
        /*15d2*/ 	.byte	0xff
	.zero		1


	//   ....[168]....
        /*15d4*/ 	.word	0x0001b340
        /*15d8*/ 	.word	0x00000068
        /*15dc*/ 	.word	0x00000090
        /*15e0*/ 	.short	0x010a
        /*15e2*/ 	.byte	0xff
	.zero		1


	//   ....[169]....
        /*15e4*/ 	.word	0x0001b3a0
        /*15e8*/ 	.word	0x00000068
        /*15ec*/ 	.word	0x000000b8
        /*15f0*/ 	.short	0x010a
        /*15f2*/ 	.byte	0xff
	.zero		1


	//   ....[170]....
        /*15f4*/ 	.word	0x0001b3f0
        /*15f8*/ 	.word	0x00000068
        /*15fc*/ 	.word	0x000000c0
        /*1600*/ 	.short	0x010a
        /*1602*/ 	.byte	0xff
	.zero		1


	//   ....[171]....
        /*1604*/ 	.word	0x0001b440
        /*1608*/ 	.word	0x00000076
        /*160c*/ 	.word	0x000000c8
        /*1610*/ 	.short	0x010a
        /*1612*/ 	.byte	0xff
	.zero		1


	//   ....[172]....
        /*1614*/ 	.word	0x0001b4a0
        /*1618*/ 	.word	0x00000076
        /*161c*/ 	.word	0x000000a8
        /*1620*/ 	.short	0x010a
        /*1622*/ 	.byte	0xff
	.zero		1


	//   ....[173]....
        /*1624*/ 	.word	0x0001b500
        /*1628*/ 	.word	0x00000076
        /*162c*/ 	.word	0x000000b8
        /*1630*/ 	.short	0x010a
        /*1632*/ 	.byte	0xff
	.zero		1


	//   ....[174]....
        /*1634*/ 	.word	0x0001b550
        /*1638*/ 	.word	0x00000003
        /*163c*/ 	.word	0x000000e8
        /*1640*/ 	.short	0x010a
        /*1642*/ 	.byte	0xff
	.zero		1


	//----- nvinfo : EIATTR_NUM_MBARRIERS
	.align		4
.L_114:
        /*1644*/ 	.byte	0x03, 0x38
        /*1646*/ 	.short	0x001d


	//----- nvinfo : EIATTR_EXIT_INSTR_OFFSETS
	.align		4
        /*1648*/ 	.byte	0x04, 0x1c
        /*164a*/ 	.short	(.L_116 - .L_115)


	//   ....[0]....
.L_115:
        /*164c*/ 	.word	0x000184f0


	//   ....[1]....
        /*1650*/ 	.word	0x000188a0


	//----- nvinfo : EIATTR_REQNTID
	.align		4
.L_116:
        /*1654*/ 	.byte	0x04, 0x10
        /*1656*/ 	.short	(.L_118 - .L_117)
.L_117:
        /*1658*/ 	.word	0x00000180
        /*165c*/ 	.word	0x00000001
        /*1660*/ 	.word	0x00000001


	//----- nvinfo : EIATTR_CRS_STACK_SIZE
	.align		4
.L_118:
        /*1664*/ 	.byte	0x04, 0x1e
        /*1666*/ 	.short	(.L_120 - .L_119)
.L_119:
        /*1668*/ 	.word	0x00000000


	//----- nvinfo : EIATTR_CBANK_PARAM_SIZE
	.align		4
.L_120:
        /*166c*/ 	.byte	0x03, 0x19
        /*166e*/ 	.short	0x052c


	//----- nvinfo : EIATTR_PARAM_CBANK
	.align		4
        /*1670*/ 	.byte	0x04, 0x0a
        /*1672*/ 	.short	(.L_122 - .L_121)
	.align		4
.L_121:
        /*1674*/ 	.word	index@(.nv.constant0.kernel_cutlass_dkdv_bwd_cudnnsdpabwdfmha_dkdv_d256_sm100BlackwellFusedAttentionDKDVKernel_object_at__TiledMMA_ThrLayoutVMNK21111000_PermutationMNK____MMAAtom_ThrID21_ShapeMNK2566416_TVLay_2)
        /*1678*/ 	.short	0x0380
        /*167a*/ 	.short	0x052c


	//----- nvinfo : EIATTR_SW_WAR
	.align		4
.L_122:
        /*167c*/ 	.byte	0x04, 0x36
        /*167e*/ 	.short	(.L_124 - .L_123)
.L_123:
        /*1680*/ 	.word	0x00000008
.L_124:


//--------------------- .nv.compat                --------------------------
	.section	.nv.compat,"",@"SHT_CUDA_COMPAT_INFO"
	.align	4
        /*0000*/ 	.byte	0x02, 0x02, 0x02, 0x00, 0x02, 0x05, 0x05, 0x00, 0x02, 0x03, 0x01, 0x00, 0x02, 0x06, 0x01, 0x00


//--------------------- .nv.info.kernel_cutlass_kernel_cudnnsdpabwdfmha_dq_d256_sm100BlackwellFusedAttentionDQKernel_object_at_____Int32_Int32_Int32_TiledMMA_ThrLayoutVMNK21111000_PermutationMNK____MMAAtom_ThrID21_ShapeM_1 --------------------------
	.section	.nv.info.kernel_cutlass_kernel_cudnnsdpabwdfmha_dq_d256_sm100BlackwellFusedAttentionDQKernel_object_at_____Int32_Int32_Int32_TiledMMA_ThrLayoutVMNK21111000_PermutationMNK____MMAAtom_ThrID21_ShapeM_1,"",@"SHT_CUDA_INFO"
	.sectionflags	@""
	.align	4


	//----- nvinfo : EIATTR_CUDA_API_VERSION
	.align		4
        /*0000*/ 	.byte	0x04, 0x37
        /*0002*/ 	.short	(.L_126 - .L_125)
.L_125:
        /*0004*/ 	.word	0x00000081


	//----- nvinfo : EIATTR_KPARAM_INFO
	.align		4
.L_126:
        /*0008*/ 	.byte	0x04, 0x17
        /*000a*/ 	.short	(.L_128 - .L_127)
.L_127:
        /*000c*/ 	.word	0x00000000
        /*0010*/ 	.short	0x001a
        /*0012*/ 	.short	0x0488
        /*0014*/ 	.byte	0x00, 0xf0, 0x11, 0x00


	//----- nvinfo : EIATTR_KPARAM_INFO
	.align		4
.L_128:
        /*0018*/ 	.byte	0x04, 0x17
        /*001a*/ 	.short	(.L_130 - .L_129)
.L_129:
        /*001c*/ 	.word	0x00000000
        /*0020*/ 	.short	0x0019
        /*0022*/ 	.short	0x0484
        /*0024*/ 	.byte	0x00, 0xf0, 0x11, 0x00


	//----- nvinfo : EIATTR_KPARAM_INFO
	.align		4
.L_130:
        /*0028*/ 	.byte	0x04, 0x17
        /*002a*/ 	.short	(.L_132 - .L_131)
.L_131:
        /*002c*/ 	.word	0x00000000
        /*0030*/ 	.short	0x0018
        /*0032*/ 	.short	0x0480
        /*0034*/ 	.byte	0x00, 0xf0, 0x11, 0x00


	//----- nvinfo : EIATTR_KPARAM_INFO
	.align		4
.L_132:
        /*0038*/ 	.byte	0x04, 0x17
        /*003a*/ 	.short	(.L_134 - .L_133)
.L_133:
        /*003c*/ 	.word	0x00000000
        /*0040*/ 	.short	0x0017
        /*0042*/ 	.short	0x047c
        /*0044*/ 	.byte	0x00, 0xf0, 0x11, 0x00


	//----- nvinfo : EIATTR_KPARAM_INFO
	.align		4
.L_134:
        /*0048*/ 	.byte	0x04, 0x17
        /*004a*/ 	.short	(.L_136 - .L_135)
.L_135:
        /*004c*/ 	.word	0x00000000
        /*0050*/ 	.short	0x0016
        /*0052*/ 	.short	0x0478
        /*0054*/ 	.byte	0x00, 0xf0, 0x11, 0x00


	//----- nvinfo : EIATTR_KPARAM_INFO
	.align		4
.L_136:
        /*0058*/ 	.byte	0x04, 0x17
        /*005a*/ 	.short	(.L_138 - .L_137)
.L_137:
        /*005c*/ 	.word	0x00000000
        /*0060*/ 	.short	0x0015
        /*0062*/ 	.short	0x0438
        /*0064*/ 	.byte	0x00, 0xf0, 0x01, 0x01


	//----- nvinfo : EIATTR_KPARAM_INFO
	.align		4
.L_138:
        /*0068*/ 	.byte	0x04, 0x17
        /*006a*/ 	.short	(.L_140 - .L_139)
.L_139:
        /*006c*/ 	.word	0x00000000
        /*0070*/ 	.short	0x0014
        /*0072*/ 	.short	0x0400
        /*0074*/ 	.byte	0x00, 0xf0, 0xe1, 0x00


	//----- nvinfo : EIATTR_KPARAM_INFO
	.align		4
.L_140:
        /*0078*/ 	.byte	0x04, 0x17
        /*007a*/ 	.short	(.L_142 - .L_141)
.L_141:
        /*007c*/ 	.word	0x00000000
        /*0080*/ 	.short	0x0013
        /*0082*/ 	.short	0x03e0
        /*0084*/ 	.byte	0x00, 0xf0, 0x81, 0x00


	//----- nvinfo : EIATTR_KPARAM_INFO
	.align		4
.L_142:
        /*0088*/ 	.byte	0x04, 0x17
        /*008a*/ 	.short	(.L_144 - .L_143)
.L_143:
        /*008c*/ 	.word	0x00000000
        /*0090*/ 	.short	0x0012
        /*0092*/ 	.short	0x03c0
        /*0094*/ 	.byte	0x00, 0xf0, 0x81, 0x00


	//----- nvinfo : EIATTR_KPARAM_INFO
	.align		4
.L_144:
        /*0098*/ 	.byte	0x04, 0x17
        /*009a*/ 	.short	(.L_146 - .L_145)
.L_145:
        /*009c*/ 	.word	0x00000000
        /*00a0*/ 	.short	0x0011
        /*00a2*/ 	.short	0x0340
        /*00a4*/ 	.byte	0x00, 0xf0, 0x01, 0x02


	//----- nvinfo : EIATTR_KPARAM_INFO
	.align		4
.L_146:
        /*00a8*/ 	.byte	0x04, 0x17
        /*00aa*/ 	.short	(.L_148 - .L_147)
.L_147:
        /*00ac*/ 	.word	0x00000000
        /*00b0*/ 	.short	0x0010
        /*00b2*/ 	.short	0x0300
        /*00b4*/ 	.byte	0x00, 0xf0, 0x61, 0x00


	//----- nvinfo : EIATTR_KPARAM_INFO
	.align		4
.L_148:
        /*00b8*/ 	.byte	0x04, 0x17
        /*00ba*/ 	.short	(.L_150 - .L_149)
.L_149:
        /*00bc*/ 	.word	0x00000000
        /*00c0*/ 	.short	0x000f
        /*00c2*/ 	.short	0x0280
        /*00c4*/ 	.byte	0x00, 0xf0, 0x01, 0x02


	//----- nvinfo : EIATTR_KPARAM_INFO
	.align		4
.L_150:
        /*00c8*/ 	.byte	0x04, 0x17
        /*00ca*/ 	.short	(.L_152 - .L_151)
.L_151:
        /*00cc*/ 	.word	0x00000000
        /*00d0*/ 	.short	0x000e
        /*00d2*/ 	.short	0x0240
        /*00d4*/ 	.byte	0x00, 0xf0, 0x61, 0x00


	//----- nvinfo : EIATTR_KPARAM_INFO
	.align		4
.L_152:
        /*00d8*/ 	.byte	0x04, 0x17
        /*00da*/ 	.short	(.L_154 - .L_153)
.L_153:
        /*00dc*/ 	.word	0x00000000
        /*00e0*/ 	.short	0x000d
        /*00e2*/ 	.short	0x01c0
        /*00e4*/ 	.byte	0x00, 0xf0, 0x01, 0x02


	//----- nvinfo : EIATTR_KPARAM_INFO
	.align		4
.L_154:
        /*00e8*/ 	.byte	0x04, 0x17
        /*00ea*/ 	.short	(.L_156 - .L_155)
.L_155:
        /*00ec*/ 	.word	0x00000000
        /*00f0*/ 	.short	0x000c
        /*00f2*/ 	.short	0x0180
        /*00f4*/ 	.byte	0x00, 0xf0, 0x61, 0x00


	//----- nvinfo : EIATTR_KPARAM_INFO
	.align		4
.L_156:
        /*00f8*/ 	.byte	0x04, 0x17
        /*00fa*/ 	.short	(.L_158 - .L_157)
.L_157:
        /*00fc*/ 	.word	0x00000000
        /*0100*/ 	.short	0x000b
        /*0102*/ 	.short	0x0100
        /*0104*/ 	.byte	0x00, 0xf0, 0x01, 0x02


	//----- nvinfo : EIATTR_KPARAM_INFO
	.align		4
.L_158:
        /*0108*/ 	.byte	0x04, 0x17
        /*010a*/ 	.short	(.L_160 - .L_159)
.L_159:
        /*010c*/ 	.word	0x00000000
        /*0110*/ 	.short	0x000a
        /*0112*/ 	.short	0x00c0
        /*0114*/ 	.byte	0x00, 0xf0, 0x61, 0x00


	//----- nvinfo : EIATTR_KPARAM_INFO
	.align		4
.L_160:
        /*0118*/ 	.byte	0x04, 0x17
        /*011a*/ 	.short	(.L_162 - .L_161)
.L_161:
        /*011c*/ 	.word	0x00000000
        /*0120*/ 	.short	0x0009
        /*0122*/ 	.short	0x0040
        /*0124*/ 	.byte	0x00, 0xf0, 0x01, 0x02


	//----- nvinfo : EIATTR_KPARAM_INFO
	.align		4
.L_162:
        /*0128*/ 	.byte	0x04, 0x17
        /*012a*/ 	.short	(.L_164 - .L_163)
.L_163:
        /*012c*/ 	.word	0x00000000
        /*0130*/ 	.short	0x0008
        /*0132*/ 	.short	0x001e
        /*0134*/ 	.byte	0x00, 0xf0, 0x0d, 0x00


	//----- nvinfo : EIATTR_KPARAM_INFO
	.align		4
.L_164:
        /*0138*/ 	.byte	0x04, 0x17
        /*013a*/ 	.short	(.L_166 - .L_165)
.L_165:
        /*013c*/ 	.word	0x00000000
        /*0140*/ 	.short	0x0007
        /*0142*/ 	.short	0x001b
        /*0144*/ 	.byte	0x00, 0xf0, 0x0d, 0x00


	//----- nvinfo : EIATTR_KPARAM_INFO
	.align		4
.L_166:
        /*0148*/ 	.byte	0x04, 0x17
        /*014a*/ 	.short	(.L_168 - .L_167)
.L_167:
        /*014c*/ 	.word	0x00000000
        /*0150*/ 	.short	0x0006
        /*0152*/ 	.short	0x0018
        /*0154*/ 	.byte	0x00, 0xf0, 0x0d, 0x00


	//----- nvinfo : EIATTR_KPARAM_INFO
	.align		4
.L_168:
        /*0158*/ 	.byte	0x04, 0x17
        /*015a*/ 	.short	(.L_170 - .L_169)
.L_169:
        /*015c*/ 	.word	0x00000000
        /*0160*/ 	.short	0x0005
        /*0162*/ 	.short	0x0014
        /*0164*/ 	.byte	0x00, 0xf0, 0x11, 0x00


	//----- nvinfo : EIATTR_KPARAM_INFO
	.align		4
.L_170:
        /*0168*/ 	.byte	0x04, 0x17
        /*016a*/ 	.short	(.L_172 - .L_171)
.L_171:
        /*016c*/ 	.word	0x00000000
        /*0170*/ 	.short	0x0004
        /*0172*/ 	.short	0x0010
        /*0174*/ 	.byte	0x00, 0xf0, 0x11, 0x00


	//----- nvinfo : EIATTR_KPARAM_INFO
	.align		4
.L_172:
        /*0178*/ 	.byte	0x04, 0x17
        /*017a*/ 	.short	(.L_174 - .L_173)
.L_173:
        /*017c*/ 	.word	0x00000000
        /*0180*/ 	.short	0x0003
        /*0182*/ 	.short	0x000c
        /*0184*/ 	.byte	0x00, 0xf0, 0x11, 0x00


	//----- nvinfo : EIATTR_KPARAM_INFO
	.align		4
.L_174:
        /*0188*/ 	.byte	0x04, 0x17
        /*018a*/ 	.short	(.L_176 - .L_175)
.L_175:
        /*018c*/ 	.word	0x00000000
        /*0190*/ 	.short	0x0002
        /*0192*/ 	.short	0x0008
        /*0194*/ 	.byte	0x00, 0xf0, 0x11, 0x00


	//----- nvinfo : EIATTR_KPARAM_INFO
	.align		4
.L_176:
        /*0198*/ 	.byte	0x04, 0x17
        /*019a*/ 	.short	(.L_178 - .L_177)
.L_177:
        /*019c*/ 	.word	0x00000000
        /*01a0*/ 	.short	0x0001
        /*01a2*/ 	.short	0x0004
        /*01a4*/ 	.byte	0x00, 0xf0, 0x11, 0x00


	//----- nvinfo : EIATTR_KPARAM_INFO
	.align		4
.L_178:
        /*01a8*/ 	.byte	0x04, 0x17
        /*01aa*/ 	.short	(.L_180 - .L_179)
.L_179:
        /*01ac*/ 	.word	0x00000000
        /*01b0*/ 	.short	0x0000
        /*01b2*/ 	.short	0x0000
        /*01b4*/ 	.byte	0x00, 0xf0, 0x11, 0x00


	//----- nvinfo : EIATTR_AT_ENTRY_FRAGMENTS
	.align		4
.L_180:
        /*01b8*/ 	.byte	0x04, 0x4f
        /*01ba*/ 	.short	(.L_182 - .L_181)


	//   ....[0]....
.L_181:
        /*01bc*/ 	.word	0x00000004


	//   ....[1]....
        /*01c0*/ 	.word	0x00000005


	//----- nvinfo : EIATTR_RESERVED_SMEM_USED
	.align		4
.L_182:
        /*01c4*/ 	.byte	0x01, 0x41
	.zero		2


	//----- nvinfo : EIATTR_SPARSE_MMA_MASK
	.align		4
        /*01c8*/ 	.byte	0x03, 0x50
        /*01ca*/ 	.short	0x0000


	//----- nvinfo : EIATTR_TCGEN05_2CTA_USED
	.align		4
        /*01cc*/ 	.byte	0x01, 0x52
	.zero		2


	//----- nvinfo : EIATTR_MAXREG_COUNT
	.align		4
        /*01d0*/ 	.byte	0x03, 0x1b
        /*01d2*/ 	.short	0x00a8


	//----- nvinfo : EIATTR_NUM_BARRIERS
	.align		4
        /*01d4*/ 	.byte	0x02, 0x4c
        /*01d6*/ 	.byte	0x02
	.zero		1


	//----- nvinfo : EIATTR_INT_WARP_WIDE_INSTR_OFFSETS
	.align		4
        /*01d8*/ 	.byte	0x04, 0x31
        /*01da*/ 	.short	(.L_184 - .L_183)


	//   ....[0]....
.L_183:
        /*01dc*/ 	.word	0x00006420


	//   ....[1]....
        /*01e0*/ 	.word	0x00006450


	//----- nvinfo : EIATTR_COOP_GROUP_MASK_REGIDS
	.align		4
.L_184:
        /*01e4*/ 	.byte	0x04, 0x29
        /*01e6*/ 	.short	(.L_186 - .L_185)


	//   ....[0]....
.L_185:
        /*01e8*/ 	.word	0xffffffff


	//   ....[1]....
        /*01ec*/ 	.word	0xffffffff


	//   ....[2]....
        /*01f0*/ 	.word	0xffffffff


	//   ....[3]....
        /*01f4*/ 	.word	0xffffffff


	//   ....[4]....
        /*01f8*/ 	.word	0xffffffff


	//   ....[5]....
        /*01fc*/ 	.word	0xffffffff


	//----- nvinfo : EIATTR_COOP_GROUP_INSTR_OFFSETS
	.align		4
.L_186:
        /*0200*/ 	.byte	0x04, 0x28
        /*0202*/ 	.short	(.L_188 - .L_187)


	//   ....[0]....
.L_187:
        /*0204*/ 	.word	0x00000830


	//   ....[1]....
        /*0208*/ 	.word	0x00000e90


	//   ....[2]....
        /*020c*/ 	.word	0x00000f60


	//   ....[3]....
        /*0210*/ 	.word	0x00006170


	//   ....[4]....
        /*0214*/ 	.word	0x000062b0


	//   ....[5]....
        /*0218*/ 	.word	0x00006500


	//----- nvinfo : EIATTR_REG_RECONFIG
	.align		4
.L_188:
        /*021c*/ 	.byte	0x01, 0x54
	.zero		2


	//----- nvinfo : EIATTR_VRC_CTA_INIT_COUNT
	.align		4
        /*0220*/ 	.byte	0x02, 0x4a
        /*0222*/ 	.byte	0x80
	.zero		1


	//----- nvinfo : EIATTR_MBARRIER_INSTR_OFFSETS
	.align		4
        /*0224*/ 	.byte	0x04, 0x39
        /*0226*/ 	.short	(.L_190 - .L_189)


	//   ....[0]....
.L_189:
        /*0228*/ 	.word	0x00000410
        /*022c*/ 	.word	0x000000ff
        /*0230*/ 	.word	0x00000000
        /*0234*/ 	.short	0x0100
        /*0236*/ 	.byte	0x10
	.zero		1


	//   ....[1]....
        /*0238*/ 	.word	0x00000420
        /*023c*/ 	.word	0x000000ff
        /*0240*/ 	.word	0x00000008
        /*0244*/ 	.short	0x0100
        /*0246*/ 	.byte	0x10
	.zero		1


	//   ....[2]....
        /*0248*/ 	.word	0x00000590
        /*024c*/ 	.word	0x000000ff
        /*0250*/ 	.word	0x00000020
        /*0254*/ 	.short	0x0100
        /*0256*/ 	.byte	0x04
	.zero		1


	//   ....[3]....
        /*0258*/ 	.word	0x000005a0
        /*025c*/ 	.word	0x000000ff
        /*0260*/ 	.word	0x00000028
        /*0264*/ 	.short	0x0100
        /*0266*/ 	.byte	0x04
	.zero		1


	//   ....[4]....
        /*0268*/ 	.word	0x000005b0
        /*026c*/ 	.word	0x000000ff
        /*0270*/ 	.word	0x00000040
        /*0274*/ 	.short	0x0100
        /*0276*/ 	.byte	0x04
	.zero		1


	//   ....[5]....
        /*0278*/ 	.word	0x000005c0
        /*027c*/ 	.word	0x000000ff
        /*0280*/ 	.word	0x00000048
        /*0284*/ 	.short	0x0100
        /*0286*/ 	.byte	0x04
	.zero		1


	//   ....[6]....
        /*0288*/ 	.word	0x000005d0
        /*028c*/ 	.word	0x000000ff
        /*0290*/ 	.word	0x00000010
        /*0294*/ 	.short	0x0100
        /*0296*/ 	.byte	0x04
	.zero		1


	//   ....[7]....
        /*0298*/ 	.word	0x000005e0
        /*029c*/ 	.word	0x000000ff
        /*02a0*/ 	.word	0x00000018
        /*02a4*/ 	.short	0x0100
        /*02a6*/ 	.byte	0x04
	.zero		1


	//   ....[8]....
        /*02a8*/ 	.word	0x000005f0
        /*02ac*/ 	.word	0x000000ff
        /*02b0*/ 	.word	0x00000030
        /*02b4*/ 	.short	0x0100
        /*02b6*/ 	.byte	0x04
	.zero		1


	//   ....[9]....
        /*02b8*/ 	.word	0x00000600
        /*02bc*/ 	.word	0x000000ff
        /*02c0*/ 	.word	0x00000038
        /*02c4*/ 	.short	0x0100
        /*02c6*/ 	.byte	0x04
	.zero		1


	//   ....[10]....
        /*02c8*/ 	.word	0x00000610
        /*02cc*/ 	.word	0x000000ff
        /*02d0*/ 	.word	0x00000050
        /*02d4*/ 	.short	0x0100
        /*02d6*/ 	.byte	0x04
	.zero		1


	//   ....[11]....
        /*02d8*/ 	.word	0x00000620
        /*02dc*/ 	.word	0x000000ff
        /*02e0*/ 	.word	0x00000058
        /*02e4*/ 	.short	0x0100
        /*02e6*/ 	.byte	0x04
	.zero		1


	//   ....[12]....
        /*02e8*/ 	.word	0x00000630
        /*02ec*/ 	.word	0x000000ff
        /*02f0*/ 	.word	0x00000060
        /*02f4*/ 	.short	0x0100
        /*02f6*/ 	.byte	0x04
	.zero		1


	//   ....[13]....
        /*02f8*/ 	.word	0x00000640
        /*02fc*/ 	.word	0x000000ff
        /*0300*/ 	.word	0x00000068
        /*0304*/ 	.short	0x0100
        /*0306*/ 	.byte	0x04
	.zero		1


	//   ....[14]....
        /*0308*/ 	.word	0x00000650
        /*030c*/ 	.word	0x000000ff
        /*0310*/ 	.word	0x00000080
        /*0314*/ 	.short	0x0100
        /*0316*/ 	.byte	0x04
	.zero		1


	//   ....[15]....
        /*0318*/ 	.word	0x00000660
        /*031c*/ 	.word	0x000000ff
        /*0320*/ 	.word	0x00000088
        /*0324*/ 	.short	0x0100
        /*0326*/ 	.byte	0x04
	.zero		1


	//   ....[16]....
        /*0328*/ 	.word	0x00000670
        /*032c*/ 	.word	0x000000ff
        /*0330*/ 	.word	0x00000070
        /*0334*/ 	.short	0x0100
        /*0336*/ 	.byte	0x04
	.zero		1


	//   ....[17]....
        /*0338*/ 	.word	0x00000680
        /*033c*/ 	.word	0x000000ff
        /*0340*/ 	.word	0x00000078
        /*0344*/ 	.short	0x0100
        /*0346*/ 	.byte	0x04
	.zero		1


	//   ....[18]....
        /*0348*/ 	.word	0x00000690
        /*034c*/ 	.word	0x000000ff
        /*0350*/ 	.word	0x00000090
        /*0354*/ 	.short	0x0100
        /*0356*/ 	.byte	0x05
	.zero		1


	//   ....[19]....
        /*0358*/ 	.word	0x000006a0
        /*035c*/ 	.word	0x000000ff
        /*0360*/ 	.word	0x00000098
        /*0364*/ 	.short	0x0100
        /*0366*/ 	.byte	0x05
	.zero		1


	//   ....[20]....
        /*0368*/ 	.word	0x00000720
        /*036c*/ 	.word	0x000000ff
        /*0370*/ 	.word	0x000000a0
        /*0374*/ 	.short	0x0100
        /*0376*/ 	.byte	0x11
	.zero		1


	//   ....[21]....
        /*0378*/ 	.word	0x00000730
        /*037c*/ 	.word	0x000000ff
        /*0380*/ 	.word	0x000000a8
        /*0384*/ 	.short	0x0100
        /*0386*/ 	.byte	0x11
	.zero		1


	//   ....[22]....
        /*0388*/ 	.word	0x000007f0
        /*038c*/ 	.word	0x000000ff
        /*0390*/ 	.word	0x000000b0
        /*0394*/ 	.short	0x0100
        /*0396*/ 	.byte	0x06
	.zero		1


	//   ....[23]....
        /*0398*/ 	.word	0x00000ac0
        /*039c*/ 	.word	0x00000005
        /*03a0*/ 	.word	0x00000000
        /*03a4*/ 	.short	0x010a
        /*03a6*/ 	.byte	0xff
	.zero		1


	//   ....[24]....
        /*03a8*/ 	.word	0x00000ae0
        /*03ac*/ 	.word	0x00000005
        /*03b0*/ 	.word	0x00000000
        /*03b4*/ 	.short	0x010a
        /*03b6*/ 	.byte	0xff
	.zero		1


	//   ....[25]....
        /*03b8*/ 	.word	0x00000cf0
        /*03bc*/ 	.word	0x00000004
        /*03c0*/ 	.word	0x00000000
        /*03c4*/ 	.short	0x010a
        /*03c6*/ 	.byte	0xff
	.zero		1


	//   ....[26]....
        /*03c8*/ 	.word	0x00000d10
        /*03cc*/ 	.word	0x00000004
        /*03d0*/ 	.word	0x00000000
        /*03d4*/ 	.short	0x010a
        /*03d6*/ 	.byte	0xff
	.zero		1


	//   ....[27]....
        /*03d8*/ 	.word	0x00000e10
        /*03dc*/ 	.word	0x00000007
        /*03e0*/ 	.word	0x00000000
        /*03e4*/ 	.short	0x0101
        /*03e6*/ 	.byte	0xff
	.zero		1


	//   ....[28]....
        /*03e8*/ 	.word	0x000012e0
        /*03ec*/ 	.word	0x000000ff
        /*03f0*/ 	.word	0x00000098
        /*03f4*/ 	.short	0x010a
        /*03f6*/ 	.byte	0x0f
	.zero		1


	//   ....[29]....
        /*03f8*/ 	.word	0x00001fe0
        /*03fc*/ 	.word	0x000000ff
        /*0400*/ 	.word	0x00000090
        /*0404*/ 	.short	0x0107
        /*0406*/ 	.byte	0x0f
	.zero		1


	//   ....[30]....
        /*0408*/ 	.word	0x00002010
        /*040c*/ 	.word	0x000000ff
        /*0410*/ 	.word	0x000000a8
        /*0414*/ 	.short	0x010a
        /*0416*/ 	.byte	0x0f
	.zero		1


	//   ....[31]....
        /*0418*/ 	.word	0x00002cb0
        /*041c*/ 	.word	0x000000ff
        /*0420*/ 	.word	0x000000a0
        /*0424*/ 	.short	0x0107
        /*0426*/ 	.byte	0x0f
	.zero		1


	//   ....[32]....
        /*0428*/ 	.word	0x00002cf0
        /*042c*/ 	.word	0x000000ff
        /*0430*/ 	.word	0x00000008
        /*0434*/ 	.short	0x010a
        /*0436*/ 	.byte	0x0f
	.zero		1


	//   ....[33]....
        /*0438*/ 	.word	0x000031d0
        /*043c*/ 	.word	0x000000ff
        /*0440*/ 	.word	0x00000018
        /*0444*/ 	.short	0x010a
        /*0446*/ 	.byte	0x0f
	.zero		1


	//   ....[34]....
        /*0448*/ 	.word	0x000033a0
        /*044c*/ 	.word	0x000000ff
        /*0450*/ 	.word	0x00000028
        /*0454*/ 	.short	0x010a
        /*0456*/ 	.byte	0x0f
	.zero		1


	//   ....[35]....
        /*0458*/ 	.word	0x00003410
        /*045c*/ 	.word	0x000000ff
        /*0460*/ 	.word	0x00000048
        /*0464*/ 	.short	0x010a
        /*0466*/ 	.byte	0x0f
	.zero		1


	//   ....[36]....
        /*0468*/ 	.word	0x00003460
        /*046c*/ 	.word	0x000000ff
        /*0470*/ 	.word	0x00000038
        /*0474*/ 	.short	0x010a
        /*0476*/ 	.byte	0x0f
	.zero		1


	//   ....[37]....
        /*0478*/ 	.word	0x000034b0
        /*047c*/ 	.word	0x000000ff
        /*0480*/ 	.word	0x00000008
        /*0484*/ 	.short	0x010a
        /*0486*/ 	.byte	0x0f
	.zero		1


	//   ....[38]....
        /*0488*/ 	.word	0x00003500
        /*048c*/ 	.word	0x000000ff
        /*0490*/ 	.word	0x00000018
        /*0494*/ 	.short	0x010a
        /*0496*/ 	.byte	0x0f
	.zero		1


	//   ....[39]....
        /*0498*/ 	.word	0x00003570
        /*049c*/ 	.word	0x000000ff
        /*04a0*/ 	.word	0x00000048
        /*04a4*/ 	.short	0x010a
        /*04a6*/ 	.byte	0x0f
	.zero		1


	//   ....[40]....
        /*04a8*/ 	.word	0x00003590
        /*04ac*/ 	.word	0x000000ff
        /*04b0*/ 	.word	0x00000038
        /*04b4*/ 	.short	0x010a
        /*04b6*/ 	.byte	0x0f
	.zero		1


	//   ....[41]....
        /*04b8*/ 	.word	0x000035b0
        /*04bc*/ 	.word	0x000000ff
        /*04c0*/ 	.word	0x00000008
        /*04c4*/ 	.short	0x010a
        /*04c6*/ 	.byte	0x0f
	.zero		1


	//   ....[42]....
        /*04c8*/ 	.word	0x000035d0
        /*04cc*/ 	.word	0x000000ff
        /*04d0*/ 	.word	0x00000018
        /*04d4*/ 	.short	0x010a
        /*04d6*/ 	.byte	0x0f
	.zero		1


	//   ....[43]....
        /*04d8*/ 	.word	0x00003600
        /*04dc*/ 	.word	0x000000ff
        /*04e0*/ 	.word	0x00000098
        /*04e4*/ 	.short	0x010a
        /*04e6*/ 	.byte	0x0f
	.zero		1


	//   ....[44]....
        /*04e8*/ 	.word	0x00003620
        /*04ec*/ 	.word	0x000000ff
        /*04f0*/ 	.word	0x000000a8
        /*04f4*/ 	.short	0x010a
        /*04f6*/ 	.byte	0x0f
	.zero		1


	//   ....[45]....
        /*04f8*/ 	.word	0x000036c0
        /*04fc*/ 	.word	0x000000ff
        /*0500*/ 	.word	0x00000078
        /*0504*/ 	.short	0x010a
        /*0506*/ 	.byte	0x0f
	.zero		1


	//   ....[46]....
        /*0508*/ 	.word	0x000036e0
        /*050c*/ 	.word	0x000000ff
        /*0510*/ 	.word	0x00000058
        /*0514*/ 	.short	0x010a
        /*0516*/ 	.byte	0x0f
	.zero		1


	//   ....[47]....
        /*0518*/ 	.word	0x00003700
        /*051c*/ 	.word	0x000000ff
        /*0520*/ 	.word	0x00000000
        /*0524*/ 	.short	0x010a
        /*0526*/ 	.byte	0x0f
	.zero		1


	//   ....[48]....
        /*0528*/ 	.word	0x00003720
        /*052c*/ 	.word	0x000000ff
        /*0530*/ 	.word	0x00000020
        /*0534*/ 	.short	0x010a
        /*0536*/ 	.byte	0x0f
	.zero		1


	//   ....[49]....
        /*0538*/ 	.word	0x00003fb0
        /*053c*/ 	.word	0x000000ff
        /*0540*/ 	.word	0x00000068
        /*0544*/ 	.short	0x010a
        /*0546*/ 	.byte	0x08
	.zero		1


	//   ....[50]....
        /*0548*/ 	.word	0x00003fd0
        /*054c*/ 	.word	0x000000ff
        /*0550*/ 	.word	0x00000010
        /*0554*/ 	.short	0x010a
        /*0556*/ 	.byte	0x08
	.zero		1


	//   ....[51]....
        /*0558*/ 	.word	0x00003ff0
        /*055c*/ 	.word	0x000000ff
        /*0560*/ 	.word	0x00000040
        /*0564*/ 	.short	0x010a
        /*0566*/ 	.byte	0x08
	.zero		1


	//   ....[52]....
        /*0568*/ 	.word	0x00004820
        /*056c*/ 	.word	0x000000ff
        /*0570*/ 	.word	0x00000080
        /*0574*/ 	.short	0x010a
        /*0576*/ 	.byte	0x0f
	.zero		1


	//   ....[53]....
        /*0578*/ 	.word	0x00004840
        /*057c*/ 	.word	0x000000ff
        /*0580*/ 	.word	0x00000030
        /*0584*/ 	.short	0x010a
        /*0586*/ 	.byte	0x0f
	.zero		1


	//   ....[54]....
        /*0588*/ 	.word	0x00004da0
        /*058c*/ 	.word	0x000000ff
        /*0590*/ 	.word	0x00000058
        /*0594*/ 	.short	0x010a
        /*0596*/ 	.byte	0x0f
	.zero		1


	//   ....[55]....
        /*0598*/ 	.word	0x00004dc0
        /*059c*/ 	.word	0x000000ff
        /*05a0*/ 	.word	0x00000068
        /*05a4*/ 	.short	0x010a
        /*05a6*/ 	.byte	0x0f
	.zero		1


	//   ....[56]....
        /*05a8*/ 	.word	0x00004de0
        /*05ac*/ 	.word	0x000000ff
        /*05b0*/ 	.word	0x00000078
        /*05b4*/ 	.short	0x010a
        /*05b6*/ 	.byte	0x0f
	.zero		1


	//   ....[57]....
        /*05b8*/ 	.word	0x00004e90
        /*05bc*/ 	.word	0x00000004
        /*05c0*/ 	.word	0x00000090
        /*05c4*/ 	.short	0x010a
        /*05c6*/ 	.byte	0xff
	.zero		1


	//   ....[58]....
        /*05c8*/ 	.word	0x00004eb0
        /*05cc*/ 	.word	0x00000004
        /*05d0*/ 	.word	0x000000a0
        /*05d4*/ 	.short	0x010a
        /*05d6*/ 	.byte	0xff
	.zero		1


	//   ....[59]....
        /*05d8*/ 	.word	0x00004ee0
        /*05dc*/ 	.word	0x00000004
        /*05e0*/ 	.word	0x00000098
        /*05e4*/ 	.short	0x0101
        /*05e6*/ 	.byte	0xff
	.zero		1


	//   ....[60]....
        /*05e8*/ 	.word	0x00004ef0
        /*05ec*/ 	.word	0x00000004
        /*05f0*/ 	.word	0x000000a8
        /*05f4*/ 	.short	0x0101
        /*05f6*/ 	.byte	0xff
	.zero		1


	//   ....[61]....
        /*05f8*/ 	.word	0x00004f50
        /*05fc*/ 	.word	0x000000ff
        /*0600*/ 	.word	0x00000088
        /*0604*/ 	.short	0x010a
        /*0606*/ 	.byte	0x0f
	.zero		1


	//   ....[62]....
        /*0608*/ 	.word	0x00005020
        /*060c*/ 	.word	0x000000ff
        /*0610*/ 	.word	0x00000070
        /*0614*/ 	.short	0x010a
        /*0616*/ 	.byte	0x0f
	.zero		1


	//   ....[63]....
        /*0618*/ 	.word	0x00006040
        /*061c*/ 	.word	0x000000ff
        /*0620*/ 	.word	0x00000000
        /*0624*/ 	.short	0x0101
        /*0626*/ 	.byte	0x04
	.zero		1


	//   ....[64]....
        /*0628*/ 	.word	0x00006280
        /*062c*/ 	.word	0x000000ff
        /*0630*/ 	.word	0x00000000
        /*0634*/ 	.short	0x0101
        /*0636*/ 	.byte	0x04
	.zero		1


	//   ....[65]....
        /*0638*/ 	.word	0x00006290
        /*063c*/ 	.word	0x000000ff
        /*0640*/ 	.word	0x000000b0
        /*0644*/ 	.short	0x010a
        /*0646*/ 	.byte	0x0f
	.zero		1


	//   ....[66]....
        /*0648*/ 	.word	0x00006530
        /*064c*/ 	.word	0x00000005
        /*0650*/ 	.word	0x00000000
        /*0654*/ 	.short	0x010a
        /*0656*/ 	.byte	0xff
	.zero		1


	//   ....[67]....
        /*0658*/ 	.word	0x00006590
        /*065c*/ 	.word	0x00000004
        /*0660*/ 	.word	0x00000000
        /*0664*/ 	.short	0x010a
        /*0666*/ 	.byte	0xff
	.zero		1


	//   ....[68]....
        /*0668*/ 	.word	0x00006610
        /*066c*/ 	.word	0x00000004
        /*0670*/ 	.word	0x00000098
        /*0674*/ 	.short	0x010a
        /*0676*/ 	.byte	0xff
	.zero		1


	//   ....[69]....
        /*0678*/ 	.word	0x00006690
        /*067c*/ 	.word	0x00000004
        /*0680*/ 	.word	0x000000a8
        /*0684*/ 	.short	0x010a
        /*0686*/ 	.byte	0xff
	.zero		1


	//   ....[70]....
        /*0688*/ 	.word	0x00006710
        /*068c*/ 	.word	0x00000004
        /*0690*/ 	.word	0x00000008
        /*0694*/ 	.short	0x010a
        /*0696*/ 	.byte	0xff
	.zero		1


	//   ....[71]....
        /*0698*/ 	.word	0x00006790
        /*069c*/ 	.word	0x00000004
        /*06a0*/ 	.word	0x00000018
        /*06a4*/ 	.short	0x010a
        /*06a6*/ 	.byte	0xff
	.zero		1


	//   ....[72]....
        /*06a8*/ 	.word	0x00006810
        /*06ac*/ 	.word	0x00000004
        /*06b0*/ 	.word	0x00000028
        /*06b4*/ 	.short	0x010a
        /*06b6*/ 	.byte	0xff
	.zero		1


	//   ....[73]....
        /*06b8*/ 	.word	0x00006890
        /*06bc*/ 	.word	0x00000004
        /*06c0*/ 	.word	0x00000048
        /*06c4*/ 	.short	0x010a
        /*06c6*/ 	.byte	0xff
	.zero		1


	//   ....[74]....
        /*06c8*/ 	.word	0x00006910
        /*06cc*/ 	.word	0x00000003
        /*06d0*/ 	.word	0x00000038
        /*06d4*/ 	.short	0x010a
        /*06d6*/ 	.byte	0xff
	.zero		1


	//   ....[75]....
        /*06d8*/ 	.word	0x00006970
        /*06dc*/ 	.word	0x00000003
        /*06e0*/ 	.word	0x00000008
        /*06e4*/ 	.short	0x010a
        /*06e6*/ 	.byte	0xff
	.zero		1


	//   ....[76]....
        /*06e8*/ 	.word	0x000069d0
        /*06ec*/ 	.word	0x00000003
        /*06f0*/ 	.word	0x00000018
        /*06f4*/ 	.short	0x010a
        /*06f6*/ 	.byte	0xff
	.zero		1


	//   ....[77]....
        /*06f8*/ 	.word	0x00006a50
        /*06fc*/ 	.word	0x00000004
        /*0700*/ 	.word	0x00000048
        /*0704*/ 	.short	0x010a
        /*0706*/ 	.byte	0xff
	.zero		1


	//   ....[78]....
        /*0708*/ 	.word	0x00006ad0
        /*070c*/ 	.word	0x00000003
        /*0710*/ 	.word	0x00000038
        /*0714*/ 	.short	0x010a
        /*0716*/ 	.byte	0xff
	.zero		1


	//   ....[79]....
        /*0718*/ 	.word	0x00006b30
        /*071c*/ 	.word	0x00000003
        /*0720*/ 	.word	0x00000008
        /*0724*/ 	.short	0x010a
        /*0726*/ 	.byte	0xff
	.zero		1


	//   ....[80]....
        /*0728*/ 	.word	0x00006b90
        /*072c*/ 	.word	0x00000003
        /*0730*/ 	.word	0x00000018
        /*0734*/ 	.short	0x010a
        /*0736*/ 	.byte	0xff
	.zero		1


	//   ....[81]....
        /*0738*/ 	.word	0x00006bf0
        /*073c*/ 	.word	0x00000003
        /*0740*/ 	.word	0x00000098
        /*0744*/ 	.short	0x010a
        /*0746*/ 	.byte	0xff
	.zero		1


	//   ....[82]....
        /*0748*/ 	.word	0x00006c50
        /*074c*/ 	.word	0x00000003
        /*0750*/ 	.word	0x000000a8
        /*0754*/ 	.short	0x010a
        /*0756*/ 	.byte	0xff
	.zero		1


	//   ....[83]....
        /*0758*/ 	.word	0x00006cd0
        /*075c*/ 	.word	0x00000003
        /*0760*/ 	.word	0x00000078
        /*0764*/ 	.short	0x010a
        /*0766*/ 	.byte	0xff
	.zero		1


	//   ....[84]....
        /*0768*/ 	.word	0x00006d50
        /*076c*/ 	.word	0x00000003
        /*0770*/ 	.word	0x00000058
        /*0774*/ 	.short	0x010a
        /*0776*/ 	.byte	0xff
	.zero		1


	//   ....[85]....
        /*0778*/ 	.word	0x00006db0
        /*077c*/ 	.word	0x00000003
        /*0780*/ 	.word	0x00000000
        /*0784*/ 	.short	0x010a
        /*0786*/ 	.byte	0xff
	.zero		1


	//   ....[86]....
        /*0788*/ 	.word	0x00006e10
        /*078c*/ 	.word	0x00000003
        /*0790*/ 	.word	0x00000020
        /*0794*/ 	.short	0x010a
        /*0796*/ 	.byte	0xff
	.zero		1


	//   ....[87]....
        /*0798*/ 	.word	0x00006e90
        /*079c*/ 	.word	0x00000003
        /*07a0*/ 	.word	0x00000068
        /*07a4*/ 	.short	0x010a
        /*07a6*/ 	.byte	0xff
	.zero		1


	//   ....[88]....
        /*07a8*/ 	.word	0x00006ef0
        /*07ac*/ 	.word	0x00000003
        /*07b0*/ 	.word	0x00000010
        /*07b4*/ 	.short	0x010a
        /*07b6*/ 	.byte	0xff
	.zero		1


	//   ....[89]....
        /*07b8*/ 	.word	0x00006f50
        /*07bc*/ 	.word	0x00000003
        /*07c0*/ 	.word	0x00000040
        /*07c4*/ 	.short	0x010a
        /*07c6*/ 	.byte	0xff
	.zero		1


	//   ....[90]....
        /*07c8*/ 	.word	0x00006fb0
        /*07cc*/ 	.word	0x00000003
        /*07d0*/ 	.word	0x00000080
        /*07d4*/ 	.short	0x010a
        /*07d6*/ 	.byte	0xff
	.zero		1


	//   ....[91]....
        /*07d8*/ 	.word	0x00007010
        /*07dc*/ 	.word	0x00000003
        /*07e0*/ 	.word	0x00000030
        /*07e4*/ 	.short	0x010a
        /*07e6*/ 	.byte	0xff
	.zero		1


	//   ....[92]....
        /*07e8*/ 	.word	0x00007080
        /*07ec*/ 	.word	0x00000003
        /*07f0*/ 	.word	0x00000058
        /*07f4*/ 	.short	0x010a
        /*07f6*/ 	.byte	0xff
	.zero		1


	//   ....[93]....
        /*07f8*/ 	.word	0x00007100
        /*07fc*/ 	.word	0x00000003
        /*0800*/ 	.word	0x00000068
        /*0804*/ 	.short	0x010a
        /*0806*/ 	.byte	0xff
	.zero		1


	//   ....[94]....
        /*0808*/ 	.word	0x00007170
        /*080c*/ 	.word	0x00000003
        /*0810*/ 	.word	0x00000078
        /*0814*/ 	.short	0x010a
        /*0816*/ 	.byte	0xff
	.zero		1


	//   ....[95]....
        /*0818*/ 	.word	0x000071c0
        /*081c*/ 	.word	0x00000004
        /*0820*/ 	.word	0x00000090
        /*0824*/ 	.short	0x010a
        /*0826*/ 	.byte	0xff
	.zero		1


	//   ....[96]....
        /*0828*/ 	.word	0x00007210
        /*082c*/ 	.word	0x00000004
        /*0830*/ 	.word	0x000000a0
        /*0834*/ 	.short	0x010a
        /*0836*/ 	.byte	0xff
	.zero		1


	//   ....[97]....
        /*0838*/ 	.word	0x00007290
        /*083c*/ 	.word	0x00000003
        /*0840*/ 	.word	0x00000088
        /*0844*/ 	.short	0x010a
        /*0846*/ 	.byte	0xff
	.zero		1


	//   ....[98]....
        /*0848*/ 	.word	0x000072f0
        /*084c*/ 	.word	0x00000004
        /*0850*/ 	.word	0x00000070
        /*0854*/ 	.short	0x010a
        /*0856*/ 	.byte	0xff
	.zero		1


	//   ....[99]....
        /*0858*/ 	.word	0x00007350
        /*085c*/ 	.word	0x00000003
        /*0860*/ 	.word	0x000000b0
        /*0864*/ 	.short	0x010a
        /*0866*/ 	.byte	0xff
	.zero		1


	//----- nvinfo : EIATTR_NUM_MBARRIERS
	.align		4
.L_190:
        /*0868*/ 	.byte	0x03, 0x38
        /*086a*/ 	.short	0x0017


	//----- nvinfo : EIATTR_EXIT_INSTR_OFFSETS
	.align		4
        /*086c*/ 	.byte	0x04, 0x1c
        /*086e*/ 	.short	(.L_192 - .L_191)


	//   ....[0]....
.L_191:
        /*0870*/ 	.word	0x000061d0


	//   ....[1]....
        /*0874*/ 	.word	0x00006510


	//----- nvinfo : EIATTR_REQNTID
	.align		4
.L_192:
        /*0878*/ 	.byte	0x04, 0x10
        /*087a*/ 	.short	(.L_194 - .L_193)
.L_193:
        /*087c*/ 	.word	0x00000180
        /*0880*/ 	.word	0x00000001
        /*0884*/ 	.word	0x00000001


	//----- nvinfo : EIATTR_CRS_STACK_SIZE
	.align		4
.L_194:
        /*0888*/ 	.byte	0x04, 0x1e
        /*088a*/ 	.short	(.L_196 - .L_195)
.L_195:
        /*088c*/ 	.word	0x00000000


	//----- nvinfo : EIATTR_CBANK_PARAM_SIZE
	.align		4
.L_196:
        /*0890*/ 	.byte	0x03, 0x19
        /*0892*/ 	.short	0x048c


	//----- nvinfo : EIATTR_PARAM_CBANK
	.align		4
        /*0894*/ 	.byte	0x04, 0x0a
        /*0896*/ 	.short	(.L_198 - .L_197)
	.align		4
.L_197:
        /*0898*/ 	.word	index@(.nv.constant0.kernel_cutlass_kernel_cudnnsdpabwdfmha_dq_d256_sm100BlackwellFusedAttentionDQKernel_object_at_____Int32_Int32_Int32_TiledMMA_ThrLayoutVMNK21111000_PermutationMNK____MMAAtom_ThrID21_ShapeM_1)
        /*089c*/ 	.short	0x0380
        /*089e*/ 	.short	0x048c


	//----- nvinfo : EIATTR_SW_WAR
	.align		4
.L_198:
        /*08a0*/ 	.byte	0x04, 0x36
        /*08a2*/ 	.short	(.L_200 - .L_199)
.L_199:
        /*08a4*/ 	.word	0x00000008
.L_200:


//--------------------- .nv.info.kernel_cutlass_sum_OdO_cudnnsdpabwdfmha_backward_sm100_2kernelBlackwellFusedMultiHeadAttentionBackward_object_at__tensorptrf16gmemalign64o409625620481256div64_tensorptrf16gmemalign64o4096_0 --------------------------
	.section	.nv.info.kernel_cutlass_sum_OdO_cudnnsdpabwdfmha_backward_sm100_2kernelBlackwellFusedMultiHeadAttentionBackward_object_at__tensorptrf16gmemalign64o409625620481256div64_tensorptrf16gmemalign64o4096_0,"",@"SHT_CUDA_INFO"
	.sectionflags	@""
	.align	4


	//----- nvinfo : EIATTR_CUDA_API_VERSION
	.align		4
        /*0000*/ 	.byte	0x04, 0x37
        /*0002*/ 	.short	(.L_202 - .L_201)
.L_201:
        /*0004*/ 	.word	0x00000081


	//----- nvinfo : EIATTR_KPARAM_INFO
	.align		4
.L_202:
        /*0008*/ 	.byte	0x04, 0x17
        /*000a*/ 	.short	(.L_204 - .L_203)
.L_203:
        /*000c*/ 	.word	0x00000000
        /*0010*/ 	.short	0x000c
        /*0012*/ 	.short	0x00b4
        /*0014*/ 	.byte	0x00, 0xf0, 0x11, 0x00


	//----- nvinfo : EIATTR_KPARAM_INFO
	.align		4
.L_204:
        /*0018*/ 	.byte	0x04, 0x17
        /*001a*/ 	.short	(.L_206 - .L_205)
.L_205:
        /*001c*/ 	.word	0x00000000
        /*0020*/ 	.short	0x000b
        /*0022*/ 	.short	0x00b0
        /*0024*/ 	.byte	0x00, 0xf0, 0x11, 0x00


	//----- nvinfo : EIATTR_KPARAM_INFO
	.align		4
.L_206:
        /*0028*/ 	.byte	0x04, 0x17
        /*002a*/ 	.short	(.L_208 - .L_207)
.L_207:
        /*002c*/ 	.word	0x00000000
        /*0030*/ 	.short	0x000a
        /*0032*/ 	.short	0x00ac
        /*0034*/ 	.byte	0x00, 0xf0, 0x11, 0x00


	//----- nvinfo : EIATTR_KPARAM_INFO
	.align		4
.L_208:
        /*0038*/ 	.byte	0x04, 0x17
        /*003a*/ 	.short	(.L_210 - .L_209)
.L_209:
        /*003c*/ 	.word	0x00000000
        /*0040*/ 	.short	0x0009
        /*0042*/ 	.short	0x00a8
        /*0044*/ 	.byte	0x00, 0xf0, 0x11, 0x00


	//----- nvinfo : EIATTR_KPARAM_INFO
	.align		4
.L_210:
        /*0048*/ 	.byte	0x04, 0x17
        /*004a*/ 	.short	(.L_212 - .L_211)
.L_211:
        /*004c*/ 	.word	0x00000000
        /*0050*/ 	.short	0x0008
        /*0052*/ 	.short	0x00a4
        /*0054*/ 	.byte	0x00, 0xf0, 0x11, 0x00


	//----- nvinfo : EIATTR_KPARAM_INFO
	.align		4
.L_212:
        /*0058*/ 	.byte	0x04, 0x17
        /*005a*/ 	.short	(.L_214 - .L_213)
.L_213:
        /*005c*/ 	.word	0x00000000
        /*0060*/ 	.short	0x0007
        /*0062*/ 	.short	0x00a0
        /*0064*/ 	.byte	0x00, 0xf0, 0x11, 0x00


	//----- nvinfo : EIATTR_KPARAM_INFO
	.align		4
.L_214:
        /*0068*/ 	.byte	0x04, 0x17
        /*006a*/ 	.short	(.L_216 - .L_215)
.L_215:
        /*006c*/ 	.word	0x00000000
        /*0070*/ 	.short	0x0006
        /*0072*/ 	.short	0x009c
        /*0074*/ 	.byte	0x00, 0xf0, 0x11, 0x00


	//----- nvinfo : EIATTR_KPARAM_INFO
	.align		4
.L_216:
        /*0078*/ 	.byte	0x04, 0x17
        /*007a*/ 	.short	(.L_218 - .L_217)
.L_217:
        /*007c*/ 	.word	0x00000000
        /*0080*/ 	.short	0x0005
        /*0082*/ 	.short	0x0098
        /*0084*/ 	.byte	0x00, 0xf0, 0x11, 0x00


	//----- nvinfo : EIATTR_KPARAM_INFO
	.align		4
.L_218:
        /*0088*/ 	.byte	0x04, 0x17
        /*008a*/ 	.short	(.L_220 - .L_219)
.L_219:
        /*008c*/ 	.word	0x00000000
        /*0090*/ 	.short	0x0004
        /*0092*/ 	.short	0x0078
        /*0094*/ 	.byte	0x00, 0xf0, 0x81, 0x00


	//----- nvinfo : EIATTR_KPARAM_INFO
	.align		4
.L_220:
        /*0098*/ 	.byte	0x04, 0x17
        /*009a*/ 	.short	(.L_222 - .L_221)
.L_221:
        /*009c*/ 	.word	0x00000000
        /*00a0*/ 	.short	0x0003
        /*00a2*/ 	.short	0x0060
        /*00a4*/ 	.byte	0x00, 0xf0, 0x61, 0x00


	//----- nvinfo : EIATTR_KPARAM_INFO
	.align		4
.L_222:
        /*00a8*/ 	.byte	0x04, 0x17
        /*00aa*/ 	.short	(.L_224 - .L_223)
.L_223:
        /*00ac*/ 	.word	0x00000000
        /*00b0*/ 	.short	0x0002
        /*00b2*/ 	.short	0x0040
        /*00b4*/ 	.byte	0x00, 0xf0, 0x81, 0x00


	//----- nvinfo : EIATTR_KPARAM_INFO
	.align		4
.L_224:
        /*00b8*/ 	.byte	0x04, 0x17
        /*00ba*/ 	.short	(.L_226 - .L_225)
.L_225:
        /*00bc*/ 	.word	0x00000000
        /*00c0*/ 	.short	0x0001
        /*00c2*/ 	.short	0x0020
        /*00c4*/ 	.byte	0x00, 0xf0, 0x81, 0x00


	//----- nvinfo : EIATTR_KPARAM_INFO
	.align		4
.L_226:
        /*00c8*/ 	.byte	0x04, 0x17
        /*00ca*/ 	.short	(.L_228 - .L_227)
.L_227:
        /*00cc*/ 	.word	0x00000000
        /*00d0*/ 	.short	0x0000
        /*00d2*/ 	.short	0x0000
        /*00d4*/ 	.byte	0x00, 0xf0, 0x81, 0x00


	//----- nvinfo : EIATTR_SPARSE_MMA_MASK
	.align		4
.L_228:
        /*00d8*/ 	.byte	0x03, 0x50
        /*00da*/ 	.short	0x0000


	//----- nvinfo : EIATTR_MAXREG_COUNT
	.align		4
        /*00dc*/ 	.byte	0x03, 0x1b
        /*00de*/ 	.short	0x00ff


	//----- nvinfo : EIATTR_COOP_GROUP_MASK_REGIDS
	.align		4
        /*00e0*/ 	.byte	0x04, 0x29
        /*00e2*/ 	.short	(.L_230 - .L_229)


	//   ....[0]....
.L_229:
        /*00e4*/ 	.word	0xffffffff


	//   ....[1]....
        /*00e8*/ 	.word	0xffffffff


	//   ....[2]....
        /*00ec*/ 	.word	0xffffffff


	//----- nvinfo : EIATTR_COOP_GROUP_INSTR_OFFSETS
	.align		4
.L_230:
        /*00f0*/ 	.byte	0x04, 0x28
        /*00f2*/ 	.short	(.L_232 - .L_231)


	//   ....[0]....
.L_231:
        /*00f4*/ 	.word	0x000006e0


	//   ....[1]....
        /*00f8*/ 	.word	0x00000710


	//   ....[2]....
        /*00fc*/ 	.word	0x00000730


	//----- nvinfo : EIATTR_VRC_CTA_INIT_COUNT
	.align		4
.L_232:
        /*0100*/ 	.byte	0x02, 0x4a
	.zero		1
	.zero		1


	//----- nvinfo : EIATTR_EXIT_INSTR_OFFSETS
	.align		4
        /*0104*/ 	.byte	0x04, 0x1c
        /*0106*/ 	.short	(.L_234 - .L_233)


	//   ....[0]....
.L_233:
        /*0108*/ 	.word	0x00000030


	//   ....[1]....
        /*010c*/ 	.word	0x00000080


	//   ....[2]....
        /*0110*/ 	.word	0x00000750


	//   ....[3]....
        /*0114*/ 	.word	0x00000dd0


	//----- nvinfo : EIATTR_REQNTID
	.align		4
.L_234:
        /*0118*/ 	.byte	0x04, 0x10
        /*011a*/ 	.short	(.L_236 - .L_235)
.L_235:
        /*011c*/ 	.word	0x00000008
        /*0120*/ 	.word	0x00000010
        /*0124*/ 	.word	0x00000001


	//----- nvinfo : EIATTR_CRS_STACK_SIZE
	.align		4
.L_236:
        /*0128*/ 	.byte	0x04, 0x1e
        /*012a*/ 	.short	(.L_238 - .L_237)
.L_237:
        /*012c*/ 	.word	0x00000000


	//----- nvinfo : EIATTR_CBANK_PARAM_SIZE
	.align		4
.L_238:
        /*0130*/ 	.byte	0x03, 0x19
        /*0132*/ 	.short	0x00b8


	//----- nvinfo : EIATTR_PARAM_CBANK
	.align		4
        /*0134*/ 	.byte	0x04, 0x0a
        /*0136*/ 	.short	(.L_240 - .L_239)
	.align		4
.L_239:
        /*0138*/ 	.word	index@(.nv.constant0.kernel_cutlass_sum_OdO_cudnnsdpabwdfmha_backward_sm100_2kernelBlackwellFusedMultiHeadAttentionBackward_object_at__tensorptrf16gmemalign64o409625620481256div64_tensorptrf16gmemalign64o4096_0)
        /*013c*/ 	.short	0x0380
        /*013e*/ 	.short	0x00b8


	//----- nvinfo : EIATTR_SW_WAR
	.align		4
.L_240:
        /*0140*/ 	.byte	0x04, 0x36
        /*0142*/ 	.short	(.L_242 - .L_241)
.L_241:
        /*0144*/ 	.word	0x00000008
.L_242:


//--------------------- .nv.callgraph             --------------------------
	.section	.nv.callgraph,"",@"SHT_CUDA_CALLGRAPH"
	.align	4
	.sectionentsize	8
	.align		4
        /*0000*/ 	.word	0x00000000
	.align		4
        /*0004*/ 	.word	0xffffffff
	.align		4
        /*0008*/ 	.word	0x00000000
	.align		4
        /*000c*/ 	.word	0xfffffffe
	.align		4
        /*0010*/ 	.word	0x00000000
	.align		4
        /*0014*/ 	.word	0xfffffffd
	.align		4
        /*0018*/ 	.word	0x00000000
	.align		4
        /*001c*/ 	.word	0xfffffffc


//--------------------- .text.kernel_cutlass_dkdv_bwd_cudnnsdpabwdfmha_dkdv_d256_sm100BlackwellFusedAttentionDKDVKernel_object_at__TiledMMA_ThrLayoutVMNK21111000_PermutationMNK____MMAAtom_ThrID21_ShapeMNK2566416_TVLay_2 --------------------------
	.section	.text.kernel_cutlass_dkdv_bwd_cudnnsdpabwdfmha_dkdv_d256_sm100BlackwellFusedAttentionDKDVKernel_object_at__TiledMMA_ThrLayoutVMNK21111000_PermutationMNK____MMAAtom_ThrID21_ShapeMNK2566416_TVLay_2,"ax",@progbits
	.align	128
        .global         kernel_cutlass_dkdv_bwd_cudnnsdpabwdfmha_dkdv_d256_sm100BlackwellFusedAttentionDKDVKernel_object_at__TiledMMA_ThrLayoutVMNK21111000_PermutationMNK____MMAAtom_ThrID21_ShapeMNK2566416_TVLay_2
        .type           kernel_cutlass_dkdv_bwd_cudnnsdpabwdfmha_dkdv_d256_sm100BlackwellFusedAttentionDKDVKernel_object_at__TiledMMA_ThrLayoutVMNK21111000_PermutationMNK____MMAAtom_ThrID21_ShapeMNK2566416_TVLay_2,@function
        .size           kernel_cutlass_dkdv_bwd_cudnnsdpabwdfmha_dkdv_d256_sm100BlackwellFusedAttentionDKDVKernel_object_at__TiledMMA_ThrLayoutVMNK21111000_PermutationMNK____MMAAtom_ThrID21_ShapeMNK2566416_TVLay_2,(.L_x_545 - kernel_cutlass_dkdv_bwd_cudnnsdpabwdfmha_dkdv_d256_sm100BlackwellFusedAttentionDKDVKernel_object_at__TiledMMA_ThrLayoutVMNK21111000_PermutationMNK____MMAAtom_ThrID21_ShapeMNK2566416_TVLay_2)
        .other          kernel_cutlass_dkdv_bwd_cudnnsdpabwdfmha_dkdv_d256_sm100BlackwellFusedAttentionDKDVKernel_object_at__TiledMMA_ThrLayoutVMNK21111000_PermutationMNK____MMAAtom_ThrID21_ShapeMNK2566416_TVLay_2,@"STO_CUDA_ENTRY STV_DEFAULT"
kernel_cutlass_dkdv_bwd_cudnnsdpabwdfmha_dkdv_d256_sm100BlackwellFusedAttentionDKDVKernel_object_at__TiledMMA_ThrLayoutVMNK21111000_PermutationMNK____MMAAtom_ThrID21_ShapeMNK2566416_TVLay_2:
.text.kernel_cutlass_dkdv_bwd_cudnnsdpabwdfmha_dkdv_d256_sm100BlackwellFusedAttentionDKDVKernel_object_at__TiledMMA_ThrLayoutVMNK21111000_PermutationMNK____MMAAtom_ThrID21_ShapeMNK2566416_TVLay_2:
[----:B------:R-:W0:Y:S08]  /*0000*/  LDC R1, c[0x0][0x37c] ;  /* 0x0000df00ff017b82 */ /* 0x000e300000000800 */
[----:B------:R-:W1:Y:S01]  /*0010*/  LDC.U8 R4, c[0x0][0x38b] ;  /* 0x0000e2c0ff047b82 */ /* 0x000e620000000000 */
[----:B------:R-:W2:Y:S01]  /*0020*/  S2R R23, SR_TID.X ;  /* 0x0000000000177919 */ /* 0x000ea20000002100 */
[----:B------:R-:W-:Y:S01]  /*0030*/  LOP3.LUT R0, R0, 0xfffffffb, RZ, 0xc0, !PT ;  /* 0xfffffffb00007812 */ /* 0x000fe200078ec0ff */
[----:B0-----:R-:W-:Y:S01]  /*0040*/  VIADD R1, R1, 0xfffffe70 ;  /* 0xfffffe7001017836 */ /* 0x001fe20000000000 */
[----:B------:R-:W0:Y:S04]  /*0050*/  S2R R107, SR_CTAID.X ;  /* 0x00000000006b7919 */ /* 0x000e280000002500 */
[----:B------:R-:W3:Y:S08]  /*0060*/  LDC.U8 R3, c[0x0][0x38a] ;  /* 0x0000e280ff037b82 */ /* 0x000ef00000000000 */
[----:B------:R-:W4:Y:S01]  /*0070*/  LDC.U8 R6, c[0x0][0x388] ;  /* 0x0000e200ff067b82 */ /* 0x000f220000000000 */
[----:B-1----:R-:W-:-:S07]  /*0080*/  LOP3.LUT R12, R4, 0x1, RZ, 0xc0, !PT ;  /* 0x00000001040c7812 */ /* 0x002fce00078ec0ff */
[----:B------:R-:W1:Y:S01]  /*0090*/  LDC.U8 R2, c[0x0][0x386] ;  /* 0x0000e180ff027b82 */ /* 0x000e620000000000 */
[----:B------:R-:W-:Y:S02]  /*00a0*/  ISETP.NE.U32.AND P2, PT, R12, 0x1, PT ;  /* 0x000000010c00780c */ /* 0x000fe40003f45070 */
[----:B---3--:R-:W-:-:S05]  /*00b0*/  LOP3.LUT R11, R3, 0x1, RZ, 0xc0, !PT ;  /* 0x00000001030b7812 */ /* 0x008fca00078ec0ff */
[----:B------:R-:W3:Y:S01]  /*00c0*/  LDC.U8 R7, c[0x0][0x385] ;  /* 0x0000e140ff077b82 */ /* 0x000ee20000000000 */
[----:B--2---:R-:W-:Y:S02]  /*00d0*/  SHF.R.U32.HI R15, RZ, 0x5, R23 ;  /* 0x00000005ff0f7819 */ /* 0x004fe40000011617 */
[----:B------:R-:W-:-:S03]  /*00e0*/  ISETP.NE.U32.AND P1, PT, R11, 0x1, PT ;  /* 0x000000010b00780c */ /* 0x000fc60003f25070 */
[----:B------:R2:W-:Y:S01]  /*00f0*/  STL [R1+0x110], R15 ;  /* 0x0001100f01007387 */ /* 0x0005e20000100800 */
[----:B----4-:R-:W-:Y:S01]  /*0100*/  LOP3.LUT R65, R6, 0x1, RZ, 0xc0, !PT ;  /* 0x0000000106417812 */ /* 0x010fe200078ec0ff */
[----:B------:R-:W4:Y:S01]  /*0110*/  LDC.U8 R8, c[0x0][0x384] ;  /* 0x0000e100ff087b82 */ /* 0x000f220000000000 */
[----:B------:R-:W-:-:S04]  /*0120*/  @P2 LOP3.LUT R0, R0, 0x4, RZ, 0xfc, !PT ;  /* 0x0000000400002812 */ /* 0x000fc800078efcff */
[----:B------:R-:W-:-:S03]  /*0130*/  LOP3.LUT R0, R0, 0xfffffffd, RZ, 0xc0, !PT ;  /* 0xfffffffd00007812 */ /* 0x000fc600078ec0ff */
[----:B------:R-:W5:Y:S01]  /*0140*/  LDC.U8 R5, c[0x0][0x387] ;  /* 0x0000e1c0ff057b82 */ /* 0x000f620000000000 */
[----:B------:R-:W-:Y:S02]  /*0150*/  @P1 LOP3.LUT R0, R0, 0x2, RZ, 0xfc, !PT ;  /* 0x0000000200001812 */ /* 0x000fe400078efcff */
[----:B------:R-:W-:Y:S02]  /*0160*/  ISETP.NE.U32.AND P1, PT, R65, 0x1, PT ;  /* 0x000000014100780c */ /* 0x000fe40003f25070 */
[----:B-1----:R-:W-:Y:S02]  /*0170*/  LOP3.LUT R2, R2, 0x1, RZ, 0xc0, !PT ;  /* 0x0000000102027812 */ /* 0x002fe400078ec0ff */
[----:B------:R-:W-:Y:S01]  /*0180*/  LOP3.LUT R0, R0, 0xfffffffe, RZ, 0xc0, !PT ;  /* 0xfffffffe00007812 */ /* 0x000fe200078ec0ff */
[----:B------:R-:W1:Y:S01]  /*0190*/  LDC.U8 R9, c[0x0][0x382] ;  /* 0x0000e080ff097b82 */ /* 0x000e620000000000 */
[----:B------:R-:W-:Y:S02]  /*01a0*/  ISETP.EQ.U32.AND P0, PT, R2, 0x1, PT ;  /* 0x000000010200780c */ /* 0x000fe40003f02070 */
[----:B---3--:R-:W-:-:S04]  /*01b0*/  LOP3.LUT R3, R7, 0x1, RZ, 0xc0, !PT ;  /* 0x0000000107037812 */ /* 0x008fc800078ec0ff */
[----:B------:R-:W-:Y:S01]  /*01c0*/  ISETP.NE.U32.AND P4, PT, R3, 0x1, PT ;  /* 0x000000010300780c */ /* 0x000fe20003f85070 */
[----:B------:R-:W3:Y:S01]  /*01d0*/  LDC.U8 R10, c[0x0][0x381] ;  /* 0x0000e040ff0a7b82 */ /* 0x000ee20000000000 */
[----:B------:R-:W-:Y:S02]  /*01e0*/  @P1 LOP3.LUT R0, R0, 0x1, RZ, 0xfc, !PT ;  /* 0x0000000100001812 */ /* 0x000fe400078efcff */
[----:B------:R-:W-:Y:S02]  /*01f0*/  ISETP.NE.AND P1, PT, R15, 0x9, PT ;  /* 0x000000090f00780c */ /* 0x000fe40003f25270 */
[----:B----4-:R-:W-:Y:S01]  /*0200*/  LOP3.LUT R2, R8, 0x1, RZ, 0xc0, !PT ;  /* 0x0000000108027812 */ /* 0x010fe200078ec0ff */
[----:B------:R-:W-:Y:S02]  /*0210*/  VOTEU.ANY UP1, P0 ;  /* 0x0000000000ff7886 */ /* 0x000fe40000020100 */
[----:B------:R-:W4:Y:S01]  /*0220*/  LDC R12, c[0x0][0x360] ;  /* 0x0000d800ff0c7b82 */ /* 0x000f220000000800 */
[----:B------:R-:W-:-:S02]  /*0230*/  ISETP.NE.U32.AND P5, PT, R2, 0x1, PT ;  /* 0x000000010200780c */ /* 0x000fc40003fa5070 */
[----:B-----5:R-:W-:-:S04]  /*0240*/  LOP3.LUT R4, R5, 0x1, RZ, 0xc0, !PT ;  /* 0x0000000105047812 */ /* 0x020fc800078ec0ff */
[----:B------:R-:W-:Y:S01]  /*0250*/  ISETP.NE.U32.AND P6, PT, R4, 0x1, PT ;  /* 0x000000010400780c */ /* 0x000fe20003fc5070 */
[----:B------:R-:W0:Y:S01]  /*0260*/  S2UR UR60, SR_CTAID.Y ;  /* 0x00000000003c79c3 */ /* 0x000e220000002600 */
[----:B-1----:R-:W-:-:S04]  /*0270*/  LOP3.LUT R3, R9, 0x1, RZ, 0xc0, !PT ;  /* 0x0000000109037812 */ /* 0x002fc800078ec0ff */
[----:B------:R-:W-:Y:S02]  /*0280*/  ISETP.NE.U32.AND P2, PT, R3, 0x1, PT ;  /* 0x000000010300780c */ /* 0x000fe40003f45070 */
[----:B---3--:R-:W-:Y:S01]  /*0290*/  LOP3.LUT R2, R10, 0x1, RZ, 0xc0, !PT ;  /* 0x000000010a027812 */ /* 0x008fe200078ec0ff */
[----:B------:R-:W1:Y:S03]  /*02a0*/  S2UR UR54, SR_CTAID.Z ;  /* 0x00000000003679c3 */ /* 0x000e660000002700 */
[----:B------:R-:W-:Y:S01]  /*02b0*/  ISETP.NE.U32.AND P3, PT, R2, 0x1, PT ;  /* 0x000000010200780c */ /* 0x000fe20003f65070 */
[----:B0-2---:R-:W-:-:S12]  /*02c0*/  @P1 BRA `(.L_x_0) ;  /* 0x0000000000841947 */ /* 0x005fd80003800000 */
[----:B------:R-:W0:Y:S01]  /*02d0*/  LDC.64 R16, c[0x0][0x348] ;  /* 0x0000d200ff107b82 */ /* 0x000e220000000a00 */
[----:B------:R-:W-:Y:S01]  /*02e0*/  UPLOP3.LUT UP0, UPT, UPT, UPT, UPT, 0x40, 0x4 ;  /* 0x000000000004789c */ /* 0x000fe20003f0e870 */
[----:B0-----:R-:W-:-:S04]  /*02f0*/  IADD3 R14, P0, PT, R16, 0x40, RZ ;  /* 0x00000040100e7810 */ /* 0x001fc80007f1e0ff */
[----:B------:R-:W-:Y:S01]  /*0300*/  R2UR UR14, R14 ;  /* 0x000000000e0e72ca */ /* 0x000fe200000e0000 */
[----:B------:R-:W-:Y:S01]  /*0310*/  IMAD.X R13, RZ, RZ, R17, P0 ;  /* 0x000000ffff0d7224 */ /* 0x000fe200000e0611 */
[----:B------:R-:W-:-:S04]  /*0320*/  IADD3 R11, P0, PT, R16, 0x1c0, RZ ;  /* 0x000001c0100b7810 */ /* 0x000fc80007f1e0ff */
[----:B------:R-:W-:Y:S01]  /*0330*/  R2UR UR15, R13 ;  /* 0x000000000d0f72ca */ /* 0x000fe200000e0000 */
[--C-:B------:R-:W-:Y:S01]  /*0340*/  IMAD.X R10, RZ, RZ, R17.reuse, P0 ;  /* 0x000000ffff0a7224 */ /* 0x100fe200000e0611 */
[----:B------:R-:W-:Y:S02]  /*0350*/  IADD3 R9, P0, PT, R16, 0x280, RZ ;  /* 0x0000028010097810 */ /* 0x000fe40007f1e0ff */
[----:B------:R-:W-:Y:S02]  /*0360*/  R2UR UR12, R11 ;  /* 0x000000000b0c72ca */ /* 0x000fe400000e0000 */
[----:B------:R-:W-:Y:S01]  /*0370*/  R2UR UR13, R10 ;  /* 0x000000000a0d72ca */ /* 0x000fe200000e0000 */
[----:B------:R-:W-:Y:S01]  /*0380*/  IMAD.X R8, RZ, RZ, R17, P0 ;  /* 0x000000ffff087224 */ /* 0x000fe200000e0611 */
[----:B------:R-:W-:Y:S02]  /*0390*/  IADD3 R7, P0, PT, R16, 0x100, RZ ;  /* 0x0000010010077810 */ /* 0x000fe40007f1e0ff */
[----:B------:R-:W-:-:S02]  /*03a0*/  R2UR UR10, R9 ;  /* 0x00000000090a72ca */ /* 0x000fc400000e0000 */
[----:B------:R-:W-:Y:S01]  /*03b0*/  R2UR UR11, R8 ;  /* 0x00000000080b72ca */ /* 0x000fe200000e0000 */
[--C-:B------:R-:W-:Y:S01]  /*03c0*/  IMAD.X R6, RZ, RZ, R17.reuse, P0 ;  /* 0x000000ffff067224 */ /* 0x100fe200000e0611 */
[C---:B------:R-:W-:Y:S01]  /*03d0*/  IADD3 R5, P0, PT, R16.reuse, 0x340, RZ ;  /* 0x0000034010057810 */ /* 0x040fe20007f1e0ff */
[----:B------:R0:W-:Y:S04]  /*03e0*/  UTMACCTL.PF [UR14] ;  /* 0x000000000e0079b9 */ /* 0x0001e80008040000 */
[--C-:B------:R-:W-:Y:S01]  /*03f0*/  IMAD.X R4, RZ, RZ, R17.reuse, P0 ;  /* 0x000000ffff047224 */ /* 0x100fe200000e0611 */
[----:B------:R-:W-:Y:S01]  /*0400*/  IADD3 R3, P0, PT, R16, 0x400, RZ ;  /* 0x0000040010037810 */ /* 0x000fe20007f1e0ff */
[----:B------:R0:W-:Y:S04]  /*0410*/  UTMACCTL.PF [UR12] ;  /* 0x000000000c0079b9 */ /* 0x0001e80008040000 */
[----:B------:R-:W-:Y:S01]  /*0420*/  IMAD.X R2, RZ, RZ, R17, P0 ;  /* 0x000000ffff027224 */ /* 0x000fe200000e0611 */
[----:B------:R-:W-:Y:S01]  /*0430*/  R2UR UR8, R7 ;  /* 0x00000000070872ca */ /* 0x000fe200000e0000 */
[----:B------:R0:W-:Y:S01]  /*0440*/  UTMACCTL.PF [UR10] ;  /* 0x000000000a0079b9 */ /* 0x0001e20008040000 */
[----:B------:R-:W-:-:S02]  /*0450*/  R2UR UR9, R6 ;  /* 0x00000000060972ca */ /* 0x000fc400000e0000 */
[----:B------:R-:W-:Y:S02]  /*0460*/  R2UR UR6, R5 ;  /* 0x00000000050672ca */ /* 0x000fe400000e0000 */
[----:B------:R-:W-:Y:S02]  /*0470*/  R2UR UR7, R4 ;  /* 0x00000000040772ca */ /* 0x000fe400000e0000 */
[----:B------:R-:W-:Y:S02]  /*0480*/  R2UR UR4, R3 ;  /* 0x00000000030472ca */ /* 0x000fe400000e0000 */
[----:B------:R-:W-:-:S05]  /*0490*/  R2UR UR5, R2 ;  /* 0x00000000020572ca */ /* 0x000fca00000e0000 */
[----:B------:R0:W-:Y:S04]  /*04a0*/  UTMACCTL.PF [UR8] ;  /* 0x00000000080079b9 */ /* 0x0001e80008040000 */
[----:B------:R0:W-:Y:S04]  /*04b0*/  UTMACCTL.PF [UR6] ;  /* 0x00000000060079b9 */ /* 0x0001e80008040000 */
[----:B------:R0:W-:Y:S02]  /*04c0*/  UTMACCTL.PF [UR4] ;  /* 0x00000000040079b9 */ /* 0x0001e40008040000 */
[----:B0-----:R-:W-:Y:S05]  /*04d0*/  BRA `(.L_x_1) ;  /* 0x0000000000407947 */ /* 0x001fea0003800000 */
.L_x_0:
[----:B------:R-:W-:Y:S01]  /*04e0*/  ISETP.NE.AND P0, PT, R15, RZ, PT ;  /* 0x000000ff0f00720c */ /* 0x000fe20003f05270 */
[----:B------:R-:W-:-:S12]  /*04f0*/  UPLOP3.LUT UP0, UPT, UPT, UPT, UPT, 0x40, 0x4 ;  /* 0x000000000004789c */ /* 0x000fd80003f0e870 */
[----:B------:R-:W-:Y:S05]  /*0500*/  @P0 BRA `(.L_x_1) ;  /* 0x0000000000340947 */ /* 0x000fea0003800000 */
[----:B------:R-:W0:Y:S01]  /*0510*/  S2UR UR5, SR_CgaCtaId ;  /* 0x00000000000579c3 */ /* 0x000e220000008800 */
[----:B------:R-:W-:Y:S01]  /*0520*/  MOV R2, 0x400 ;  /* 0x0000040000027802 */ /* 0x000fe20000000f00 */
[----:B------:R-:W-:Y:S01]  /*0530*/  UMOV UR4, 0x1 ;  /* 0x0000000100047882 */ /* 0x000fe20000000000 */
[----:B------:R-:W-:Y:S02]  /*0540*/  UPLOP3.LUT UP0, UPT, UPT, UPT, UPT, 0x80, 0x8 ;  /* 0x000000000008789c */ /* 0x000fe40003f0f070 */
[----:B------:R-:W-:-:S04]  /*0550*/  UIADD3 UR8, UPT, UPT, -UR4, 0x100000, URZ ;  /* 0x0010000004087890 */ /* 0x000fc8000fffe1ff */
[----:B------:R-:W-:Y:S02]  /*0560*/  USHF.L.U32 UR9, UR8, 0xb, URZ ;  /* 0x0000000b08097899 */ /* 0x000fe400080006ff */
[----:B------:R-:W-:Y:S01]  /*0570*/  USHF.L.U32 UR8, UR8, 0x1, URZ ;  /* 0x0000000108087899 */ /* 0x000fe200080006ff */
[----:B------:R-:W-:-:S13]  /*0580*/  R2UR UR6, R2 ;  /* 0x00000000020672ca */ /* 0x000fda00000e0000 */
[----:B0-----:R-:W-:Y:S01]  /*0590*/  ULEA UR5, UR5, UR6, 0x18 ;  /* 0x0000000605057291 */ /* 0x001fe2000f8ec0ff */
[----:B------:R-:W0:Y:S11]  /*05a0*/  FENCE.VIEW.ASYNC.S ;  /* 0x00000000000073c6 */ /* 0x000e360000000000 */
[----:B0-----:R0:W2:Y:S01]  /*05b0*/  SYNCS.EXCH.64 URZ, [UR5], UR8 ;  /* 0x0000000805ff75b2 */ /* 0x0010a20008000100 */
[----:B------:R0:W3:Y:S01]  /*05c0*/  SYNCS.EXCH.64 URZ, [UR5+0x8], UR8 ;  /* 0x0000080805ff75b2 */ /* 0x0000e20008000100 */
[----:B------:R-:W-:Y:S01]  /*05d0*/  NOP ;  /* 0x0000000000007918 */ /* 0x000fe20000000000 */
.L_x_1:
[----:B------:R-:W-:Y:S01]  /*05e0*/  PLOP3.LUT P0, PT, PT, PT, UP0, 0x80, 0x8 ;  /* 0x000000000008781c */ /* 0x000fe20003f0f008 */
[----:B------:R-:W5:Y:S01]  /*05f0*/  S2R R16, SR_CgaCtaId ;  /* 0x0000000000107919 */ /* 0x000f620000008800 */
[----:B------:R-:W0:Y:S01]  /*0600*/  S2UR UR6, SR_CgaCtaId ;  /* 0x00000000000679c3 */ /* 0x000e220000008800 */
[----:B------:R-:W-:Y:S01]  /*0610*/  UMOV UR16, 0x20 ;  /* 0x0000002000107882 */ /* 0x000fe20000000000 */
[----:B------:R-:W-:Y:S01]  /*0620*/  UMOV UR14, 0x100 ;  /* 0x00000100000e7882 */ /* 0x000fe20000000000 */
[----:B------:R-:W-:Y:S01]  /*0630*/  UMOV UR12, 0x1 ;  /* 0x00000001000c7882 */ /* 0x000fe20000000000 */
[----:B------:R-:W-:Y:S01]  /*0640*/  UMOV UR18, 0x200 ;  /* 0x0000020000127882 */ /* 0x000fe20000000000 */
[----:B------:R-:W-:-:S04]  /*0650*/  @UP0 UIADD3 UR16, UPT, UPT, -UR16, 0x100000, URZ ;  /* 0x0010000010100890 */ /* 0x000fc8000fffe1ff */
[----:B------:R-:W-:Y:S02]  /*0660*/  @UP0 USHF.L.U32 UR17, UR16, 0xb, URZ ;  /* 0x0000000b10110899 */ /* 0x000fe400080006ff */
[----:B------:R-:W-:Y:S02]  /*0670*/  @UP0 USHF.L.U32 UR16, UR16, 0x1, URZ ;  /* 0x0000000110100899 */ /* 0x000fe400080006ff */
[----:B------:R-:W-:-:S04]  /*0680*/  @UP0 UIADD3 UR14, UPT, UPT, -UR14, 0x100000, URZ ;  /* 0x001000000e0e0890 */ /* 0x000fc8000fffe1ff */
[----:B------:R-:W-:Y:S02]  /*0690*/  @UP0 USHF.L.U32 UR15, UR14, 0xb, URZ ;  /* 0x0000000b0e0f0899 */ /* 0x000fe400080006ff */
[----:B------:R-:W-:Y:S02]  /*06a0*/  @UP0 USHF.L.U32 UR14, UR14, 0x1, URZ ;  /* 0x000000010e0e0899 */ /* 0x000fe400080006ff */
[----:B------:R-:W-:-:S04]  /*06b0*/  @UP0 UIADD3 UR12, UPT, UPT, -UR12, 0x100000, URZ ;  /* 0x001000000c0c0890 */ /* 0x000fc8000fffe1ff */
[----:B------:R-:W-:Y:S02]  /*06c0*/  @UP0 USHF.L.U32 UR13, UR12, 0xb, URZ ;  /* 0x0000000b0c0d0899 */ /* 0x000fe400080006ff */
[----:B------:R-:W-:Y:S01]  /*06d0*/  @UP0 USHF.L.U32 UR12, UR12, 0x1, URZ ;  /* 0x000000010c0c0899 */ /* 0x000fe200080006ff */
[----:B------:R-:W-:Y:S02]  /*06e0*/  @P0 MOV R3, 0x400 ;  /* 0x0000040000030802 */ /* 0x000fe40000000f00 */
[----:B------:R-:W-:Y:S02]  /*06f0*/  @P0 MOV R2, 0x400 ;  /* 0x0000040000020802 */ /* 0x000fe40000000f00 */
[----:B------:R-:W-:Y:S01]  /*0700*/  PLOP3.LUT P0, PT, PT, PT, UP0, 0x80, 0x8 ;  /* 0x000000000008781c */ /* 0x000fe20003f0f008 */
[----:B------:R-:W-:-:S04]  /*0710*/  @UP0 UIADD3 UR18, UPT, UPT, -UR18, 0x100000, URZ ;  /* 0x0010000012120890 */ /* 0x000fc8000fffe1ff */
[----:B------:R-:W-:Y:S02]  /*0720*/  @UP0 USHF.L.U32 UR19, UR18, 0xb, URZ ;  /* 0x0000000b12130899 */ /* 0x000fe400080006ff */
[----:B------:R-:W-:-:S06]  /*0730*/  @UP0 USHF.L.U32 UR18, UR18, 0x1, URZ ;  /* 0x0000000112120899 */ /* 0x000fcc00080006ff */
[----:B------:R-:W-:Y:S02]  /*0740*/  @P0 R2UR UR10, R3 ;  /* 0x00000000030a02ca */ /* 0x000fe400000e0000 */
[----:B------:R-:W-:-:S11]  /*0750*/  PLOP3.LUT P0, PT, PT, PT, UP0, 0x80, 0x8 ;  /* 0x000000000008781c */ /* 0x000fd60003f0f008 */
[----:B0-----:R-:W-:Y:S02]  /*0760*/  @UP0 ULEA UR10, UR6, UR10, 0x18 ;  /* 0x0000000a060a0291 */ /* 0x001fe4000f8ec0ff */
[----:B------:R-:W-:Y:S02]  /*0770*/  @P0 R2UR UR9, R2 ;  /* 0x00000000020902ca */ /* 0x000fe400000e0000 */
[----:B-----5:R-:W-:-:S04]  /*0780*/  LEA.HI R2, R16, R16, RZ, 0x1 ;  /* 0x0000001010027211 */ /* 0x020fc800078f08ff */
[----:B------:R-:W-:Y:S02]  /*0790*/  LOP3.LUT R15, R2, 0xfffffffe, RZ, 0xc0, !PT ;  /* 0xfffffffe020f7812 */ /* 0x000fe400078ec0ff */
[----:B------:R-:W-:Y:S02]  /*07a0*/  SHF.R.U32.HI R2, RZ, 0x1, R2 ;  /* 0x00000001ff027819 */ /* 0x000fe40000011602 */
[----:B------:R-:W-:-:S03]  /*07b0*/  ISETP.NE.AND P0, PT, R16, R15, PT ;  /* 0x0000000f1000720c */ /* 0x000fc60003f05270 */
[----:B------:R-:W-:Y:S01]  /*07c0*/  VIADD R11, R2, 0xffffffff ;  /* 0xffffffff020b7836 */ /* 0x000fe20000000000 */
[----:B------:R-:W-:Y:S01]  /*07d0*/  ISETP.LT.AND P0, PT, R16, RZ, P0 ;  /* 0x000000ff1000720c */ /* 0x000fe20000701270 */
[----:B------:R-:W-:-:S12]  /*07e0*/  @UP0 ULEA UR9, UR6, UR9, 0x18 ;  /* 0x0000000906090291 */ /* 0x000fd8000f8ec0ff */
[----:B------:R-:W-:Y:S01]  /*07f0*/  @!P0 IMAD.MOV R11, RZ, RZ, R2 ;  /* 0x000000ffff0b8224 */ /* 0x000fe200078e0202 */
[----:B------:R-:W-:-:S04]  /*0800*/  MOV R2, 0x400 ;  /* 0x0000040000027802 */ /* 0x000fc80000000f00 */
[----:B------:R-:W-:-:S13]  /*0810*/  R2UR UR4, R2 ;  /* 0x00000000020472ca */ /* 0x000fda00000e0000 */
[----:B------:R-:W-:-:S06]  /*0820*/  ULEA UR4, UR6, UR4, 0x18 ;  /* 0x0000000406047291 */ /* 0x000fcc000f8ec0ff */
[----:B------:R-:W-:-:S04]  /*0830*/  IMAD.U32 R5, RZ, RZ, UR4 ;  /* 0x00000004ff057e24 */ /* 0x000fc8000f8e00ff */
[C---:B------:R-:W-:Y:S02]  /*0840*/  VIADD R4, R5.reuse, 0x180 ;  /* 0x0000018005047836 */ /* 0x040fe40000000000 */
[C---:B------:R-:W-:Y:S02]  /*0850*/  VIADD R3, R5.reuse, 0x20180 ;  /* 0x0002018005037836 */ /* 0x040fe40000000000 */
[C---:B------:R-:W-:Y:S01]  /*0860*/  VIADD R2, R5.reuse, 0x10180 ;  /* 0x0001018005027836 */ /* 0x040fe20000000000 */
[----:B------:R-:W-:Y:S01]  /*0870*/  SHF.R.U32.HI R10, RZ, 0x4, R4 ;  /* 0x00000004ff0a7819 */ /* 0x000fe20000011604 */
[C---:B------:R-:W-:Y:S01]  /*0880*/  VIADD R6, R5.reuse, 0x28180 ;  /* 0x0002818005067836 */ /* 0x040fe20000000000 */
[----:B------:R-:W-:Y:S01]  /*0890*/  SHF.R.U32.HI R8, RZ, 0x4, R3 ;  /* 0x00000004ff087819 */ /* 0x000fe20000011603 */
[C---:B------:R-:W-:Y:S01]  /*08a0*/  VIADD R7, R5.reuse, 0x34180 ;  /* 0x0003418005077836 */ /* 0x040fe20000000000 */
[----:B------:R-:W-:Y:S01]  /*08b0*/  SHF.R.U32.HI R4, RZ, 0x4, R2 ;  /* 0x00000004ff047819 */ /* 0x000fe20000011602 */
[----:B------:R-:W-:Y:S01]  /*08c0*/  VIADD R9, R5, 0x24180 ;  /* 0x0002418005097836 */ /* 0x000fe20000000000 */
[----:B------:R-:W-:-:S02]  /*08d0*/  SHF.R.U32.HI R3, RZ, 0x4, R6 ;  /* 0x00000004ff037819 */ /* 0x000fc40000011606 */
[----:B------:R-:W-:Y:S02]  /*08e0*/  SHF.R.U32.HI R2, RZ, 0x4, R7 ;  /* 0x00000004ff027819 */ /* 0x000fe40000011607 */
[----:B------:R-:W-:Y:S02]  /*08f0*/  SHF.R.U32.HI R6, RZ, 0x4, R9 ;  /* 0x00000004ff067819 */ /* 0x000fe40000011609 */
[----:B------:R-:W-:Y:S02]  /*0900*/  LOP3.LUT R7, R4, 0x3fd8, RZ, 0xc0, !PT ;  /* 0x00003fd804077812 */ /* 0x000fe400078ec0ff */
[----:B------:R-:W-:Y:S02]  /*0910*/  LOP3.LUT R4, R3, 0x3fd8, RZ, 0xc0, !PT ;  /* 0x00003fd803047812 */ /* 0x000fe400078ec0ff */
[----:B------:R-:W-:Y:S02]  /*0920*/  LOP3.LUT R3, R2, 0x3fd8, RZ, 0xc0, !PT ;  /* 0x00003fd802037812 */ /* 0x000fe400078ec0ff */
[----:B------:R-:W-:-:S02]  /*0930*/  LOP3.LUT R2, R6, 0x3fd8, RZ, 0xc0, !PT ;  /* 0x00003fd806027812 */ /* 0x000fc400078ec0ff */
[----:B------:R-:W-:Y:S02]  /*0940*/  LOP3.LUT R18, R3, 0x10000, RZ, 0xfc, !PT ;  /* 0x0001000003127812 */ /* 0x000fe400078efcff */
[----:B------:R-:W-:Y:S02]  /*0950*/  LOP3.LUT R17, R2, 0x2000000, RZ, 0xfc, !PT ;  /* 0x0200000002117812 */ /* 0x000fe400078efcff */
[----:B------:R-:W-:Y:S01]  /*0960*/  LOP3.LUT R9, R10, 0x3fd8, RZ, 0xc0, !PT ;  /* 0x00003fd80a097812 */ /* 0x000fe200078ec0ff */
[----:B------:R0:W-:Y:S01]  /*0970*/  STL [R1+0xa8], R18 ;  /* 0x0000a81201007387 */ /* 0x0001e20000100800 */
[----:B------:R-:W-:Y:S02]  /*0980*/  LOP3.LUT R8, R8, 0x3fd8, RZ, 0xc0, !PT ;  /* 0x00003fd808087812 */ /* 0x000fe400078ec0ff */
[----:B------:R-:W-:Y:S01]  /*0990*/  LOP3.LUT R9, R9, 0x10000, RZ, 0xfc, !PT ;  /* 0x0001000009097812 */ /* 0x000fe200078efcff */
[----:B------:R0:W-:Y:S01]  /*09a0*/  STL [R1+0xa4], R17 ;  /* 0x0000a41101007387 */ /* 0x0001e20000100800 */
[----:B------:R-:W-:-:S02]  /*09b0*/  LOP3.LUT R14, R8, 0x10000, RZ, 0xfc, !PT ;  /* 0x00010000080e7812 */ /* 0x000fc400078efcff */
[----:B------:R-:W-:Y:S02]  /*09c0*/  LOP3.LUT R10, R7, 0x10000, RZ, 0xfc, !PT ;  /* 0x00010000070a7812 */ /* 0x000fe400078efcff */
[----:B------:R-:W-:Y:S02]  /*09d0*/  LOP3.LUT R13, R4, 0x10000, RZ, 0xfc, !PT ;  /* 0x00010000040d7812 */ /* 0x000fe400078efcff */
[----:B------:R-:W-:Y:S02]  /*09e0*/  R2UR UR70, R9 ;  /* 0x00000000094672ca */ /* 0x000fe400000e0000 */
[----:B------:R-:W-:Y:S02]  /*09f0*/  R2UR UR68, R14 ;  /* 0x000000000e4472ca */ /* 0x000fe400000e0000 */
[----:B------:R-:W-:Y:S02]  /*0a00*/  R2UR UR66, R10 ;  /* 0x000000000a4272ca */ /* 0x000fe400000e0000 */
[----:B------:R-:W-:-:S02]  /*0a10*/  R2UR UR64, R13 ;  /* 0x000000000d4072ca */ /* 0x000fc400000e0000 */
[----:B------:R-:W-:Y:S02]  /*0a20*/  R2UR UR62, R18 ;  /* 0x00000000123e72ca */ /* 0x000fe400000e0000 */
[----:B------:R-:W-:Y:S01]  /*0a30*/  R2UR UR58, R17 ;  /* 0x00000000113a72ca */ /* 0x000fe200000e0000 */
[----:B------:R-:W-:-:S14]  /*0a40*/  BRA.U !UP0, `(.L_x_2) ;  /* 0x0000000108787547 */ /* 0x000fdc000b800000 */
[----:B------:R-:W5:Y:S01]  /*0a50*/  S2UR UR7, SR_CgaCtaId ;  /* 0x00000000000779c3 */ /* 0x000f620000008800 */
[----:B------:R-:W-:Y:S01]  /*0a60*/  MOV R2, 0x400 ;  /* 0x0000040000027802 */ /* 0x000fe20000000f00 */
[----:B------:R-:W-:Y:S02]  /*0a70*/  UMOV UR5, 0x1 ;  /* 0x0000000100057882 */ /* 0x000fe40000000000 */
[----:B------:R-:W-:-:S04]  /*0a80*/  UIADD3 UR20, UPT, UPT, -UR5, 0x100000, URZ ;  /* 0x0010000005147890 */ /* 0x000fc8000fffe1ff */
[----:B------:R-:W-:Y:S02]  /*0a90*/  USHF.L.U32 UR21, UR20, 0xb, URZ ;  /* 0x0000000b14157899 */ /* 0x000fe400080006ff */
[----:B------:R-:W-:Y:S01]  /*0aa0*/  USHF.L.U32 UR20, UR20, 0x1, URZ ;  /* 0x0000000114147899 */ /* 0x000fe200080006ff */
[----:B------:R-:W-:Y:S01]  /*0ab0*/  R2UR UR8, R2 ;  /* 0x00000000020872ca */ /* 0x000fe200000e0000 */
[----:B------:R-:W-:Y:S02]  /*0ac0*/  UMOV UR5, 0x100 ;  /* 0x0000010000057882 */ /* 0x000fe40000000000 */
[----:B------:R-:W-:-:S04]  /*0ad0*/  UIADD3 UR24, UPT, UPT, -UR5, 0x100000, URZ ;  /* 0x0010000005187890 */ /* 0x000fc8000fffe1ff */
[----:B------:R-:W-:Y:S02]  /*0ae0*/  USHF.L.U32 UR25, UR24, 0xb, URZ ;  /* 0x0000000b18197899 */ /* 0x000fe400080006ff */
[----:B------:R-:W-:-:S04]  /*0af0*/  USHF.L.U32 UR24, UR24, 0x1, URZ ;  /* 0x0000000118187899 */ /* 0x000fc800080006ff */
[----:B-----5:R-:W-:-:S03]  /*0b00*/  ULEA UR8, UR7, UR8, 0x18 ;  /* 0x0000000807087291 */ /* 0x020fc6000f8ec0ff */
[----:B------:R-:W-:Y:S02]  /*0b10*/  UMOV UR7, 0x20 ;  /* 0x0000002000077882 */ /* 0x000fe40000000000 */
[----:B------:R-:W-:-:S04]  /*0b20*/  UIADD3 UR22, UPT, UPT, -UR7, 0x100000, URZ ;  /* 0x0010000007167890 */ /* 0x000fc8000fffe1ff */
[----:B------:R-:W-:Y:S02]  /*0b30*/  USHF.L.U32 UR23, UR22, 0xb, URZ ;  /* 0x0000000b16177899 */ /* 0x000fe400080006ff */
[----:B------:R-:W-:Y:S01]  /*0b40*/  USHF.L.U32 UR22, UR22, 0x1, URZ ;  /* 0x0000000116167899 */ /* 0x000fe200080006ff */
[----:B------:R-:W5:Y:S02]  /*0b50*/  FENCE.VIEW.ASYNC.S ;  /* 0x00000000000073c6 */ /* 0x000f640000000000 */
[----:B-----5:R0:W4:Y:S01]  /*0b60*/  SYNCS.EXCH.64 URZ, [UR8+0x10], UR20 ;  /* 0x0000101408ff75b2 */ /* 0x0201220008000100 */
[----:B------:R0:W3:Y:S01]  /*0b70*/  SYNCS.EXCH.64 URZ, [UR8+0x18], UR20 ;  /* 0x0000181408ff75b2 */ /* 0x0000e20008000100 */
[----:B------:R0:W2:Y:S01]  /*0b80*/  SYNCS.EXCH.64 URZ, [UR8+0x20], UR20 ;  /* 0x0000201408ff75b2 */ /* 0x0000a20008000100 */
[----:B------:R0:W1:Y:S01]  /*0b90*/  SYNCS.EXCH.64 URZ, [UR8+0x28], UR20 ;  /* 0x0000281408ff75b2 */ /* 0x0000620008000100 */
[----:B------:R0:W0:Y:S01]  /*0ba0*/  SYNCS.EXCH.64 URZ, [UR8+0x30], UR20 ;  /* 0x0000301408ff75b2 */ /* 0x0000220008000100 */
[----:B------:R0:W0:Y:S01]  /*0bb0*/  SYNCS.EXCH.64 URZ, [UR8+0x38], UR20 ;  /* 0x0000381408ff75b2 */ /* 0x0000220008000100 */
[----:B------:R0:W0:Y:S01]  /*0bc0*/  SYNCS.EXCH.64 URZ, [UR8+0x40], UR20 ;  /* 0x0000401408ff75b2 */ /* 0x0000220008000100 */
[----:B------:R0:W0:Y:S01]  /*0bd0*/  SYNCS.EXCH.64 URZ, [UR8+0x48], UR20 ;  /* 0x0000481408ff75b2 */ /* 0x0000220008000100 */
[----:B------:R0:W0:Y:S01]  /*0be0*/  SYNCS.EXCH.64 URZ, [UR8+0x50], UR20 ;  /* 0x0000501408ff75b2 */ /* 0x0000220008000100 */
[----:B------:R0:W0:Y:S01]  /*0bf0*/  SYNCS.EXCH.64 URZ, [UR8+0x58], UR20 ;  /* 0x0000581408ff75b2 */ /* 0x0000220008000100 */
[----:B------:R0:W0:Y:S01]  /*0c00*/  SYNCS.EXCH.64 URZ, [UR8+0x60], UR22 ;  /* 0x0000601608ff75b2 */ /* 0x0000220008000100 */
[----:B------:R0:W0:Y:S01]  /*0c10*/  SYNCS.EXCH.64 URZ, [UR8+0x68], UR24 ;  /* 0x0000681808ff75b2 */ /* 0x0000220008000100 */
[----:B------:R-:W-:Y:S01]  /*0c20*/  NOP ;  /* 0x0000000000007918 */ /* 0x000fe20000000000 */
.L_x_2:
[----:B------:R-:W-:Y:S01]  /*0c30*/  NOP ;  /* 0x0000000000007918 */ /* 0x000fe20000000000 */
[----:B01234-:R-:W-:Y:S06]  /*0c40*/  BAR.SYNC.DEFER_BLOCKING 0x0 ;  /* 0x0000000000007b1d */ /* 0x01ffec0000010000 */
[----:B------:R-:W0:Y:S02]  /*0c50*/  FENCE.VIEW.ASYNC.S ;  /* 0x00000000000073c6 */ /* 0x000e240000000000 */
[----:B0-----:R0:W1:Y:S01]  /*0c60*/  @UP0 SYNCS.EXCH.64 URZ, [UR10+0x70], UR16 ;  /* 0x000070100aff05b2 */ /* 0x0010620008000100 */
[----:B------:R0:W1:Y:S01]  /*0c70*/  @UP0 SYNCS.EXCH.64 URZ, [UR10+0x78], UR14 ;  /* 0x0000780e0aff05b2 */ /* 0x0000620008000100 */
[----:B------:R-:W-:Y:S01]  /*0c80*/  NOP ;  /* 0x0000000000007918 */ /* 0x000fe20000000000 */
[----:B-1----:R-:W-:Y:S06]  /*0c90*/  BAR.SYNC.DEFER_BLOCKING 0x0 ;  /* 0x0000000000007b1d */ /* 0x002fec0000010000 */
[----:B------:R0:W1:Y:S01]  /*0ca0*/  @UP0 SYNCS.EXCH.64 URZ, [UR9+0x80], UR12 ;  /* 0x0000800c09ff05b2 */ /* 0x0000620008000100 */
[----:B------:R0:W2:Y:S01]  /*0cb0*/  @UP0 SYNCS.EXCH.64 URZ, [UR9+0x88], UR18 ;  /* 0x0000881209ff05b2 */ /* 0x0000a20008000100 */
[----:B------:R-:W-:Y:S05]  /*0cc0*/  BRA.U !UP0, `(.L_x_3) ;  /* 0x00000001085c7547 */ /* 0x000fea000b800000 */
[----:B------:R-:W-:Y:S01]  /*0cd0*/  MOV R2, 0x400 ;  /* 0x0000040000027802 */ /* 0x000fe20000000f00 */
[----:B------:R-:W-:Y:S01]  /*0ce0*/  UMOV UR7, 0x1 ;  /* 0x0000000100077882 */ /* 0x000fe20000000000 */
[----:B------:R-:W-:Y:S01]  /*0cf0*/  UMOV UR5, 0x200 ;  /* 0x0000020000057882 */ /* 0x000fe20000000000 */
[----:B0-----:R-:W-:-:S04]  /*0d00*/  UIADD3 UR10, UPT, UPT, -UR7, 0x100000, URZ ;  /* 0x00100000070a7890 */ /* 0x001fc8000fffe1ff */
[----:B------:R-:W-:Y:S02]  /*0d10*/  USHF.L.U32 UR11, UR10, 0xb, URZ ;  /* 0x0000000b0a0b7899 */ /* 0x000fe400080006ff */
[----:B------:R-:W-:Y:S01]  /*0d20*/  USHF.L.U32 UR10, UR10, 0x1, URZ ;  /* 0x000000010a0a7899 */ /* 0x000fe200080006ff */
[----:B------:R-:W-:-:S13]  /*0d30*/  R2UR UR8, R2 ;  /* 0x00000000020872ca */ /* 0x000fda00000e0000 */
[----:B------:R-:W-:Y:S02]  /*0d40*/  ULEA UR8, UR6, UR8, 0x18 ;  /* 0x0000000806087291 */ /* 0x000fe4000f8ec0ff */
[----:B------:R-:W-:-:S04]  /*0d50*/  UIADD3 UR6, UPT, UPT, -UR5, 0x100000, URZ ;  /* 0x0010000005067890 */ /* 0x000fc8000fffe1ff */
[----:B------:R-:W-:Y:S02]  /*0d60*/  USHF.L.U32 UR7, UR6, 0xb, URZ ;  /* 0x0000000b06077899 */ /* 0x000fe400080006ff */
[----:B------:R-:W-:Y:S01]  /*0d70*/  USHF.L.U32 UR6, UR6, 0x1, URZ ;  /* 0x0000000106067899 */ /* 0x000fe200080006ff */
[----:B------:R-:W0:Y:S03]  /*0d80*/  FENCE.VIEW.ASYNC.S ;  /* 0x00000000000073c6 */ /* 0x000e260000000000 */
[----:B0-----:R3:W4:Y:S08]  /*0d90*/  SYNCS.EXCH.64 URZ, [UR8+0x90], UR10 ;  /* 0x0000900a08ff75b2 */ /* 0x0017300008000100 */
[----:B------:R3:W0:Y:S01]  /*0da0*/  SYNCS.EXCH.64 URZ, [UR8+0x98], UR6 ;  /* 0x0000980608ff75b2 */ /* 0x0006220008000100 */
[----:B------:R3:W2:Y:S01]  /*0db0*/  SYNCS.EXCH.64 URZ, [UR8+0xa0], UR6 ;  /* 0x0000a00608ff75b2 */ /* 0x0006a20008000100 */
[----:B------:R3:W1:Y:S01]  /*0dc0*/  SYNCS.EXCH.64 URZ, [UR8+0xa8], UR10 ;  /* 0x0000a80a08ff75b2 */ /* 0x0006620008000100 */
[----:B------:R3:W0:Y:S01]  /*0dd0*/  SYNCS.EXCH.64 URZ, [UR8+0xb0], UR6 ;  /* 0x0000b00608ff75b2 */ /* 0x0006220008000100 */
[----:B------:R3:W0:Y:S01]  /*0de0*/  SYNCS.EXCH.64 URZ, [UR8+0xb8], UR10 ;  /* 0x0000b80a08ff75b2 */ /* 0x0006220008000100 */
[----:B------:R3:W0:Y:S01]  /*0df0*/  SYNCS.EXCH.64 URZ, [UR8+0xc0], UR10 ;  /* 0x0000c00a08ff75b2 */ /* 0x0006220008000100 */
[----:B------:R3:W0:Y:S01]  /*0e00*/  SYNCS.EXCH.64 URZ, [UR8+0xc8], UR10 ;  /* 0x0000c80a08ff75b2 */ /* 0x0006220008000100 */
[----:B------:R3:W0:Y:S01]  /*0e10*/  SYNCS.EXCH.64 URZ, [UR8+0xd0], UR6 ;  /* 0x0000d00608ff75b2 */ /* 0x0006220008000100 */
[----:B------:R3:W0:Y:S02]  /*0e20*/  SYNCS.EXCH.64 URZ, [UR8+0xd8], UR6 ;  /* 0x0000d80608ff75b2 */ /* 0x0006240008000100 */
[----:B---3--:R-:W-:Y:S01]  /*0e30*/  NOP ;  /* 0x0000000000007918 */ /* 0x008fe20000000000 */
.L_x_3:
[----:B012-4-:R-:W-:Y:S01]  /*0e40*/  BAR.SYNC.DEFER_BLOCKING 0x0, 0x180 ;  /* 0x0006000000007b1d */ /* 0x017fe20000010000 */
[----:B------:R-:W-:Y:S01]  /*0e50*/  LOP3.LUT R34, R107, 0x1, RZ, 0xc0, !PT ;  /* 0x000000016b227812 */ /* 0x000fe200078ec0ff */
[----:B------:R-:W-:Y:S01]  /*0e60*/  IMAD.IADD R63, R16, 0x1, -R15 ;  /* 0x00000001103f7824 */ /* 0x000fe200078e0a0f */
[----:B------:R-:W-:-:S03]  /*0e70*/  IADD3 R123, PT, PT, R11, R11, RZ ;  /* 0x0000000b0b7b7210 */ /* 0x000fc60007ffe0ff */
[----:B------:R-:W-:Y:S01]  /*0e80*/  UMOV UR71, 0x40004040 ;  /* 0x4000404000477882 */ /* 0x000fe20000000000 */
[----:B------:R-:W-:Y:S01]  /*0e90*/  UMOV UR69, 0x40004040 ;  /* 0x4000404000457882 */ /* 0x000fe20000000000 */
[----:B------:R-:W-:Y:S01]  /*0ea0*/  UMOV UR67, 0x40004040 ;  /* 0x4000404000437882 */ /* 0x000fe20000000000 */
[----:B------:R-:W-:Y:S05]  /*0eb0*/  @P1 BRA `(.L_x_4) ;  /* 0x0000000000201947 */ /* 0x000fea0003800000 */
[----:B------:R-:W-:Y:S01]  /*0ec0*/  UMOV UR5, 0x20 ;  /* 0x0000002000057882 */ /* 0x000fe20000000000 */
[----:B------:R-:W-:Y:S01]  /*0ed0*/  ELECT P0, URZ, PT ;  /* 0x0000000000ff782f */ /* 0x000fe20003800000 */
[----:B------:R-:W-:-:S04]  /*0ee0*/  UIADD3 UR6, UPT, UPT, -UR5, 0x100000, URZ ;  /* 0x0010000005067890 */ /* 0x000fc8000fffe1ff */
[----:B------:R-:W-:Y:S02]  /*0ef0*/  USHF.L.U32 UR7, UR6, 0xb, URZ ;  /* 0x0000000b06077899 */ /* 0x000fe400080006ff */
[----:B------:R-:W-:Y:S01]  /*0f00*/  USHF.L.U32 UR6, UR6, 0x1, URZ ;  /* 0x0000000106067899 */ /* 0x000fe200080006ff */
[----:B------:R-:W0:Y:S11]  /*0f10*/  FENCE.VIEW.ASYNC.S ;  /* 0x00000000000073c6 */ /* 0x000e360000000000 */
[----:B0-----:R0:W1:Y:S01]  /*0f20*/  SYNCS.EXCH.64 URZ, [UR4+0xe8], UR6 ;  /* 0x0000e80604ff75b2 */ /* 0x0010620008000100 */
[----:B------:R-:W-:Y:S01]  /*0f30*/  NOP ;  /* 0x0000000000007918 */ /* 0x000fe20000000000 */
.L_x_4:
[----:B------:R-:W-:Y:S01]  /*0f40*/  UMOV UR65, 0x40004040 ;  /* 0x4000404000417882 */ /* 0x000fe20000000000 */
[----:B------:R-:W-:Y:S01]  /*0f50*/  UMOV UR63, 0x40004040 ;  /* 0x40004040003f7882 */ /* 0x000fe20000000000 */
[----:B------:R-:W-:Y:S01]  /*0f60*/  UMOV UR59, 0x40004040 ;  /* 0x40004040003b7882 */ /* 0x000fe20000000000 */
[----:B------:R-:W-:Y:S01]  /*0f70*/  NOP ;  /* 0x0000000000007918 */ /* 0x000fe20000000000 */
[----:B------:R-:W-:Y:S05]  /*0f80*/  @P1 BRA `(.L_x_5) ;  /* 0x0000000400801947 */ /* 0x000fea0003800000 */
[----:B-1----:R-:W-:Y:S01]  /*0f90*/  NOP ;  /* 0x0000000000007918 */ /* 0x002fe20000000000 */
[----:B------:R-:W-:-:S04]  /*0fa0*/  MOV R2, 0x40 ;  /* 0x0000004000027802 */ /* 0x000fc80000000f00 */
[----:B------:R-:W-:-:S06]  /*0fb0*/  LEA R2, R16, R2, 0x18 ;  /* 0x0000000210027211 */ /* 0x000fcc00078ec0ff */
[----:B------:R-:W1:Y:S02]  /*0fc0*/  LDS.U8 R2, [R2] ;  /* 0x0000000002027984 */ /* 0x000e640000000000 */
[----:B-1----:R-:W-:-:S13]  /*0fd0*/  ISETP.NE.AND P0, PT, R2, RZ, PT ;  /* 0x000000ff0200720c */ /* 0x002fda0003f05270 */
[----:B------:R-:W-:Y:S05]  /*0fe0*/  @P0 BRA `(.L_x_6) ;  /* 0x0000000400500947 */ /* 0x000fea0003800000 */
[C---:B------:R-:W-:Y:S02]  /*0ff0*/  LOP3.LUT R2, R16.reuse, 0x1, RZ, 0xc0, !PT ;  /* 0x0000000110027812 */ /* 0x040fe400078ec0ff */
[----:B------:R-:W-:Y:S02]  /*1000*/  LOP3.LUT R11, R16, 0x1, RZ, 0x3c, !PT ;  /* 0x00000001100b7812 */ /* 0x000fe400078e3cff */
[----:B------:R-:W-:-:S13]  /*1010*/  ISETP.NE.U32.AND P1, PT, R2, 0x1, PT ;  /* 0x000000010200780c */ /* 0x000fda0003f25070 */
[----:B------:R-:W-:Y:S05]  /*1020*/  @!P1 BRA `(.L_x_7) ;  /* 0x0000000000c49947 */ /* 0x000fea0003800000 */
[----:B------:R-:W-:Y:S01]  /*1030*/  ELECT P0, URZ, PT ;  /* 0x0000000000ff782f */ /* 0x000fe20003800000 */
[----:B------:R-:W-:-:S12]  /*1040*/  BSSY B0, `(.L_x_7) ;  /* 0x000002f000007945 */ /* 0x000fd80003800000 */
[----:B------:R-:W-:Y:S05]  /*1050*/  @!P0 BRA `(.L_x_8) ;  /* 0x0000000000b48947 */ /* 0x000fea0003800000 */
[----:B------:R-:W-:-:S05]  /*1060*/  UMOV UR5, 0x10 ;  /* 0x0000001000057882 */ /* 0x000fca0000000000 */
[----:B------:R-:W-:Y:S04]  /*1070*/  DEPBAR.LE SB1, 0x36 ;  /* 0x00009d800000791a */ /* 0x000fe80000000000 */
[----:B------:R-:W1:Y:S02]  /*1080*/  UTCATOMSWS.2CTA.FIND_AND_SET.ALIGN UP0, UR5, UR5 ;  /* 0x00000005000575e3 */ /* 0x000e640008200800 */
[----:B-1----:R-:W-:Y:S01]  /*1090*/  PLOP3.LUT P0, PT, PT, PT, UP0, 0x80, 0x8 ;  /* 0x000000000008781c */ /* 0x002fe20003f0f008 */
[----:B------:R-:W-:-:S03]  /*10a0*/  IMAD.U32 R3, RZ, RZ, UR5 ;  /* 0x00000005ff037e24 */ /* 0x000fc6000f8e00ff */
[----:B------:R-:W-:-:S04]  /*10b0*/  SEL R2, RZ, 0xffffffff, !P0 ;  /* 0xffffffffff027807 */ /* 0x000fc80004000000 */
[----:B------:R-:W-:-:S13]  /*10c0*/  ISETP.NE.AND P0, PT, R2, RZ, PT ;  /* 0x000000ff0200720c */ /* 0x000fda0003f05270 */
[----:B------:R-:W-:Y:S05]  /*10d0*/  @P0 BRA `(.L_x_9) ;  /* 0x0000000000240947 */ /* 0x000fea0003800000 */
.L_x_10:
[----:B------:R-:W-:Y:S05]  /*10e0*/  NANOSLEEP 0x64 ;  /* 0x000000640000795d */ /* 0x000fea0003800000 */
[----:B------:R-:W-:-:S05]  /*10f0*/  UMOV UR5, 0x10 ;  /* 0x0000001000057882 */ /* 0x000fca0000000000 */
[----:B------:R-:W-:Y:S04]  /*1100*/  DEPBAR.LE SB1, 0x36 ;  /* 0x00009d800000791a */ /* 0x000fe80000000000 */
[----:B------:R-:W1:Y:S02]  /*1110*/  UTCATOMSWS.2CTA.FIND_AND_SET.ALIGN UP0, UR5, UR5 ;  /* 0x00000005000575e3 */ /* 0x000e640008200800 */
[----:B-1----:R-:W-:Y:S01]  /*1120*/  PLOP3.LUT P0, PT, PT, PT, UP0, 0x80, 0x8 ;  /* 0x000000000008781c */ /* 0x002fe20003f0f008 */
[----:B------:R-:W-:-:S03]  /*1130*/  IMAD.U32 R3, RZ, RZ, UR5 ;  /* 0x00000005ff037e24 */ /* 0x000fc6000f8e00ff */
[----:B------:R-:W-:-:S04]  /*1140*/  SEL R2, RZ, 0xffffffff, !P0 ;  /* 0xffffffffff027807 */ /* 0x000fc80004000000 */
[----:B------:R-:W-:-:S13]  /*1150*/  ISETP.NE.AND P0, PT, R2, RZ, PT ;  /* 0x000000ff0200720c */ /* 0x000fda0003f05270 */
[----:B------:R-:W-:Y:S05]  /*1160*/  @!P0 BRA `(.L_x_10) ;  /* 0xfffffffc00dc8947 */ /* 0x000fea000383ffff */
.L_x_9:
[----:B------:R-:W-:Y:S01]  /*1170*/  MOV R2, 0x60 ;  /* 0x0000006000027802 */ /* 0x000fe20000000f00 */
[----:B------:R-:W-:Y:S02]  /*1180*/  VIADD R6, R5, 0xe0 ;  /* 0x000000e005067836 */ /* 0x000fe40000000000 */
[----:B------:R-:W-:Y:S01]  /*1190*/  IMAD.MOV.U32 R17, RZ, RZ, 0x4 ;  /* 0x00000004ff117424 */ /* 0x000fe200078e00ff */
[----:B------:R-:W-:Y:S02]  /*11a0*/  LEA R8, R16, R2, 0x18 ;  /* 0x0000000210087211 */ /* 0x000fe400078ec0ff */
[----:B------:R-:W-:-:S03]  /*11b0*/  MOV R2, 0x58 ;  /* 0x0000005800027802 */ /* 0x000fc60000000f00 */
[----:B------:R-:W1:Y:S01]  /*11c0*/  LDS R4, [R8] ;  /* 0x0000000008047984 */ /* 0x000e620000000800 */
[----:B------:R-:W-:Y:S01]  /*11d0*/  LEA R2, R16, R2, 0x18 ;  /* 0x0000000210027211 */ /* 0x000fe200078ec0ff */
[----:B-1----:R-:W-:-:S04]  /*11e0*/  IMAD.U32 R4, R4, -0x80000000, RZ ;  /* 0x8000000004047824 */ /* 0x002fc800078e00ff */
[----:B------:R-:W1:Y:S02]  /*11f0*/  SYNCS.PHASECHK.TRANS64.TRYWAIT P0, [R2+URZ], R4 ;  /* 0x00000004020075a7 */ /* 0x000e6400080011ff */
[----:B-1----:R-:W-:Y:S05]  /*1200*/  @P0 BRA `(.L_x_11) ;  /* 0x0000000000080947 */ /* 0x002fea0003800000 */
[----:B------:R-:W1:Y:S02]  /*1210*/  SYNCS.PHASECHK.TRANS64.TRYWAIT P0, [R2+URZ], R4 ;  /* 0x00000004020075a7 */ /* 0x000e6400080011ff */
[----:B-1----:R-:W-:Y:S05]  /*1220*/  @!P0 BRA `(.L_x_12) ;  /* 0x0000017400a08947 */ /* 0x002fea0003800000 */
.L_x_11:
[----:B------:R-:W-:Y:S01]  /*1230*/  PRMT R7, R11, 0x654, R2 ;  /* 0x000006540b077816 */ /* 0x000fe20000000002 */
[----:B------:R-:W-:Y:S01]  /*1240*/  IMAD.SHL.U32 R4, R3, 0x20, RZ ;  /* 0x0000002003047824 */ /* 0x000fe200078e00ff */
[----:B------:R-:W-:Y:S01]  /*1250*/  PRMT R6, R11, 0x654, R6 ;  /* 0x000006540b067816 */ /* 0x000fe20000000006 */
[----:B------:R-:W-:Y:S01]  /*1260*/  IMAD.MOV.U32 R15, RZ, RZ, 0x1 ;  /* 0x00000001ff0f7424 */ /* 0x000fe200078e00ff */
[----:B------:R2:W-:Y:S01]  /*1270*/  SYNCS.ARRIVE.TRANS64.RED RZ, [R7+URZ], R17 ;  /* 0x0000001107ff79a7 */ /* 0x0005e200080004ff */
[----:B-1----:R-:W-:Y:S01]  /*1280*/  VIADD R2, R3, 0x10 ;  /* 0x0000001003027836 */ /* 0x002fe20000000000 */
[----:B------:R1:W-:Y:S01]  /*1290*/  STS [UR4+0xe0], R4 ;  /* 0x0000e004ff007988 */ /* 0x0003e20008000804 */
[----:B------:R-:W-:-:S03]  /*12a0*/  IMAD.MOV.U32 R5, RZ, RZ, 0xffff ;  /* 0x0000ffffff057424 */ /* 0x000fc600078e00ff */
[----:B------:R3:W-:Y:S02]  /*12b0*/  STAS [R6.64], R3 ;  /* 0x0000000306007dbd */ /* 0x0007e4000c0008ff */
[----:B------:R-:W-:Y:S02]  /*12c0*/  SHF.L.U32 R5, R5, R3, RZ ;  /* 0x0000000305057219 */ /* 0x000fe400000006ff */
[----:B-1----:R-:W-:Y:S02]  /*12d0*/  SHF.L.U32 R4, R15, R2, RZ ;  /* 0x000000020f047219 */ /* 0x002fe400000006ff */
[----:B------:R-:W-:-:S04]  /*12e0*/  MOV R2, 0x50 ;  /* 0x0000005000027802 */ /* 0x000fc80000000f00 */
[----:B------:R-:W-:Y:S02]  /*12f0*/  LEA R2, R16, R2, 0x18 ;  /* 0x0000000210027211 */ /* 0x000fe400078ec0ff */
[----:B---3--:R-:W-:-:S05]  /*1300*/  LOP3.LUT R3, R4, R5, RZ, 0xfc, !PT ;  /* 0x0000000504037212 */ /* 0x008fca00078efcff */
[----:B------:R2:W-:Y:S04]  /*1310*/  ATOMS.OR RZ, [R2], R3 ;  /* 0x0000000302ff738c */ /* 0x0005e80003000000 */
[----:B------:R2:W-:Y:S02]  /*1320*/  ATOMS.XOR RZ, [R8], R15 ;  /* 0x0000000f08ff738c */ /* 0x0005e40003800000 */
.L_x_8:
[----:B0-----:R-:W-:Y:S05]  /*1330*/  BSYNC B0 ;  /* 0x0000000000007941 */ /* 0x001fea0003800000 */
.L_x_7:
[----:B------:R-:W-:Y:S05]  /*1340*/  @P1 BRA `(.L_x_13) ;  /* 0x0000000000881947 */ /* 0x000fea0003800000 */
[----:B------:R-:W-:Y:S05]  /*1350*/  WARPSYNC.ALL ;  /* 0x0000000000007948 */ /* 0x000fea0003800000 */
[----:B------:R-:W-:Y:S01]  /*1360*/  NOP ;  /* 0x0000000000007918 */ /* 0x000fe20000000000 */
[----:B------:R-:W-:-:S13]  /*1370*/  ELECT P0, URZ, PT ;  /* 0x0000000000ff782f */ /* 0x000fda0003800000 */
[----:B------:R-:W-:Y:S05]  /*1380*/  @!P0 BRA `(.L_x_13) ;  /* 0x0000000000788947 */ /* 0x000fea0003800000 */
[----:B--2---:R-:W-:Y:S02]  /*1390*/  MOV R2, 0x60 ;  /* 0x0000006000027802 */ /* 0x004fe40000000f00 */
[----:B------:R-:W-:Y:S02]  /*13a0*/  MOV R4, 0x58 ;  /* 0x0000005800047802 */ /* 0x000fe40000000f00 */
[C---:B------:R-:W-:Y:S02]  /*13b0*/  LEA R7, R16.reuse, R2, 0x18 ;  /* 0x0000000210077211 */ /* 0x040fe400078ec0ff */
[----:B------:R-:W-:-:S03]  /*13c0*/  LEA R4, R16, R4, 0x18 ;  /* 0x0000000410047211 */ /* 0x000fc600078ec0ff */
[----:B------:R-:W1:Y:S02]  /*13d0*/  LDS R2, [R7] ;  /* 0x0000000007027984 */ /* 0x000e640000000800 */
[----:B-1----:R-:W-:-:S04]  /*13e0*/  IMAD.U32 R2, R2, -0x80000000, RZ ;  /* 0x8000000002027824 */ /* 0x002fc800078e00ff */
[----:B------:R-:W1:Y:S02]  /*13f0*/  SYNCS.PHASECHK.TRANS64.TRYWAIT P0, [R4+URZ], R2 ;  /* 0x00000002040075a7 */ /* 0x000e6400080011ff */
[----:B-1----:R-:W-:Y:S05]  /*1400*/  @P0 BRA `(.L_x_14) ;  /* 0x0000000000080947 */ /* 0x002fea0003800000 */
[----:B------:R-:W1:Y:S02]  /*1410*/  SYNCS.PHASECHK.TRANS64.TRYWAIT P0, [R4+URZ], R2 ;  /* 0x00000002040075a7 */ /* 0x000e6400080011ff */
[----:B-1----:R-:W-:Y:S05]  /*1420*/  @!P0 BRA `(.L_x_15) ;  /* 0x0000017400388947 */ /* 0x002fea0003800000 */
.L_x_14:
[----:B------:R-:W2:Y:S01]  /*1430*/  LDS R2, [UR4+0xe0] ;  /* 0x0000e004ff027984 */ /* 0x000ea20008000800 */
[----:B------:R-:W-:Y:S01]  /*1440*/  IMAD.MOV.U32 R5, RZ, RZ, 0xffff ;  /* 0x0000ffffff057424 */ /* 0x000fe200078e00ff */
[----:B-1----:R-:W-:Y:S01]  /*1450*/  PRMT R4, R11, 0x654, R4 ;  /* 0x000006540b047816 */ /* 0x002fe20000000004 */
[----:B------:R-:W-:Y:S02]  /*1460*/  IMAD.MOV.U32 R8, RZ, RZ, 0x1 ;  /* 0x00000001ff087424 */ /* 0x000fe400078e00ff */
[C---:B--2---:R-:W-:Y:S01]  /*1470*/  IMAD.SHL.U32 R6, R2.reuse, 0x20, RZ ;  /* 0x0000002002067824 */ /* 0x044fe200078e00ff */
[----:B------:R-:W-:Y:S01]  /*1480*/  SHF.L.U32 R5, R5, R2, RZ ;  /* 0x0000000205057219 */ /* 0x000fe200000006ff */
[----:B------:R-:W-:-:S03]  /*1490*/  VIADD R3, R2, 0x10 ;  /* 0x0000001002037836 */ /* 0x000fc60000000000 */
[----:B------:R1:W-:Y:S01]  /*14a0*/  STS [UR4+0xe0], R6 ;  /* 0x0000e006ff007988 */ /* 0x0003e20008000804 */
[----:B------:R-:W-:Y:S02]  /*14b0*/  MOV R2, 0x50 ;  /* 0x0000005000027802 */ /* 0x000fe40000000f00 */
[----:B------:R-:W-:Y:S02]  /*14c0*/  SHF.L.U32 R3, R8, R3, RZ ;  /* 0x0000000308037219 */ /* 0x000fe400000006ff */
[----:B------:R-:W-:Y:S02]  /*14d0*/  LEA R2, R16, R2, 0x18 ;  /* 0x0000000210027211 */ /* 0x000fe400078ec0ff */
[----:B------:R-:W-:-:S05]  /*14e0*/  LOP3.LUT R5, R3, R5, RZ, 0xfc, !PT ;  /* 0x0000000503057212 */ /* 0x000fca00078efcff */
[----:B------:R1:W-:Y:S01]  /*14f0*/  ATOMS.OR RZ, [R2], R5 ;  /* 0x0000000502ff738c */ /* 0x0003e20003000000 */
[----:B------:R1:W-:Y:S03]  /*1500*/  SYNCS.ARRIVE.TRANS64.RED.A1T0 RZ, [R4+URZ], RZ ;  /* 0x000000ff04ff79a7 */ /* 0x0003e600081004ff */
[----:B------:R1:W-:Y:S01]  /*1510*/  ATOMS.XOR RZ, [R7], R8 ;  /* 0x0000000807ff738c */ /* 0x0003e20003800000 */
[----:B------:R-:W-:Y:S05]  /*1520*/  BRA `(.L_x_13) ;  /* 0x0000000000107947 */ /* 0x000fea0003800000 */
.L_x_6:
[----:B------:R-:W-:-:S05]  /*1530*/  MOV R2, 0xffffffff ;  /* 0xffffffff00027802 */ /* 0x000fca0000000f00 */
[----:B------:R1:W-:Y:S02]  /*1540*/  STS [UR4+0xe0], R2 ;  /* 0x0000e002ff007988 */ /* 0x0003e40008000804 */
[----:B-1----:R-:W-:Y:S02]  /*1550*/  MOV R2, 0x1570 ;  /* 0x0000157000027802 */ /* 0x002fe40000000f00 */
[----:B0-----:R-:W-:Y:S05]  /*1560*/  CALL.REL.NOINC `($__internal_1_$__cuda_sm10x_tcgen05_guardrail_trap_phase_invalid_during_alloc) ;  /* 0x000001a000187944 */ /* 0x001fea0003c00000 */
.L_x_13:
[----:B------:R-:W-:Y:S05]  /*1570*/  WARPSYNC.ALL ;  /* 0x0000000000007948 */ /* 0x000fea0003800000 */
[----:B------:R-:W-:Y:S01]  /*1580*/  NOP ;  /* 0x0000000000007918 */ /* 0x000fe20000000000 */
.L_x_5:
[----:B--2---:R-:W2:Y:S01]  /*1590*/  S2R R3, SR_CgaCtaId ;  /* 0x0000000000037919 */ /* 0x004ea20000008800 */
[----:B-1----:R-:W-:Y:S01]  /*15a0*/  MOV R2, 0x400 ;  /* 0x0000040000027802 */ /* 0x002fe20000000f00 */
[----:B------:R-:W-:Y:S03]  /*15b0*/  BAR.SYNC.DEFER_BLOCKING 0x1, 0x180 ;  /* 0x0046000000007b1d */ /* 0x000fe60000010000 */
[----:B------:R-:W-:Y:S02]  /*15c0*/  R2UR UR5, R2 ;  /* 0x00000000020572ca */ /* 0x000fe400000e0000 */
[----:B0-2---:R-:W-:Y:S01]  /*15d0*/  R2UR UR4, R3 ;  /* 0x00000000030472ca */ /* 0x005fe200000e0000 */
[----:B------:R0:W-:-:S12]  /*15e0*/  STL [R1+0xa0], R3 ;  /* 0x0000a00301007387 */ /* 0x0001d80000100800 */
[----:B------:R-:W-:-:S09]  /*15f0*/  ULEA UR4, UR4, UR5, 0x18 ;  /* 0x0000000504047291 */ /* 0x000fd2000f8ec0ff */
[----:B------:R-:W1:Y:S01]  /*1600*/  LDS R2, [UR4+0xe0] ;  /* 0x0000e004ff027984 */ /* 0x000e620008000800 */
[----:B------:R-:W-:Y:S01]  /*1610*/  NOP ;  /* 0x0000000000007918 */ /* 0x000fe20000000000 */
[----:B0-----:R-:W0:Y:S02]  /*1620*/  LDC R3, c[0x0][0x36c] ;  /* 0x0000db00ff037b82 */ /* 0x001e240000000800 */
[----:B0-----:R-:W-:Y:S02]  /*1630*/  ISETP.EQ.U32.AND P1, PT, R3, 0x1, PT ;  /* 0x000000010300780c */ /* 0x001fe40003f22070 */
[----:B-1----:R-:W-:-:S11]  /*1640*/  R2UR UR5, R2 ;  /* 0x00000000020572ca */ /* 0x002fd600000e0000 */
[----:B------:R-:W-:Y:S05]  /*1650*/  @!P1 BRA `(.L_x_16) ;  /* 0x0000000000289947 */ /* 0x000fea0003800000 */
[----:B------:R-:W-:Y:S01]  /*1660*/  @!PT LDS RZ, [RZ] ;  /* 0x00000000fffff984 */ /* 0x000fe20000000800 */
[----:B------:R-:W-:Y:S01]  /*1670*/  @!PT LDS RZ, [RZ] ;  /* 0x00000000fffff984 */ /* 0x000fe20000000800 */
[----:B------:R-:W-:Y:S01]  /*1680*/  @!PT LDS RZ, [RZ] ;  /* 0x00000000fffff984 */ /* 0x000fe20000000800 */
[----:B------:R-:W-:Y:S01]  /*1690*/  @!PT LDS RZ, [RZ] ;  /* 0x00000000fffff984 */ /* 0x000fe20000000800 */
[----:B------:R-:W-:-:S00]  /*16a0*/  MEMBAR.ALL.CTA ;  /* 0x0000000000007992 */ /* 0x000fc00000008000 */
[----:B------:R-:W-:Y:S06]  /*16b0*/  MEMBAR.ALL.GPU ;  /* 0x0000000000007992 */ /* 0x000fec000000a000 */
[----:B------:R-:W-:-:S00]  /*16c0*/  ERRBAR ;  /* 0x00000000000079ab */ /* 0x000fc00000000000 */
[----:B------:R-:W-:Y:S08]  /*16d0*/  CGAERRBAR ;  /* 0x00000000000075ab */ /* 0x000ff00000000000 */
[----:B------:R-:W-:Y:S01]  /*16e0*/  UCGABAR_ARV ;  /* 0x00000000000079c7 */ /* 0x000fe20008000000 */
[----:B------:R-:W-:Y:S05]  /*16f0*/  BRA `(.L_x_17) ;  /* 0x0000000000047947 */ /* 0x000fea0003800000 */
.L_x_16:
[----:B------:R-:W-:Y:S01]  /*1700*/  NOP ;  /* 0x0000000000007918 */ /* 0x000fe20000000000 */
.L_x_17:
[----:B------:R-:W0:Y:S01]  /*1710*/  LDC.64 R6, c[0x0][0x888] ;  /* 0x00022200ff067b82 */ /* 0x000e220000000a00 */
[----:B------:R-:W-:Y:S01]  /*1720*/  IMAD.SHL.U32 R80, R107, 0x80, RZ ;  /* 0x000000806b507824 */ /* 0x000fe200078e00ff */
[----:B------:R-:W-:Y:S01]  /*1730*/  UIADD3 UR24, UPT, UPT, UR4, 0x2c180, URZ ;  /* 0x0002c18004187890 */ /* 0x000fe2000fffe0ff */
[----:B------:R-:W-:Y:S01]  /*1740*/  IMAD.U32 R33, RZ, RZ, UR4 ;  /* 0x00000004ff217e24 */ /* 0x000fe2000f8e00ff */
[----:B------:R-:W-:Y:S01]  /*1750*/  UMOV UR57, 0x40004040 ;  /* 0x4000404000397882 */ /* 0x000fe20000000000 */
[----:B------:R-:W-:Y:S01]  /*1760*/  UMOV UR7, 0x40004040 ;  /* 0x4000404000077882 */ /* 0x000fe20000000000 */
[----:B------:R-:W-:Y:S01]  /*1770*/  LOP3.LUT R15, R80, 0xffffff00, RZ, 0xc0, !PT ;  /* 0xffffff00500f7812 */ /* 0x000fe200078ec0ff */
[----:B0-----:R-:W-:Y:S01]  /*1780*/  IMAD.MOV R2, RZ, RZ, -R6 ;  /* 0x000000ffff027224 */ /* 0x001fe200078e0a06 */
[C---:B------:R-:W-:Y:S01]  /*1790*/  ISETP.GT.AND P0, PT, R6.reuse, RZ, PT ;  /* 0x000000ff0600720c */ /* 0x040fe20003f04270 */
[----:B------:R-:W-:-:S03]  /*17a0*/  VIADD R38, R6, 0xffffffff ;  /* 0xffffffff06267836 */ /* 0x000fc60000000000 */
[----:B------:R-:W-:Y:S02]  /*17b0*/  SHF.R.S32.HI R2, RZ, 0x1f, R2 ;  /* 0x0000001fff027819 */ /* 0x000fe40000011402 */
[----:B------:R-:W-:Y:S02]  /*17c0*/  SHF.R.S32.HI R3, RZ, 0x1f, R38 ;  /* 0x0000001fff037819 */ /* 0x000fe40000011426 */
[----:B------:R-:W-:Y:S02]  /*17d0*/  LEA.HI R2, R2, -R6, RZ, 0x6 ;  /* 0x8000000602027211 */ /* 0x000fe400078f30ff */
[----:B------:R-:W-:Y:S02]  /*17e0*/  LEA.HI R38, R3, R38, RZ, 0x6 ;  /* 0x0000002603267211 */ /* 0x000fe400078f30ff */
[----:B------:R-:W-:Y:S02]  /*17f0*/  SHF.R.S32.HI R2, RZ, 0x6, R2 ;  /* 0x00000006ff027819 */ /* 0x000fe40000011402 */
[----:B------:R-:W-:-:S03]  /*1800*/  LEA.HI.SX32 R38, R38, 0x1, 0x1a ;  /* 0x0000000126267811 */ /* 0x000fc600078fd2ff */
[----:B------:R-:W-:-:S04]  /*1810*/  IMAD.MOV R2, RZ, RZ, -R2 ;  /* 0x000000ffff027224 */ /* 0x000fc800078e0a02 */
[----:B------:R-:W-:Y:S01]  /*1820*/  @!P0 IMAD.MOV.U32 R38, RZ, RZ, R2 ;  /* 0x000000ffff268224 */ /* 0x000fe200078e0002 */
[----:B------:R-:W-:-:S04]  /*1830*/  IADD3 R2, PT, PT, -R7, R15, R6 ;  /* 0x0000000f07027210 */ /* 0x000fc80007ffe106 */
[----:B------:R-:W-:-:S04]  /*1840*/  SHF.R.S32.HI R3, RZ, 0x1f, R2 ;  /* 0x0000001fff037819 */ /* 0x000fc80000011402 */
[----:B------:R-:W-:-:S04]  /*1850*/  LEA.HI R3, R3, R2, RZ, 0x6 ;  /* 0x0000000203037211 */ /* 0x000fc800078f30ff */
[----:B------:R-:W-:-:S04]  /*1860*/  LOP3.LUT R4, R3, 0xffffffc0, RZ, 0xc0, !PT ;  /* 0xffffffc003047812 */ /* 0x000fc800078ec0ff */
[C---:B------:R-:W-:Y:S02]  /*1870*/  ISETP.NE.AND P0, PT, R2.reuse, R4, PT ;  /* 0x000000040200720c */ /* 0x040fe40003f05270 */
[----:B------:R-:W-:Y:S02]  /*1880*/  LEA.HI.SX32 R4, R3, 0xffffffff, 0x1a ;  /* 0xffffffff03047811 */ /* 0x000fe400078fd2ff */
[----:B------:R-:W-:Y:S02]  /*1890*/  ISETP.LT.AND P0, PT, R2, RZ, P0 ;  /* 0x000000ff0200720c */ /* 0x000fe40000701270 */
[----:B------:R-:W-:Y:S01]  /*18a0*/  SHF.R.S32.HI R2, RZ, 0x6, R3 ;  /* 0x00000006ff027819 */ /* 0x000fe20000011403 */
[----:B------:R-:W-:-:S05]  /*18b0*/  VIADD R3, R33, 0x30180 ;  /* 0x0003018021037836 */ /* 0x000fca0000000000 */
[----:B------:R-:W-:-:S04]  /*18c0*/  SHF.R.U32.HI R3, RZ, 0x4, R3 ;  /* 0x00000004ff037819 */ /* 0x000fc80000011603 */
[----:B------:R-:W-:Y:S01]  /*18d0*/  LOP3.LUT R3, R3, 0x3fd8, RZ, 0xc0, !PT ;  /* 0x00003fd803037812 */ /* 0x000fe200078ec0ff */
[----:B------:R-:W-:Y:S02]  /*18e0*/  @!P0 IMAD.MOV R4, RZ, RZ, R2 ;  /* 0x000000ffff048224 */ /* 0x000fe400078e0202 */
[----:B------:R-:W-:Y:S01]  /*18f0*/  IMAD.U32 R2, RZ, RZ, UR24 ;  /* 0x00000018ff027e24 */ /* 0x000fe2000f8e00ff */
[----:B------:R-:W-:-:S04]  /*1900*/  LOP3.LUT R39, R3, 0x10000, RZ, 0xfc, !PT ;  /* 0x0001000003277812 */ /* 0x000fc800078efcff */
[----:B------:R-:W-:Y:S02]  /*1910*/  SHF.R.U32.HI R2, RZ, 0x4, R2 ;  /* 0x00000004ff027819 */ /* 0x000fe40000011602 */
[----:B------:R-:W-:Y:S02]  /*1920*/  R2UR UR56, R39 ;  /* 0x00000000273872ca */ /* 0x000fe400000e0000 */
[----:B------:R-:W-:-:S04]  /*1930*/  LOP3.LUT R2, R2, 0x3fd8, RZ, 0xc0, !PT ;  /* 0x00003fd802027812 */ /* 0x000fc800078ec0ff */
[----:B------:R-:W-:Y:S02]  /*1940*/  LOP3.LUT R41, R2, 0x2000000, RZ, 0xfc, !PT ;  /* 0x0200000002297812 */ /* 0x000fe400078efcff */
[----:B------:R-:W-:Y:S02]  /*1950*/  LEA.HI R2, R4, R4, RZ, 0x1 ;  /* 0x0000000404027211 */ /* 0x000fe400078f08ff */
[----:B------:R-:W-:Y:S02]  /*1960*/  R2UR UR6, R41 ;  /* 0x00000000290672ca */ /* 0x000fe400000e0000 */
[----:B------:R-:W-:-:S04]  /*1970*/  LOP3.LUT R2, R2, 0xfffffffe, RZ, 0xc0, !PT ;  /* 0xfffffffe02027812 */ /* 0x000fc800078ec0ff */
[----:B------:R-:W-:Y:S01]  /*1980*/  VIMNMX R37, PT, PT, RZ, R2, !PT ;  /* 0x00000002ff257248 */ /* 0x000fe20007fe0100 */
[----:B------:R-:W-:Y:S05]  /*1990*/  @!P1 BRA `(.L_x_18) ;  /* 0x00000000000c9947 */ /* 0x000fea0003800000 */
[----:B------:R-:W-:Y:S01]  /*19a0*/  UCGABAR_WAIT ;  /* 0x0000000000007dc7 */ /* 0x000fe20008000000 */
[----:B------:R-:W-:Y:S01]  /*19b0*/  CCTL.IVALL ;  /* 0x00000000ff00798f */ /* 0x000fe20002000000 */
[----:B------:R-:W-:Y:S05]  /*19c0*/  BRA `(.L_x_19) ;  /* 0x0000000000047947 */ /* 0x000fea0003800000 */
.L_x_18:
[----:B------:R-:W-:Y:S06]  /*19d0*/  BAR.SYNC.DEFER_BLOCKING 0x0 ;  /* 0x0000000000007b1d */ /* 0x000fec0000010000 */
.L_x_19:
[----:B------:R-:W0:Y:S01]  /*19e0*/  LDC R2, c[0x0][0x894] ;  /* 0x00022500ff027b82 */ /* 0x000e220000000800 */
[----:B------:R-:W-:-:S05]  /*19f0*/  IADD3 R36, PT, PT, R38, -R37, RZ ;  /* 0x8000002526247210 */ /* 0x000fca0007ffe0ff */
[----:B0-----:R-:W-:-:S05]  /*1a00*/  IMAD R36, R36, R2, RZ ;  /* 0x0000000224247224 */ /* 0x001fca00078e02ff */
[----:B------:R-:W-:-:S13]  /*1a10*/  ISETP.GT.AND P0, PT, R36, RZ, PT ;  /* 0x000000ff2400720c */ /* 0x000fda0003f04270 */
[----:B------:R-:W-:Y:S05]  /*1a20*/  @P0 BRA `(.L_x_20) ;  /* 0x0000001800f40947 */ /* 0x000fea0003800000 */
[----:B------:R-:W-:-:S13]  /*1a30*/  ISETP.GE.AND P0, PT, R80, R7, PT ;  /* 0x000000075000720c */ /* 0x000fda0003f06270 */
[----:B------:R-:W-:Y:S05]  /*1a40*/  @P0 BRA `(.L_x_21) ;  /* 0x0000016800480947 */ /* 0x000fea0003800000 */
[----:B------:R-:W0:Y:S01]  /*1a50*/  S2R R13, SR_CTAID.Y ;  /* 0x00000000000d7919 */ /* 0x000e220000002600 */
[----:B------:R-:W1:Y:S01]  /*1a60*/  LDC R11, c[0x0][0x824] ;  /* 0x00020900ff0b7b82 */ /* 0x000e620000000800 */
[----:B------:R-:W-:Y:S01]  /*1a70*/  IMAD.SHL.U32 R10, R23, 0x8, RZ ;  /* 0x00000008170a7824 */ /* 0x000fe200078e00ff */
[----:B------:R-:W-:Y:S01]  /*1a80*/  MOV R5, 0x1b70 ;  /* 0x00001b7000057802 */ /* 0x000fe20000000f00 */
[----:B------:R-:W-:-:S03]  /*1a90*/  IMAD.SHL.U32 R19, R12, 0x8, RZ ;  /* 0x000000080c137824 */ /* 0x000fc600078e00ff */
[----:B------:R-:W-:Y:S02]  /*1aa0*/  LOP3.LUT R0, RZ, R10, RZ, 0x33, !PT ;  /* 0x0000000aff007212 */ /* 0x000fe400078e33ff */
[----:B------:R-:W2:Y:S01]  /*1ab0*/  LDC R2, c[0x0][0x83c] ;  /* 0x00020f00ff027b82 */ /* 0x000ea20000000800 */
[C---:B------:R-:W-:Y:S02]  /*1ac0*/  LOP3.LUT R4, R19.reuse, 0xffff, RZ, 0xc0, !PT ;  /* 0x0000ffff13047812 */ /* 0x040fe400078ec0ff */
[----:B------:R-:W-:-:S04]  /*1ad0*/  IADD3 R0, PT, PT, -R19, R0, RZ ;  /* 0x0000000013007210 */ /* 0x000fc80007ffe1ff */
[----:B------:R-:W-:Y:S01]  /*1ae0*/  LOP3.LUT R3, R0, 0xffff, RZ, 0xc0, !PT ;  /* 0x0000ffff00037812 */ /* 0x000fe200078ec0ff */
[----:B0-----:R-:W-:-:S04]  /*1af0*/  IMAD.SHL.U32 R13, R13, 0x100, RZ ;  /* 0x000001000d0d7824 */ /* 0x001fc800078e00ff */
[--C-:B-1----:R-:W-:Y:S02]  /*1b00*/  IMAD R11, R11, UR54, R13.reuse ;  /* 0x000000360b0b7c24 */ /* 0x102fe4000f8e020d */
[----:B--2---:R-:W-:Y:S02]  /*1b10*/  IMAD R13, R2, UR54, R13 ;  /* 0x00000036020d7c24 */ /* 0x004fe4000f8e020d */
[----:B------:R-:W-:-:S03]  /*1b20*/  IMAD R11, R107, 0x40000, R11 ;  /* 0x000400006b0b7824 */ /* 0x000fc600078e020b */
[----:B------:R-:W-:Y:S02]  /*1b30*/  LEA R13, R107, R13, 0x12 ;  /* 0x0000000d6b0d7211 */ /* 0x000fe400078e90ff */
[----:B------:R-:W-:Y:S02]  /*1b40*/  SHF.R.S32.HI R17, RZ, 0x1f, R11 ;  /* 0x0000001fff117819 */ /* 0x000fe4000001140b */
[----:B------:R-:W-:Y:S02]  /*1b50*/  SHF.R.S32.HI R22, RZ, 0x1f, R13 ;  /* 0x0000001fff167819 */ /* 0x000fe4000001140d */
[----:B------:R-:W-:Y:S05]  /*1b60*/  CALL.REL.NOINC `($__internal_3_$__cuda_sm20_div_u16) ;  /* 0x0000019800b07944 */ /* 0x000fea0003c00000 */
[----:B------:R-:W0:Y:S01]  /*1b70*/  LDC R20, c[0x0][0x890] ;  /* 0x00022400ff147b82 */ /* 0x000e220000000800 */
[----:B------:R-:W-:Y:S01]  /*1b80*/  LOP3.LUT R16, R0, 0x3, RZ, 0xc0, !PT ;  /* 0x0000000300107812 */ /* 0x000fe200078ec0ff */
[----:B------:R-:W-:Y:S01]  /*1b90*/  BSSY.RECONVERGENT B0, `(.L_x_22) ;  /* 0x0000036000007945 */ /* 0x000fe20003800200 */
[----:B------:R-:W-:Y:S02]  /*1ba0*/  IMAD.MOV.U32 R6, RZ, RZ, R10 ;  /* 0x000000ffff067224 */ /* 0x000fe400078e000a */
[C---:B------:R-:W-:Y:S02]  /*1bb0*/  ISETP.NE.AND P0, PT, R16.reuse, 0x2, PT ;  /* 0x000000021000780c */ /* 0x040fe40003f05270 */
[----:B------:R-:W-:Y:S01]  /*1bc0*/  LOP3.LUT R18, R16, 0x2, RZ, 0x3c, !PT ;  /* 0x0000000210127812 */ /* 0x000fe200078e3cff */
[----:B------:R-:W1:Y:S08]  /*1bd0*/  LDC R21, c[0x0][0x88c] ;  /* 0x00022300ff157b82 */ /* 0x000e700000000800 */
[----:B------:R-:W2:Y:S02]  /*1be0*/  LDC.64 R14, c[0x0][0x810] ;  /* 0x00020400ff0e7b82 */ /* 0x000ea40000000a00 */
[----:B------:R-:W-:Y:S05]  /*1bf0*/  @!P0 BRA `(.L_x_23) ;  /* 0x0000000000bc8947 */ /* 0x000fea0003800000 */
[----:B------:R-:W3:Y:S01]  /*1c00*/  LDC.64 R4, c[0x0][0x810] ;  /* 0x00020400ff047b82 */ /* 0x000ee20000000a00 */
[----:B------:R-:W-:Y:S02]  /*1c10*/  IADD3 R2, P0, PT, R11, R11, RZ ;  /* 0x0000000b0b027210 */ /* 0x000fe40007f1e0ff */
[----:B------:R-:W-:-:S03]  /*1c20*/  MOV R6, R10 ;  /* 0x0000000a00067202 */ /* 0x000fc60000000f00 */
[----:B------:R-:W-:Y:S02]  /*1c30*/  IMAD.X R3, R17, 0x1, R17, P0 ;  /* 0x0000000111037824 */ /* 0x000fe400000e0611 */
[----:B------:R-:W4:Y:S01]  /*1c40*/  LDC R7, c[0x0][0x88c] ;  /* 0x00022300ff077b82 */ /* 0x000f220000000800 */
[----:B------:R-:W-:-:S07]  /*1c50*/  IMAD.WIDE.U32 R2, R23, 0x10, R2 ;  /* 0x0000001017027825 */ /* 0x000fce00078e0002 */
[----:B------:R-:W2:Y:S01]  /*1c60*/  LDC R8, c[0x0][0x890] ;  /* 0x00022400ff087b82 */ /* 0x000ea20000000800 */
[----:B---3--:R-:W-:-:S05]  /*1c70*/  IADD3 R2, P0, PT, R2, R4, RZ ;  /* 0x0000000402027210 */ /* 0x008fca0007f1e0ff */
[----:B------:R-:W-:Y:S01]  /*1c80*/  IMAD.X R4, R3, 0x1, R5, P0 ;  /* 0x0000000103047824 */ /* 0x000fe200000e0605 */
[----:B------:R-:W-:-:S07]  /*1c90*/  IADD3 R5, PT, PT, -R18, RZ, RZ ;  /* 0x000000ff12057210 */ /* 0x000fce0007ffe1ff */
.L_x_24:
[----:B------:R-:W-:Y:S01]  /*1ca0*/  LOP3.LUT R0, R6, 0xf8, RZ, 0xc0, !PT ;  /* 0x000000f806007812 */ /* 0x000fe200078ec0ff */
[----:B------:R-:W3:Y:S01]  /*1cb0*/  LDC.64 R24, c[0x0][0x358] ;  /* 0x0000d600ff187b82 */ /* 0x000ee20000000a00 */
[----:B------:R-:W-:-:S03]  /*1cc0*/  VIADD R5, R5, 0x1 ;  /* 0x0000000105057836 */ /* 0x000fc60000000000 */
[----:B------:R-:W-:Y:S01]  /*1cd0*/  IMAD.IADD R3, R80, 0x1, R0 ;  /* 0x0000000150037824 */ /* 0x000fe200078e0200 */
[--C-:B------:R-:W-:Y:S01]  /*1ce0*/  SHF.R.U32.HI R0, RZ, 0x8, R6.reuse ;  /* 0x00000008ff007819 */ /* 0x100fe20000011606 */
[----:B------:R-:W-:-:S03]  /*1cf0*/  IMAD.IADD R6, R19, 0x1, R6 ;  /* 0x0000000113067824 */ /* 0x000fc600078e0206 */
[----:B----4-:R-:W-:Y:S01]  /*1d00*/  ISETP.GE.AND P0, PT, R3, R7, PT ;  /* 0x000000070300720c */ /* 0x010fe20003f06270 */
[----:B------:R-:W-:-:S03]  /*1d10*/  IMAD.MOV.U32 R3, RZ, RZ, R4 ;  /* 0x000000ffff037224 */ /* 0x000fc600078e0004 */
[----:B--2---:R-:W-:-:S13]  /*1d20*/  ISETP.GE.OR P0, PT, R0, R8, P0 ;  /* 0x000000080000720c */ /* 0x004fda0000706670 */
[C---:B---3--:R-:W-:Y:S02]  /*1d30*/  @!P0 R2UR UR20, R24.reuse ;  /* 0x00000000181482ca */ /* 0x048fe400000e0000 */
[C---:B------:R-:W-:Y:S02]  /*1d40*/  @!P0 R2UR UR21, R25.reuse ;  /* 0x00000000191582ca */ /* 0x040fe400000e0000 */
[C---:B------:R-:W-:Y:S02]  /*1d50*/  @!P0 R2UR UR18, R24.reuse ;  /* 0x00000000181282ca */ /* 0x040fe400000e0000 */
[C---:B------:R-:W-:Y:S02]  /*1d60*/  @!P0 R2UR UR19, R25.reuse ;  /* 0x00000000191382ca */ /* 0x040fe400000e0000 */
[----:B------:R-:W-:Y:S02]  /*1d70*/  @!P0 R2UR UR16, R24 ;  /* 0x00000000181082ca */ /* 0x000fe400000e0000 */
[----:B------:R-:W-:-:S02]  /*1d80*/  @!P0 R2UR UR17, R25 ;  /* 0x00000000191182ca */ /* 0x000fc400000e0000 */
[C---:B------:R-:W-:Y:S02]  /*1d90*/  @!P0 R2UR UR14, R24.reuse ;  /* 0x00000000180e82ca */ /* 0x040fe400000e0000 */
[C---:B------:R-:W-:Y:S01]  /*1da0*/  @!P0 R2UR UR15, R25.reuse ;  /* 0x00000000190f82ca */ /* 0x040fe200000e0000 */
[----:B------:R-:W-:Y:S01]  /*1db0*/  @!P0 STG.E.U16 desc[UR20][R2.64+0xe], RZ ;  /* 0x00000eff02008986 */ /* 0x000fe2000c101514 */
[C---:B------:R-:W-:Y:S02]  /*1dc0*/  @!P0 R2UR UR12, R24.reuse ;  /* 0x00000000180c82ca */ /* 0x040fe400000e0000 */
[C---:B------:R-:W-:Y:S01]  /*1dd0*/  @!P0 R2UR UR13, R25.reuse ;  /* 0x00000000190d82ca */ /* 0x040fe200000e0000 */
[----:B------:R-:W-:Y:S01]  /*1de0*/  @!P0 STG.E.U16 desc[UR18][R2.64+0xc], RZ ;  /* 0x00000cff02008986 */ /* 0x000fe2000c101512 */
[C---:B------:R-:W-:Y:S02]  /*1df0*/  @!P0 R2UR UR10, R24.reuse ;  /* 0x00000000180a82ca */ /* 0x040fe400000e0000 */
[----:B------:R-:W-:Y:S01]  /*1e00*/  @!P0 R2UR UR11, R25 ;  /* 0x00000000190b82ca */ /* 0x000fe200000e0000 */
[----:B------:R-:W-:Y:S01]  /*1e10*/  @!P0 STG.E.U16 desc[UR16][R2.64+0xa], RZ ;  /* 0x00000aff02008986 */ /* 0x000fe2000c101510 */
[----:B------:R-:W-:-:S02]  /*1e20*/  @!P0 R2UR UR8, R24 ;  /* 0x00000000180882ca */ /* 0x000fc400000e0000 */
[C---:B------:R-:W-:Y:S01]  /*1e30*/  @!P0 R2UR UR9, R25.reuse ;  /* 0x00000000190982ca */ /* 0x040fe200000e0000 */
[----:B------:R-:W-:Y:S01]  /*1e40*/  @!P0 STG.E.U16 desc[UR14][R2.64+0x8], RZ ;  /* 0x000008ff02008986 */ /* 0x000fe2000c10150e */
[----:B------:R-:W-:Y:S02]  /*1e50*/  @!P0 R2UR UR6, R24 ;  /* 0x00000000180682ca */ /* 0x000fe400000e0000 */
[----:B------:R-:W-:Y:S01]  /*1e60*/  @!P0 R2UR UR7, R25 ;  /* 0x00000000190782ca */ /* 0x000fe200000e0000 */
[----:B------:R-:W-:Y:S04]  /*1e70*/  @!P0 STG.E.U16 desc[UR12][R2.64+0x6], RZ ;  /* 0x000006ff02008986 */ /* 0x000fe8000c10150c */
[----:B------:R-:W-:Y:S04]  /*1e80*/  @!P0 STG.E.U16 desc[UR10][R2.64+0x4], RZ ;  /* 0x000004ff02008986 */ /* 0x000fe8000c10150a */
[----:B------:R-:W-:Y:S04]  /*1e90*/  @!P0 STG.E.U16 desc[UR8][R2.64+0x2], RZ ;  /* 0x000002ff02008986 */ /* 0x000fe8000c101508 */
[----:B------:R2:W-:Y:S01]  /*1ea0*/  @!P0 STG.E.U16 desc[UR6][R2.64], RZ ;  /* 0x000000ff02008986 */ /* 0x0005e2000c101506 */
[----:B------:R-:W-:Y:S01]  /*1eb0*/  ISETP.NE.AND P0, PT, R5, RZ, PT ;  /* 0x000000ff0500720c */ /* 0x000fe20003f05270 */
[----:B--2---:R-:W-:-:S04]  /*1ec0*/  IMAD.WIDE.U32 R2, R12, 0x10, R2 ;  /* 0x000000100c027825 */ /* 0x004fc800078e0002 */
[----:B------:R-:W-:-:S08]  /*1ed0*/  IMAD.MOV.U32 R4, RZ, RZ, R3 ;  /* 0x000000ffff047224 */ /* 0x000fd000078e0003 */
[----:B------:R-:W-:Y:S05]  /*1ee0*/  @P0 BRA `(.L_x_24) ;  /* 0xfffffffc006c0947 */ /* 0x000fea000383ffff */
.L_x_23:
[----:B------:R-:W-:Y:S05]  /*1ef0*/  BSYNC.RECONVERGENT B0 ;  /* 0x0000000000007941 */ /* 0x000fea0003800200 */
.L_x_22:
[----:B------:R-:W-:Y:S01]  /*1f00*/  BSSY.RECONVERGENT B1, `(.L_x_25) ;  /* 0x000009c000017945 */ /* 0x000fe20003800200 */
[C---:B------:R-:W-:Y:S01]  /*1f10*/  IMAD R9, R12.reuse, 0x18, R6 ;  /* 0x000000180c097824 */ /* 0x040fe200078e0206 */
[-C--:B------:R-:W-:Y:S02]  /*1f20*/  LEA R8, R12, R6.reuse, 0x4 ;  /* 0x000000060c087211 */ /* 0x080fe400078e20ff */
[----:B------:R-:W-:-:S07]  /*1f30*/  IADD3 R7, PT, PT, R19, R6, RZ ;  /* 0x0000000613077210 */ /* 0x000fce0007ffe0ff */
.L_x_34:
[----:B01--4-:R-:W-:Y:S01]  /*1f40*/  LOP3.LUT R3, R6, 0xf8, RZ, 0xc0, !PT ;  /* 0x000000f806037812 */ /* 0x013fe200078ec0ff */
[----:B---3--:R-:W3:Y:S01]  /*1f50*/  LDC.64 R24, c[0x0][0x358] ;  /* 0x0000d600ff187b82 */ /* 0x008ee20000000a00 */
[----:B------:R-:W-:Y:S01]  /*1f60*/  LOP3.LUT R2, R7, 0xf8, RZ, 0xc0, !PT ;  /* 0x000000f807027812 */ /* 0x000fe200078ec0ff */
[----:B------:R-:W-:Y:S01]  /*1f70*/  BSSY.RECONVERGENT B0, `(.L_x_26) ;  /* 0x0000030000007945 */ /* 0x000fe20003800200 */
[----:B------:R-:W-:Y:S01]  /*1f80*/  LOP3.LUT R0, R8, 0xf8, RZ, 0xc0, !PT ;  /* 0x000000f808007812 */ /* 0x000fe200078ec0ff */
[C---:B------:R-:W-:Y:S01]  /*1f90*/  IMAD.IADD R5, R80.reuse, 0x1, R3 ;  /* 0x0000000150057824 */ /* 0x040fe200078e0203 */
[----:B------:R-:W-:Y:S01]  /*1fa0*/  LOP3.LUT R4, R9, 0xf8, RZ, 0xc0, !PT ;  /* 0x000000f809047812 */ /* 0x000fe200078ec0ff */
[C---:B------:R-:W-:Y:S02]  /*1fb0*/  IMAD.IADD R3, R80.reuse, 0x1, R2 ;  /* 0x0000000150037824 */ /* 0x040fe400078e0202 */
[C---:B------:R-:W-:Y:S01]  /*1fc0*/  IMAD.IADD R2, R80.reuse, 0x1, R0 ;  /* 0x0000000150027824 */ /* 0x040fe200078e0200 */
[----:B-1----:R-:W-:Y:S01]  /*1fd0*/  ISETP.GE.AND P0, PT, R5, R21, PT ;  /* 0x000000150500720c */ /* 0x002fe20003f06270 */
[----:B------:R-:W-:Y:S01]  /*1fe0*/  IMAD.IADD R0, R80, 0x1, R4 ;  /* 0x0000000150007824 */ /* 0x000fe200078e0204 */
[----:B------:R-:W-:-:S02]  /*1ff0*/  SHF.R.U32.HI R4, RZ, 0x8, R6 ;  /* 0x00000008ff047819 */ /* 0x000fc40000011606 */
[-C--:B------:R-:W-:Y:S02]  /*2000*/  ISETP.GE.AND P3, PT, R3, R21.reuse, PT ;  /* 0x000000150300720c */ /* 0x080fe40003f66270 */
[----:B0-----:R-:W-:Y:S02]  /*2010*/  ISETP.GE.OR P0, PT, R4, R20, P0 ;  /* 0x000000140400720c */ /* 0x001fe40000706670 */
[-C--:B------:R-:W-:Y:S02]  /*2020*/  ISETP.GE.AND P2, PT, R2, R21.reuse, PT ;  /* 0x000000150200720c */ /* 0x080fe40003f46270 */
[----:B------:R-:W-:Y:S02]  /*2030*/  ISETP.GE.AND P1, PT, R0, R21, PT ;  /* 0x000000150000720c */ /* 0x000fe40003f26270 */
[----:B------:R-:W-:Y:S02]  /*2040*/  SHF.R.U32.HI R3, RZ, 0x8, R7 ;  /* 0x00000008ff037819 */ /* 0x000fe40000011607 */
[----:B------:R-:W-:-:S02]  /*2050*/  SHF.R.U32.HI R2, RZ, 0x8, R8 ;  /* 0x00000008ff027819 */ /* 0x000fc40000011608 */
[----:B------:R-:W-:Y:S02]  /*2060*/  SHF.R.U32.HI R0, RZ, 0x8, R9 ;  /* 0x00000008ff007819 */ /* 0x000fe40000011609 */
[-C--:B------:R-:W-:Y:S02]  /*2070*/  ISETP.GE.OR P3, PT, R3, R20.reuse, P3 ;  /* 0x000000140300720c */ /* 0x080fe40001f66670 */
[-C--:B------:R-:W-:Y:S02]  /*2080*/  ISETP.GE.OR P4, PT, R2, R20.reuse, P2 ;  /* 0x000000140200720c */ /* 0x080fe40001786670 */
[----:B------:R-:W-:Y:S01]  /*2090*/  ISETP.GE.OR P5, PT, R0, R20, P1 ;  /* 0x000000140000720c */ /* 0x000fe20000fa6670 */
[----:B------:R-:W-:-:S12]  /*20a0*/  @P0 BRA `(.L_x_27) ;  /* 0x0000000000700947 */ /* 0x000fd80003800000 */
[----:B------:R-:W-:Y:S02]  /*20b0*/  IADD3 R2, P2, PT, R11, R6, RZ ;  /* 0x000000060b027210 */ /* 0x000fe40007f5e0ff */
[C---:B---3--:R-:W-:Y:S02]  /*20c0*/  R2UR UR20, R24.reuse ;  /* 0x00000000181472ca */ /* 0x048fe400000e0000 */
[C---:B------:R-:W-:Y:S01]  /*20d0*/  R2UR UR21, R25.reuse ;  /* 0x00000000191572ca */ /* 0x040fe200000e0000 */
[----:B------:R-:W-:Y:S01]  /*20e0*/  IMAD.X R0, RZ, RZ, R17, P2 ;  /* 0x000000ffff007224 */ /* 0x000fe200010e0611 */
[C---:B------:R-:W-:Y:S02]  /*20f0*/  R2UR UR18, R24.reuse ;  /* 0x00000000181272ca */ /* 0x040fe400000e0000 */
[----:B------:R-:W-:Y:S02]  /*2100*/  R2UR UR19, R25 ;  /* 0x00000000191372ca */ /* 0x000fe400000e0000 */
[----:B------:R-:W-:-:S02]  /*2110*/  R2UR UR16, R24 ;  /* 0x00000000181072ca */ /* 0x000fc400000e0000 */
[C---:B------:R-:W-:Y:S02]  /*2120*/  R2UR UR17, R25.reuse ;  /* 0x00000000191172ca */ /* 0x040fe400000e0000 */
[C---:B------:R-:W-:Y:S02]  /*2130*/  R2UR UR14, R24.reuse ;  /* 0x00000000180e72ca */ /* 0x040fe400000e0000 */
[C---:B------:R-:W-:Y:S02]  /*2140*/  R2UR UR15, R25.reuse ;  /* 0x00000000190f72ca */ /* 0x040fe400000e0000 */
[C---:B------:R-:W-:Y:S02]  /*2150*/  R2UR UR12, R24.reuse ;  /* 0x00000000180c72ca */ /* 0x040fe400000e0000 */
[----:B------:R-:W-:Y:S02]  /*2160*/  R2UR UR13, R25 ;  /* 0x00000000190d72ca */ /* 0x000fe400000e0000 */
[----:B------:R-:W-:-:S02]  /*2170*/  R2UR UR10, R24 ;  /* 0x00000000180a72ca */ /* 0x000fc400000e0000 */
[C---:B------:R-:W-:Y:S02]  /*2180*/  R2UR UR11, R25.reuse ;  /* 0x00000000190b72ca */ /* 0x040fe400000e0000 */
[C---:B------:R-:W-:Y:S02]  /*2190*/  R2UR UR8, R24.reuse ;  /* 0x00000000180872ca */ /* 0x040fe400000e0000 */
[C---:B------:R-:W-:Y:S02]  /*21a0*/  R2UR UR9, R25.reuse ;  /* 0x00000000190972ca */ /* 0x040fe400000e0000 */
[----:B------:R-:W-:Y:S02]  /*21b0*/  R2UR UR6, R24 ;  /* 0x00000000180672ca */ /* 0x000fe400000e0000 */
[----:B------:R-:W-:Y:S02]  /*21c0*/  R2UR UR7, R25 ;  /* 0x00000000190772ca */ /* 0x000fe400000e0000 */
[----:B--2---:R-:W-:-:S04]  /*21d0*/  IADD3 R2, P1, P0, R2, R14, R2 ;  /* 0x0000000e02027210 */ /* 0x004fc8000783e002 */
[----:B------:R-:W-:-:S05]  /*21e0*/  IADD3.X R3, PT, PT, R0, R15, R0, P1, P0 ;  /* 0x0000000f00037210 */ /* 0x000fca0000fe0400 */
[----:B------:R0:W-:Y:S04]  /*21f0*/  STG.E.U16 desc[UR20][R2.64+0xe], RZ ;  /* 0x00000eff02007986 */ /* 0x0001e8000c101514 */
[----:B------:R0:W-:Y:S04]  /*2200*/  STG.E.U16 desc[UR18][R2.64+0xc], RZ ;  /* 0x00000cff02007986 */ /* 0x0001e8000c101512 */
[----:B------:R0:W-:Y:S04]  /*2210*/  STG.E.U16 desc[UR16][R2.64+0xa], RZ ;  /* 0x00000aff02007986 */ /* 0x0001e8000c101510 */
[----:B------:R0:W-:Y:S04]  /*2220*/  STG.E.U16 desc[UR14][R2.64+0x8], RZ ;  /* 0x000008ff02007986 */ /* 0x0001e8000c10150e */
[----:B------:R0:W-:Y:S04]  /*2230*/  STG.E.U16 desc[UR12][R2.64+0x6], RZ ;  /* 0x000006ff02007986 */ /* 0x0001e8000c10150c */
[----:B------:R0:W-:Y:S04]  /*2240*/  STG.E.U16 desc[UR10][R2.64+0x4], RZ ;  /* 0x000004ff02007986 */ /* 0x0001e8000c10150a */
[----:B------:R0:W-:Y:S04]  /*2250*/  STG.E.U16 desc[UR8][R2.64+0x2], RZ ;  /* 0x000002ff02007986 */ /* 0x0001e8000c101508 */
[----:B------:R0:W-:Y:S02]  /*2260*/  STG.E.U16 desc[UR6][R2.64], RZ ;  /* 0x000000ff02007986 */ /* 0x0001e4000c101506 */
.L_x_27:
[----:B------:R-:W-:Y:S05]  /*2270*/  BSYNC.RECONVERGENT B0 ;  /* 0x0000000000007941 */ /* 0x000fea0003800200 */
.L_x_26:
[----:B------:R-:W-:Y:S04]  /*2280*/  BSSY.RECONVERGENT B0, `(.L_x_28) ;  /* 0x000001e000007945 */ /* 0x000fe80003800200 */
[----:B------:R-:W-:Y:S05]  /*2290*/  @P3 BRA `(.L_x_29) ;  /* 0x0000000000703947 */ /* 0x000fea0003800000 */
[----:B0-----:R-:W-:Y:S02]  /*22a0*/  IADD3 R2, P2, PT, R11, R7, RZ ;  /* 0x000000070b027210 */ /* 0x001fe40007f5e0ff */
        /* <DEDUP_REMOVED lines=27> */
.L_x_29:
[----:B------:R-:W-:Y:S05]  /*2460*/  BSYNC.RECONVERGENT B0 ;  /* 0x0000000000007941 */ /* 0x000fea0003800200 */
.L_x_28:
[----:B------:R-:W-:Y:S04]  /*2470*/  BSSY.RECONVERGENT B0, `(.L_x_30) ;  /* 0x000001e000007945 */ /* 0x000fe80003800200 */
[----:B------:R-:W-:Y:S05]  /*2480*/  @P4 BRA `(.L_x_31) ;  /* 0x0000000000704947 */ /* 0x000fea0003800000 */
[----:B01----:R-:W-:Y:S02]  /*2490*/  IADD3 R2, P2, PT, R11, R8, RZ ;  /* 0x000000080b027210 */ /* 0x003fe40007f5e0ff */
        /* <DEDUP_REMOVED lines=27> */
.L_x_31:
[----:B------:R-:W-:Y:S05]  /*2650*/  BSYNC.RECONVERGENT B0 ;  /* 0x0000000000007941 */ /* 0x000fea0003800200 */
.L_x_30:
[----:B------:R-:W-:Y:S01]  /*2660*/  BSSY.RECONVERGENT B0, `(.L_x_32) ;  /* 0x000001f000007945 */ /* 0x000fe20003800200 */
[----:B------:R-:W-:-:S03]  /*2670*/  IADD3 R4, PT, PT, R19, R6, R19 ;  /* 0x0000000613047210 */ /* 0x000fc60007ffe013 */
[----:B------:R-:W-:Y:S05]  /*2680*/  @P5 BRA `(.L_x_33) ;  /* 0x0000000000705947 */ /* 0x000fea0003800000 */
[----:B01--4-:R-:W-:Y:S02]  /*2690*/  IADD3 R2, P2, PT, R11, R9, RZ ;  /* 0x000000090b027210 */ /* 0x013fe40007f5e0ff */
        /* <DEDUP_REMOVED lines=27> */
.L_x_33:
[----:B------:R-:W-:Y:S05]  /*2850*/  BSYNC.RECONVERGENT B0 ;  /* 0x0000000000007941 */ /* 0x000fea0003800200 */
.L_x_32:
[----:B------:R-:W-:Y:S01]  /*2860*/  IADD3 R6, PT, PT, R19, R4, R19 ;  /* 0x0000000413067210 */ /* 0x000fe20007ffe013 */
[C---:B------:R-:W-:Y:S01]  /*2870*/  IMAD R9, R12.reuse, 0x20, R9 ;  /* 0x000000200c097824 */ /* 0x040fe200078e0209 */
[C---:B------:R-:W-:Y:S01]  /*2880*/  LEA R8, R12.reuse, R8, 0x5 ;  /* 0x000000080c087211 */ /* 0x040fe200078e28ff */
[----:B------:R-:W-:Y:S01]  /*2890*/  IMAD R7, R12, 0x20, R7 ;  /* 0x000000200c077824 */ /* 0x000fe200078e0207 */
[----:B------:R-:W-:-:S13]  /*28a0*/  ISETP.GE.U32.AND P0, PT, R6, 0x10000, PT ;  /* 0x000100000600780c */ /* 0x000fda0003f06070 */
[----:B------:R-:W-:Y:S05]  /*28b0*/  @!P0 BRA `(.L_x_34) ;  /* 0xfffffff400a08947 */ /* 0x000fea000383ffff */
[----:B------:R-:W-:Y:S05]  /*28c0*/  BSYNC.RECONVERGENT B1 ;  /* 0x0000000000017941 */ /* 0x000fea0003800200 */
.L_x_25:
[----:B------:R-:W0:Y:S01]  /*28d0*/  LDC R9, c[0x0][0x890] ;  /* 0x00022400ff097b82 */ /* 0x000e220000000800 */
[----:B------:R-:W-:Y:S01]  /*28e0*/  ISETP.NE.AND P0, PT, R16, 0x2, PT ;  /* 0x000000021000780c */ /* 0x000fe20003f05270 */
[----:B------:R-:W-:Y:S06]  /*28f0*/  BSSY.RECONVERGENT B0, `(.L_x_35) ;  /* 0x0000032000007945 */ /* 0x000fec0003800200 */
[----:B------:R-:W1:Y:S08]  /*2900*/  LDC R11, c[0x0][0x88c] ;  /* 0x00022300ff0b7b82 */ /* 0x000e700000000800 */
[----:B--2---:R-:W2:Y:S01]  /*2910*/  LDC.64 R14, c[0x0][0x828] ;  /* 0x00020a00ff0e7b82 */ /* 0x004ea20000000a00 */
[----:B------:R-:W-:Y:S05]  /*2920*/  @!P0 BRA `(.L_x_36) ;  /* 0x0000000000b88947 */ /* 0x000fea0003800000 */
[----:B------:R-:W5:Y:S01]  /*2930*/  LDC.64 R4, c[0x0][0x828] ;  /* 0x00020a00ff047b82 */ /* 0x000f620000000a00 */
[----:B01--4-:R-:W-:-:S05]  /*2940*/  IADD3 R2, P0, PT, R13, R13, RZ ;  /* 0x0000000d0d027210 */ /* 0x013fca0007f1e0ff */
[----:B------:R-:W-:Y:S02]  /*2950*/  IMAD.X R3, R22, 0x1, R22, P0 ;  /* 0x0000000116037824 */ /* 0x000fe400000e0616 */
[----:B------:R-:W0:Y:S01]  /*2960*/  LDC R7, c[0x0][0x88c] ;  /* 0x00022300ff077b82 */ /* 0x000e220000000800 */
[----:B------:R-:W-:-:S07]  /*2970*/  IMAD.WIDE.U32 R2, R23, 0x10, R2 ;  /* 0x0000001017027825 */ /* 0x000fce00078e0002 */
[----:B------:R-:W1:Y:S01]  /*2980*/  LDC R6, c[0x0][0x890] ;  /* 0x00022400ff067b82 */ /* 0x000e620000000800 */
[----:B-----5:R-:W-:-:S04]  /*2990*/  IADD3 R2, P0, PT, R2, R4, RZ ;  /* 0x0000000402027210 */ /* 0x020fc80007f1e0ff */
[----:B------:R-:W-:Y:S01]  /*29a0*/  IADD3.X R4, PT, PT, R3, R5, RZ, P0, !PT ;  /* 0x0000000503047210 */ /* 0x000fe200007fe4ff */
[----:B------:R-:W-:-:S08]  /*29b0*/  IMAD.MOV R5, RZ, RZ, -R18 ;  /* 0x000000ffff057224 */ /* 0x000fd000078e0a12 */
.L_x_37:
[----:B------:R-:W-:Y:S01]  /*29c0*/  LOP3.LUT R0, R10, 0xf8, RZ, 0xc0, !PT ;  /* 0x000000f80a007812 */ /* 0x000fe200078ec0ff */
[----:B------:R-:W4:Y:S01]  /*29d0*/  LDC.64 R16, c[0x0][0x358] ;  /* 0x0000d600ff107b82 */ /* 0x000f220000000a00 */
[----:B------:R-:W-:-:S03]  /*29e0*/  VIADD R5, R5, 0x1 ;  /* 0x0000000105057836 */ /* 0x000fc60000000000 */
[----:B------:R-:W-:Y:S01]  /*29f0*/  IMAD.IADD R3, R80, 0x1, R0 ;  /* 0x0000000150037824 */ /* 0x000fe200078e0200 */
[--C-:B------:R-:W-:Y:S01]  /*2a00*/  SHF.R.U32.HI R0, RZ, 0x8, R10.reuse ;  /* 0x00000008ff007819 */ /* 0x100fe2000001160a */
[----:B------:R-:W-:-:S03]  /*2a10*/  IMAD.IADD R10, R19, 0x1, R10 ;  /* 0x00000001130a7824 */ /* 0x000fc600078e020a */
[----:B0-----:R-:W-:Y:S01]  /*2a20*/  ISETP.GE.AND P0, PT, R3, R7, PT ;  /* 0x000000070300720c */ /* 0x001fe20003f06270 */
[----:B------:R-:W-:-:S03]  /*2a30*/  IMAD.MOV.U32 R3, RZ, RZ, R4 ;  /* 0x000000ffff037224 */ /* 0x000fc600078e0004 */
[----:B-1----:R-:W-:-:S13]  /*2a40*/  ISETP.GE.OR P0, PT, R0, R6, P0 ;  /* 0x000000060000720c */ /* 0x002fda0000706670 */
[C---:B----4-:R-:W-:Y:S02]  /*2a50*/  @!P0 R2UR UR20, R16.reuse ;  /* 0x00000000101482ca */ /* 0x050fe400000e0000 */
        /* <DEDUP_REMOVED lines=24> */
[----:B0-----:R-:W-:-:S04]  /*2be0*/  IMAD.WIDE.U32 R2, R12, 0x10, R2 ;  /* 0x000000100c027825 */ /* 0x001fc800078e0002 */
[----:B------:R-:W-:-:S08]  /*2bf0*/  IMAD.MOV.U32 R4, RZ, RZ, R3 ;  /* 0x000000ffff047224 */ /* 0x000fd000078e0003 */
[----:B------:R-:W-:Y:S05]  /*2c00*/  @P0 BRA `(.L_x_37) ;  /* 0xfffffffc006c0947 */ /* 0x000fea000383ffff */
.L_x_36:
[----:B------:R-:W-:Y:S05]  /*2c10*/  BSYNC.RECONVERGENT B0 ;  /* 0x0000000000007941 */ /* 0x000fea0003800200 */
.L_x_35:
[----:B------:R-:W-:Y:S01]  /*2c20*/  BSSY.RECONVERGENT B1, `(.L_x_38) ;  /* 0x000009c000017945 */ /* 0x000fe20003800200 */
[C---:B------:R-:W-:Y:S01]  /*2c30*/  IMAD R8, R12.reuse, 0x18, R10 ;  /* 0x000000180c087824 */ /* 0x040fe200078e020a */
[-C--:B------:R-:W-:Y:S02]  /*2c40*/  LEA R7, R12, R10.reuse, 0x4 ;  /* 0x0000000a0c077211 */ /* 0x080fe400078e20ff */
[----:B------:R-:W-:-:S07]  /*2c50*/  IADD3 R6, PT, PT, R19, R10, RZ ;  /* 0x0000000a13067210 */ /* 0x000fce0007ffe0ff */
.L_x_47:
[----:B01--4-:R-:W-:Y:S01]  /*2c60*/  LOP3.LUT R3, R10, 0xf8, RZ, 0xc0, !PT ;  /* 0x000000f80a037812 */ /* 0x013fe200078ec0ff */
[----:B------:R-:W0:Y:S01]  /*2c70*/  LDC.64 R16, c[0x0][0x358] ;  /* 0x0000d600ff107b82 */ /* 0x000e220000000a00 */
[----:B------:R-:W-:Y:S01]  /*2c80*/  LOP3.LUT R2, R6, 0xf8, RZ, 0xc0, !PT ;  /* 0x000000f806027812 */ /* 0x000fe200078ec0ff */
[----:B------:R-:W-:Y:S01]  /*2c90*/  BSSY.RECONVERGENT B0, `(.L_x_39) ;  /* 0x0000030000007945 */ /* 0x000fe20003800200 */
[----:B------:R-:W-:Y:S01]  /*2ca0*/  LOP3.LUT R0, R7, 0xf8, RZ, 0xc0, !PT ;  /* 0x000000f807007812 */ /* 0x000fe200078ec0ff */
[----:B------:R-:W-:Y:S01]  /*2cb0*/  IMAD.IADD R5, R80, 0x1, R3 ;  /* 0x0000000150057824 */ /* 0x000fe200078e0203 */
[----:B------:R-:W-:Y:S01]  /*2cc0*/  LOP3.LUT R4, R8, 0xf8, RZ, 0xc0, !PT ;  /* 0x000000f808047812 */ /* 0x000fe200078ec0ff */
[C---:B------:R-:W-:Y:S02]  /*2cd0*/  IMAD.IADD R3, R80.reuse, 0x1, R2 ;  /* 0x0000000150037824 */ /* 0x040fe400078e0202 */
[C---:B------:R-:W-:Y:S01]  /*2ce0*/  IMAD.IADD R2, R80.reuse, 0x1, R0 ;  /* 0x0000000150027824 */ /* 0x040fe200078e0200 */
[----:B------:R-:W-:Y:S01]  /*2cf0*/  ISETP.GE.AND P0, PT, R5, R11, PT ;  /* 0x0000000b0500720c */ /* 0x000fe20003f06270 */
[----:B------:R-:W-:Y:S01]  /*2d00*/  IMAD.IADD R0, R80, 0x1, R4 ;  /* 0x0000000150007824 */ /* 0x000fe200078e0204 */
[----:B------:R-:W-:-:S02]  /*2d10*/  SHF.R.U32.HI R4, RZ, 0x8, R10 ;  /* 0x00000008ff047819 */ /* 0x000fc4000001160a */
[----:B------:R-:W-:Y:S02]  /*2d20*/  ISETP.GE.AND P3, PT, R3, R11, PT ;  /* 0x0000000b0300720c */ /* 0x000fe40003f66270 */
[----:B------:R-:W-:Y:S02]  /*2d30*/  ISETP.GE.OR P0, PT, R4, R9, P0 ;  /* 0x000000090400720c */ /* 0x000fe40000706670 */
        /* <DEDUP_REMOVED lines=10> */
[C---:B0-----:R-:W-:Y:S02]  /*2de0*/  R2UR UR20, R16.reuse ;  /* 0x00000000101472ca */ /* 0x041fe400000e0000 */
        /* <DEDUP_REMOVED lines=26> */
.L_x_40:
[----:B------:R-:W-:Y:S05]  /*2f90*/  BSYNC.RECONVERGENT B0 ;  /* 0x0000000000007941 */ /* 0x000fea0003800200 */
.L_x_39:
[----:B------:R-:W-:Y:S04]  /*2fa0*/  BSSY.RECONVERGENT B0, `(.L_x_41) ;  /* 0x000001e000007945 */ /* 0x000fe80003800200 */
[----:B------:R-:W-:Y:S05]  /*2fb0*/  @P3 BRA `(.L_x_42) ;  /* 0x0000000000703947 */ /* 0x000fea0003800000 */
[----:B-1----:R-:W-:Y:S02]  /*2fc0*/  IADD3 R2, P2, PT, R13, R6, RZ ;  /* 0x000000060d027210 */ /* 0x002fe40007f5e0ff */
        /* <DEDUP_REMOVED lines=27> */
.L_x_42:
[----:B------:R-:W-:Y:S05]  /*3180*/  BSYNC.RECONVERGENT B0 ;  /* 0x0000000000007941 */ /* 0x000fea0003800200 */
.L_x_41:
[----:B------:R-:W-:Y:S04]  /*3190*/  BSSY.RECONVERGENT B0, `(.L_x_43) ;  /* 0x000001e000007945 */ /* 0x000fe80003800200 */
[----:B------:R-:W-:Y:S05]  /*31a0*/  @P4 BRA `(.L_x_44) ;  /* 0x0000000000704947 */ /* 0x000fea0003800000 */
[----:B-1--4-:R-:W-:Y:S02]  /*31b0*/  IADD3 R2, P2, PT, R13, R7, RZ ;  /* 0x000000070d027210 */ /* 0x012fe40007f5e0ff */
        /* <DEDUP_REMOVED lines=27> */
.L_x_44:
[----:B------:R-:W-:Y:S05]  /*3370*/  BSYNC.RECONVERGENT B0 ;  /* 0x0000000000007941 */ /* 0x000fea0003800200 */
.L_x_43:
[----:B------:R-:W-:Y:S01]  /*3380*/  BSSY.RECONVERGENT B0, `(.L_x_45) ;  /* 0x000001f000007945 */ /* 0x000fe20003800200 */
[----:B------:R-:W-:-:S03]  /*3390*/  IADD3 R4, PT, PT, R19, R10, R19 ;  /* 0x0000000a13047210 */ /* 0x000fc60007ffe013 */
[----:B------:R-:W-:Y:S05]  /*33a0*/  @P5 BRA `(.L_x_46) ;  /* 0x0000000000705947 */ /* 0x000fea0003800000 */
[----:B01--4-:R-:W-:Y:S02]  /*33b0*/  IADD3 R2, P2, PT, R13, R8, RZ ;  /* 0x000000080d027210 */ /* 0x013fe40007f5e0ff */
[C---:B------:R-:W-:Y:S02]  /*33c0*/  R2UR UR20, R16.reuse ;  /* 0x00000000101472ca */ /* 0x040fe400000e0000 */
        /* <DEDUP_REMOVED lines=26> */
.L_x_46:
[----:B------:R-:W-:Y:S05]  /*3570*/  BSYNC.RECONVERGENT B0 ;  /* 0x0000000000007941 */ /* 0x000fea0003800200 */
.L_x_45:
[----:B------:R-:W-:Y:S01]  /*3580*/  IADD3 R10, PT, PT, R19, R4, R19 ;  /* 0x00000004130a7210 */ /* 0x000fe20007ffe013 */
[C---:B------:R-:W-:Y:S01]  /*3590*/  IMAD R8, R12.reuse, 0x20, R8 ;  /* 0x000000200c087824 */ /* 0x040fe200078e0208 */
[C---:B------:R-:W-:Y:S01]  /*35a0*/  LEA R7, R12.reuse, R7, 0x5 ;  /* 0x000000070c077211 */ /* 0x040fe200078e28ff */
[----:B------:R-:W-:Y:S01]  /*35b0*/  IMAD R6, R12, 0x20, R6 ;  /* 0x000000200c067824 */ /* 0x000fe200078e0206 */
[----:B------:R-:W-:-:S13]  /*35c0*/  ISETP.GE.U32.AND P0, PT, R10, 0x10000, PT ;  /* 0x000100000a00780c */ /* 0x000fda0003f06070 */
[----:B------:R-:W-:Y:S05]  /*35d0*/  @!P0 BRA `(.L_x_47) ;  /* 0xfffffff400a08947 */ /* 0x000fea000383ffff */
[----:B------:R-:W-:Y:S05]  /*35e0*/  BSYNC.RECONVERGENT B1 ;  /* 0x0000000000017941 */ /* 0x000fea0003800200 */
.L_x_38:
[----:B------:R-:W-:Y:S05]  /*35f0*/  BRA `(.L_x_21) ;  /* 0x0000014c005c7947 */ /* 0x000fea0003800000 */
.L_x_20:
[----:B------:R-:W2:Y:S02]  /*3600*/  LDL R2, [R1+0x110] ;  /* 0x0001100001027983 */ /* 0x000ea40000100800 */
[----:B--2---:R-:W-:-:S13]  /*3610*/  ISETP.NE.AND P0, PT, R2, 0x9, PT ;  /* 0x000000090200780c */ /* 0x004fda0003f05270 */
[----:B------:R-:W-:Y:S05]  /*3620*/  @P0 BRA `(.L_x_48) ;  /* 0x0000003c00680947 */ /* 0x000fea0003800000 */
[----:B------:R-:W-:-:S08]  /*3630*/  ISETP.NE.AND P0, PT, R34, RZ, PT ;  /* 0x000000ff2200720c */ /* 0x000fd00003f05270 */
[----:B------:R-:W0:-:S00]  /*3640*/  USETMAXREG.DEALLOC.CTAPOOL 0x60 ;  /* 0x00000060000079c8 */ /* 0x000e0000080e0500 */
[----:B0-----:R-:W-:-:S04]  /*3650*/  HFMA2 R16, -RZ, RZ, -0.0 , 0 ;  /* 0x80000000ff107431 */ /* 0x001fc800000001ff */
[----:B------:R-:W0:Y:S02]  /*3660*/  SYNCS.PHASECHK.TRANS64.TRYWAIT P0, [UR4+0x18], R16 ;  /* 0x00001810ff0075a7 */ /* 0x000e240008001104 */
[----:B0-----:R-:W-:Y:S05]  /*3670*/  @!P0 BRA `(.L_x_49) ;  /* 0x0000015000bc8947 */ /* 0x001fea0003800000 */
.L_x_198:
[----:B------:R-:W-:-:S13]  /*3680*/  ISETP.NE.AND P0, PT, R34, RZ, PT ;  /* 0x000000ff2200720c */ /* 0x000fda0003f05270 */
[----:B------:R-:W-:Y:S05]  /*3690*/  @P0 BRA `(.L_x_50) ;  /* 0x00000000000c0947 */ /* 0x000fea0003800000 */
[----:B------:R-:W-:-:S13]  /*36a0*/  ELECT P0, URZ, PT ;  /* 0x0000000000ff782f */ /* 0x000fda0003800000 */
[----:B------:R-:W-:-:S04]  /*36b0*/  @P0 MOV R0, 0x20000 ;  /* 0x0002000000000802 */ /* 0x000fc80000000f00 */
[----:B------:R1:W-:Y:S03]  /*36c0*/  @P0 SYNCS.ARRIVE.TRANS64 RZ, [UR4+0x10], R0 ;  /* 0x00001000ffff09a7 */ /* 0x0003e60008000004 */
.L_x_50:
[----:B------:R-:W-:Y:S01]  /*36d0*/  ELECT P3, URZ, PT ;  /* 0x0000000000ff782f */ /* 0x000fe20003860000 */
[----:B-1----:R-:W-:Y:S01]  /*36e0*/  VIADD R0, R33, 0x10 ;  /* 0x0000001021007836 */ /* 0x002fe20000000000 */
[----:B------:R-:W-:Y:S02]  /*36f0*/  ELECT P2, URZ, PT ;  /* 0x0000000000ff782f */ /* 0x000fe40003840000 */
[----:B------:R-:W-:Y:S02]  /*3700*/  R2UR UR26, R34 ;  /* 0x00000000221a72ca */ /* 0x000fe400000e0000 */
[----:B------:R-:W-:Y:S02]  /*3710*/  ELECT P1, URZ, PT ;  /* 0x0000000000ff782f */ /* 0x000fe40003820000 */
[----:B------:R-:W-:Y:S02]  /*3720*/  R2UR UR59, R15 ;  /* 0x000000000f3b72ca */ /* 0x000fe400000e0000 */
[----:B------:R-:W-:-:S02]  /*3730*/  ELECT P0, URZ, PT ;  /* 0x0000000000ff782f */ /* 0x000fc40003800000 */
[----:B------:R-:W-:Y:S01]  /*3740*/  R2UR UR57, R0 ;  /* 0x00000000003972ca */ /* 0x000fe200000e0000 */
[----:B------:R-:W-:Y:S02]  /*3750*/  UIADD3 UR56, UPT, UPT, UR4, 0x180, URZ ;  /* 0x0000018004387890 */ /* 0x000fe4000fffe0ff */
[----:B------:R-:W-:Y:S02]  /*3760*/  UIADD3 UR32, UPT, UPT, UR4, 0x4180, URZ ;  /* 0x0000418004207890 */ /* 0x000fe4000fffe0ff */
[----:B------:R-:W-:Y:S01]  /*3770*/  UIADD3 UR16, UPT, UPT, UR4, 0x8180, URZ ;  /* 0x0000818004107890 */ /* 0x000fe2000fffe0ff */
[----:B------:R-:W1:Y:S01]  /*3780*/  @P3 LDC.64 R4, c[0x0][0x348] ;  /* 0x0000d200ff043b82 */ /* 0x000e620000000a00 */
[----:B------:R-:W-:Y:S01]  /*3790*/  UMOV UR58, URZ ;  /* 0x000000ff003a7c82 */ /* 0x000fe20008000000 */
[----:B------:R-:W-:Y:S01]  /*37a0*/  UMOV UR61, UR54 ;  /* 0x00000036003d7c82 */ /* 0x000fe20008000000 */
[----:B------:R-:W-:Y:S01]  /*37b0*/  USHF.L.U32 UR26, UR26, 0x7, URZ ;  /* 0x000000071a1a7899 */ /* 0x000fe200080006ff */
[----:B------:R-:W-:Y:S01]  /*37c0*/  UMOV UR34, 0x40 ;  /* 0x0000004000227882 */ /* 0x000fe20000000000 */
[----:B------:R-:W-:-:S02]  /*37d0*/  UMOV UR36, UR60 ;  /* 0x0000003c00247c82 */ /* 0x000fc40008000000 */
[----:B------:R-:W-:Y:S01]  /*37e0*/  UIADD3 UR59, UPT, UPT, UR59, UR26, URZ ;  /* 0x0000001a3b3b7290 */ /* 0x000fe2000fffe0ff */
[----:B------:R-:W2:Y:S01]  /*37f0*/  @P2 LDC.64 R8, c[0x0][0x348] ;  /* 0x0000d200ff082b82 */ /* 0x000ea20000000a00 */
[----:B------:R-:W-:Y:S01]  /*3800*/  ULOP3.LUT UR57, UR57, 0xfefffc10, URZ, 0xc0, !UPT ;  /* 0xfefffc1039397892 */ /* 0x000fe2000f8ec0ff */
[----:B------:R-:W-:Y:S01]  /*3810*/  UMOV UR37, UR54 ;  /* 0x0000003600257c82 */ /* 0x000fe20008000000 */
[----:B------:R-:W-:Y:S01]  /*3820*/  UMOV UR18, 0x80 ;  /* 0x0000008000127882 */ /* 0x000fe20000000000 */
[----:B------:R-:W-:Y:S02]  /*3830*/  UMOV UR20, UR60 ;  /* 0x0000003c00147c82 */ /* 0x000fe40008000000 */
[----:B------:R-:W-:Y:S01]  /*3840*/  UMOV UR35, UR59 ;  /* 0x0000003b00237c82 */ /* 0x000fe20008000000 */
[----:B------:R-:W-:Y:S01]  /*3850*/  UMOV UR21, UR54 ;  /* 0x0000003600157c82 */ /* 0x000fe20008000000 */
[----:B------:R-:W3:Y:S01]  /*3860*/  @P1 LDC.64 R10, c[0x0][0x348] ;  /* 0x0000d200ff0a1b82 */ /* 0x000ee20000000a00 */
[----:B------:R-:W-:Y:S01]  /*3870*/  UMOV UR33, UR57 ;  /* 0x0000003900217c82 */ /* 0x000fe20008000000 */
[----:B------:R-:W-:Y:S01]  /*3880*/  UMOV UR19, UR59 ;  /* 0x0000003b00137c82 */ /* 0x000fe20008000000 */
[----:B------:R-:W-:-:S05]  /*3890*/  UMOV UR17, UR57 ;  /* 0x0000003900117c82 */ /* 0x000fca0008000000 */
[----:B------:R-:W4:Y:S01]  /*38a0*/  @P0 LDC.64 R12, c[0x0][0x348] ;  /* 0x0000d200ff0c0b82 */ /* 0x000f220000000a00 */
[----:B-1----:R-:W-:-:S04]  /*38b0*/  @P3 IADD3 R2, P5, PT, R4, 0x40, RZ ;  /* 0x0000004004023810 */ /* 0x002fc80007fbe0ff */
[----:B------:R-:W-:Y:S01]  /*38c0*/  @P3 R2UR UR13, R2 ;  /* 0x00000000020d32ca */ /* 0x000fe200000e0000 */
[----:B------:R-:W-:Y:S01]  /*38d0*/  @P3 IMAD.X R0, RZ, RZ, R5, P5 ;  /* 0x000000ffff003224 */ /* 0x000fe200028e0605 */
[----:B0-2---:R-:W-:-:S04]  /*38e0*/  @P2 IADD3 R3, P4, PT, R8, 0x40, RZ ;  /* 0x0000004008032810 */ /* 0x005fc80007f9e0ff */
[----:B------:R-:W-:Y:S01]  /*38f0*/  @P3 R2UR UR12, R0 ;  /* 0x00000000000c32ca */ /* 0x000fe200000e0000 */
[----:B------:R-:W-:Y:S01]  /*3900*/  @P2 IMAD.X R4, RZ, RZ, R9, P4 ;  /* 0x000000ffff042224 */ /* 0x000fe200020e0609 */
[----:B------:R-:W-:Y:S02]  /*3910*/  @P2 R2UR UR11, R3 ;  /* 0x00000000030b22ca */ /* 0x000fe400000e0000 */
[----:B---3--:R-:W-:Y:S02]  /*3920*/  @P1 IADD3 R5, P5, PT, R10, 0x40, RZ ;  /* 0x000000400a051810 */ /* 0x008fe40007fbe0ff */
[----:B------:R-:W-:Y:S01]  /*3930*/  @P2 R2UR UR10, R4 ;  /* 0x00000000040a22ca */ /* 0x000fe200000e0000 */
[----:B------:R-:W-:Y:S01]  /*3940*/  IMAD.U32 R4, RZ, RZ, UR13 ;  /* 0x0000000dff047e24 */ /* 0x000fe2000f8e00ff */
[----:B------:R-:W-:Y:S01]  /*3950*/  @P1 R2UR UR9, R5 ;  /* 0x00000000050912ca */ /* 0x000fe200000e0000 */
[----:B------:R-:W-:Y:S01]  /*3960*/  @P1 IMAD.X R3, RZ, RZ, R11, P5 ;  /* 0x000000ffff031224 */ /* 0x000fe200028e060b */
[----:B------:R-:W-:Y:S01]  /*3970*/  UMOV UR13, UR54 ;  /* 0x00000036000d7c82 */ /* 0x000fe20008000000 */
[----:B----4-:R-:W-:-:S02]  /*3980*/  @P0 IADD3 R2, P4, PT, R12, 0x40, RZ ;  /* 0x000000400c020810 */ /* 0x010fc40007f9e0ff */
[----:B------:R-:W-:Y:S01]  /*3990*/  IMAD.U32 R5, RZ, RZ, UR12 ;  /* 0x0000000cff057e24 */ /* 0x000fe2000f8e00ff */
[----:B------:R-:W-:Y:S01]  /*39a0*/  @P1 R2UR UR8, R3 ;  /* 0x00000000030812ca */ /* 0x000fe200000e0000 */
[----:B------:R-:W-:Y:S01]  /*39b0*/  UMOV UR12, UR60 ;  /* 0x0000003c000c7c82 */ /* 0x000fe20008000000 */
[----:B------:R-:W-:Y:S01]  /*39c0*/  @P0 R2UR UR7, R2 ;  /* 0x00000000020702ca */ /* 0x000fe200000e0000 */
[----:B------:R-:W-:Y:S01]  /*39d0*/  @P0 IMAD.X R0, RZ, RZ, R13, P4 ;  /* 0x000000ffff000224 */ /* 0x000fe200020e060d */
[----:B------:R-:W-:Y:S01]  /*39e0*/  @P3 R2UR UR28, R4 ;  /* 0x00000000041c32ca */ /* 0x000fe200000e0000 */
[----:B------:R-:W-:Y:S01]  /*39f0*/  IMAD.U32 R2, RZ, RZ, UR11 ;  /* 0x0000000bff027e24 */ /* 0x000fe2000f8e00ff */
[----:B------:R-:W-:Y:S01]  /*3a00*/  @P3 R2UR UR29, R5 ;  /* 0x00000000051d32ca */ /* 0x000fe200000e0000 */
[----:B------:R-:W-:Y:S01]  /*3a10*/  IMAD.U32 R3, RZ, RZ, UR10 ;  /* 0x0000000aff037e24 */ /* 0x000fe2000f8e00ff */
[----:B------:R-:W-:Y:S01]  /*3a20*/  @P0 R2UR UR6, R0 ;  /* 0x00000000000602ca */ /* 0x000fe200000e0000 */
[----:B------:R-:W-:Y:S01]  /*3a30*/  IMAD.U32 R4, RZ, RZ, UR9 ;  /* 0x00000009ff047e24 */ /* 0x000fe2000f8e00ff */
[----:B------:R-:W-:Y:S01]  /*3a40*/  @P2 R2UR UR22, R2 ;  /* 0x00000000021622ca */ /* 0x000fe200000e0000 */
[----:B------:R-:W-:Y:S01]  /*3a50*/  UMOV UR10, 0xc0 ;  /* 0x000000c0000a7882 */ /* 0x000fe20000000000 */
[----:B------:R-:W-:Y:S01]  /*3a60*/  @P2 R2UR UR23, R3 ;  /* 0x00000000031722ca */ /* 0x000fe200000e0000 */
[----:B------:R-:W-:Y:S01]  /*3a70*/  IMAD.U32 R5, RZ, RZ, UR8 ;  /* 0x00000008ff057e24 */ /* 0x000fe2000f8e00ff */
[----:B------:R-:W-:Y:S01]  /*3a80*/  @P1 R2UR UR14, R4 ;  /* 0x00000000040e12ca */ /* 0x000fe200000e0000 */
[----:B------:R-:W-:Y:S01]  /*3a90*/  IMAD.U32 R2, RZ, RZ, UR7 ;  /* 0x00000007ff027e24 */ /* 0x000fe2000f8e00ff */
[----:B------:R-:W-:-:S02]  /*3aa0*/  UIADD3 UR8, UPT, UPT, UR4, 0xc180, URZ ;  /* 0x0000c18004087890 */ /* 0x000fc4000fffe0ff */
[----:B------:R-:W-:Y:S01]  /*3ab0*/  @P1 R2UR UR15, R5 ;  /* 0x00000000050f12ca */ /* 0x000fe200000e0000 */
[----:B------:R0:W-:Y:S01]  /*3ac0*/  UTMALDG.4D.2CTA [UR56], [UR28], desc[URZ] ;  /* 0x0000ff381c0075b4 */ /* 0x0001e20008219000 */
[----:B------:R-:W-:Y:S01]  /*3ad0*/  UMOV UR11, UR59 ;  /* 0x0000003b000b7c82 */ /* 0x000fe20008000000 */
[----:B------:R-:W-:Y:S01]  /*3ae0*/  IMAD.U32 R3, RZ, RZ, UR6 ;  /* 0x00000006ff037e24 */ /* 0x000fe2000f8e00ff */
[----:B------:R-:W-:Y:S01]  /*3af0*/  @P0 R2UR UR6, R2 ;  /* 0x00000000020602ca */ /* 0x000fe200000e0000 */
[----:B------:R-:W-:-:S03]  /*3b00*/  UMOV UR9, UR57 ;  /* 0x0000003900097c82 */ /* 0x000fc60008000000 */
[----:B------:R-:W-:Y:S01]  /*3b10*/  @P0 R2UR UR7, R3 ;  /* 0x00000000030702ca */ /* 0x000fe200000e0000 */
[----:B------:R0:W-:Y:S04]  /*3b20*/  UTMALDG.4D.2CTA [UR32], [UR22], desc[URZ] ;  /* 0x0000ff20160075b4 */ /* 0x0001e80008219000 */
[----:B------:R0:W-:Y:S08]  /*3b30*/  UTMALDG.4D.2CTA [UR16], [UR14], desc[URZ] ;  /* 0x0000ff100e0075b4 */ /* 0x0001f00008219000 */
[----:B------:R0:W-:Y:S01]  /*3b40*/  UTMALDG.4D.2CTA [UR8], [UR6], desc[URZ] ;  /* 0x0000ff08060075b4 */ /* 0x0001e20008219000 */
[----:B------:R-:W1:Y:S02]  /*3b50*/  SYNCS.PHASECHK.TRANS64.TRYWAIT P0, [UR4+0x8], R16 ;  /* 0x00000810ff0075a7 */ /* 0x000e640008001104 */
[----:B01----:R-:W-:Y:S05]  /*3b60*/  @!P0 BRA `(.L_x_51) ;  /* 0x0000014c009c8947 */ /* 0x003fea0003800000 */
.L_x_200:
[----:B------:R-:W-:-:S13]  /*3b70*/  ISETP.NE.AND P0, PT, R34, RZ, PT ;  /* 0x000000ff2200720c */ /* 0x000fda0003f05270 */
[----:B------:R-:W-:Y:S05]  /*3b80*/  @P0 BRA `(.L_x_52) ;  /* 0x00000000000c0947 */ /* 0x000fea0003800000 */
[----:B------:R-:W-:-:S13]  /*3b90*/  ELECT P0, URZ, PT ;  /* 0x0000000000ff782f */ /* 0x000fda0003800000 */
[----:B------:R-:W-:-:S04]  /*3ba0*/  @P0 MOV R0, 0x8000 ;  /* 0x0000800000000802 */ /* 0x000fc80000000f00 */
[----:B------:R1:W-:Y:S03]  /*3bb0*/  @P0 SYNCS.ARRIVE.TRANS64 RZ, [UR4], R0 ;  /* 0x00000000ffff09a7 */ /* 0x0003e60008000004 */
.L_x_52:
[----:B------:R-:W-:Y:S01]  /*3bc0*/  ELECT P3, URZ, PT ;  /* 0x0000000000ff782f */ /* 0x000fe20003860000 */
[----:B------:R-:W-:Y:S01]  /*3bd0*/  IMAD.SHL.U32 R32, R34, 0x20, RZ ;  /* 0x0000002022207824 */ /* 0x000fe200078e00ff */
[----:B------:R-:W-:Y:S02]  /*3be0*/  ELECT P2, URZ, PT ;  /* 0x0000000000ff782f */ /* 0x000fe40003840000 */
[----:B------:R-:W-:Y:S02]  /*3bf0*/  ELECT P1, URZ, PT ;  /* 0x0000000000ff782f */ /* 0x000fe40003820000 */
[----:B------:R-:W-:Y:S01]  /*3c00*/  ELECT P0, URZ, PT ;  /* 0x0000000000ff782f */ /* 0x000fe20003800000 */
[----:B------:R-:W-:Y:S02]  /*3c10*/  ULOP3.LUT UR41, UR4, 0xfefffc00, URZ, 0xc0, !UPT ;  /* 0xfefffc0004297892 */ /* 0x000fe4000f8ec0ff */
[----:B------:R-:W-:Y:S02]  /*3c20*/  UIADD3 UR32, UPT, UPT, UR4, 0x20180, URZ ;  /* 0x0002018004207890 */ /* 0x000fe4000fffe0ff */
[----:B------:R-:W-:-:S02]  /*3c30*/  UIADD3 UR48, UPT, UPT, UR4, 0x22180, URZ ;  /* 0x0002218004307890 */ /* 0x000fc4000fffe0ff */
[----:B0-----:R-:W0:Y:S01]  /*3c40*/  @P3 LDC.64 R2, c[0x0][0x348] ;  /* 0x0000d200ff023b82 */ /* 0x001e220000000a00 */
[----:B------:R-:W-:Y:S01]  /*3c50*/  UIADD3 UR40, UPT, UPT, UR4, 0x23180, URZ ;  /* 0x0002318004287890 */ /* 0x000fe2000fffe0ff */
[----:B------:R-:W-:Y:S01]  /*3c60*/  UMOV UR34, URZ ;  /* 0x000000ff00227c82 */ /* 0x000fe20008000000 */
[----:B------:R-:W-:Y:S01]  /*3c70*/  UMOV UR36, URZ ;  /* 0x000000ff00247c82 */ /* 0x000fe20008000000 */
[----:B------:R-:W-:Y:S01]  /*3c80*/  UMOV UR37, UR60 ;  /* 0x0000003c00257c82 */ /* 0x000fe20008000000 */
[----:B------:R-:W-:Y:S01]  /*3c90*/  UMOV UR38, UR54 ;  /* 0x0000003600267c82 */ /* 0x000fe20008000000 */
[----:B------:R-:W-:Y:S02]  /*3ca0*/  UMOV UR33, UR41 ;  /* 0x0000002900217c82 */ /* 0x000fe40008000000 */
[----:B------:R-:W2:Y:S01]  /*3cb0*/  @P2 LDC.64 R4, c[0x0][0x348] ;  /* 0x0000d200ff042b82 */ /* 0x000ea20000000a00 */
[----:B------:R-:W-:Y:S01]  /*3cc0*/  UMOV UR10, 0x40 ;  /* 0x00000040000a7882 */ /* 0x000fe20000000000 */
[----:B------:R-:W-:Y:S01]  /*3cd0*/  UMOV UR12, URZ ;  /* 0x000000ff000c7c82 */ /* 0x000fe20008000000 */
[----:B------:R-:W-:Y:S01]  /*3ce0*/  UMOV UR14, UR54 ;  /* 0x00000036000e7c82 */ /* 0x000fe20008000000 */
[----:B------:R-:W-:Y:S01]  /*3cf0*/  UMOV UR50, 0x80 ;  /* 0x0000008000327882 */ /* 0x000fe20000000000 */
[----:B------:R-:W-:Y:S01]  /*3d00*/  UMOV UR52, URZ ;  /* 0x000000ff00347c82 */ /* 0x000fe20008000000 */
[----:B------:R-:W-:Y:S01]  /*3d10*/  UMOV UR53, UR60 ;  /* 0x0000003c00357c82 */ /* 0x000fe20008000000 */
[----:B------:R-:W-:Y:S01]  /*3d20*/  UMOV UR49, UR41 ;  /* 0x0000002900317c82 */ /* 0x000fe20008000000 */
[----:B------:R-:W3:Y:S01]  /*3d30*/  @P1 LDC.64 R8, c[0x0][0x348] ;  /* 0x0000d200ff081b82 */ /* 0x000ee20000000a00 */
[----:B------:R-:W-:Y:S01]  /*3d40*/  UMOV UR42, 0xc0 ;  /* 0x000000c0002a7882 */ /* 0x000fe20000000000 */
[----:B------:R-:W-:Y:S01]  /*3d50*/  UMOV UR44, URZ ;  /* 0x000000ff002c7c82 */ /* 0x000fe20008000000 */
[----:B------:R-:W-:Y:S01]  /*3d60*/  UMOV UR45, UR60 ;  /* 0x0000003c002d7c82 */ /* 0x000fe20008000000 */
[----:B------:R-:W-:-:S04]  /*3d70*/  UMOV UR46, UR54 ;  /* 0x00000036002e7c82 */ /* 0x000fc80008000000 */
[----:B------:R-:W4:Y:S01]  /*3d80*/  @P0 LDC.64 R10, c[0x0][0x348] ;  /* 0x0000d200ff0a0b82 */ /* 0x000f220000000a00 */
[----:B0-----:R-:W-:-:S04]  /*3d90*/  @P3 IADD3 R2, P4, PT, R2, 0x1c0, RZ ;  /* 0x000001c002023810 */ /* 0x001fc80007f9e0ff */
[----:B------:R-:W-:Y:S01]  /*3da0*/  @P3 R2UR UR7, R2 ;  /* 0x00000000020732ca */ /* 0x000fe200000e0000 */
[----:B-1----:R-:W-:Y:S01]  /*3db0*/  @P3 IMAD.X R0, RZ, RZ, R3, P4 ;  /* 0x000000ffff003224 */ /* 0x002fe200020e0603 */
[----:B--2---:R-:W-:-:S04]  /*3dc0*/  @P2 IADD3 R2, P4, PT, R4, 0x1c0, RZ ;  /* 0x000001c004022810 */ /* 0x004fc80007f9e0ff */
[----:B------:R-:W-:Y:S01]  /*3dd0*/  @P3 R2UR UR6, R0 ;  /* 0x00000000000632ca */ /* 0x000fe200000e0000 */
[----:B------:R-:W-:Y:S01]  /*3de0*/  @P2 IMAD.X R7, RZ, RZ, R5, P4 ;  /* 0x000000ffff072224 */ /* 0x000fe200020e0605 */
[----:B------:R-:W-:Y:S02]  /*3df0*/  @P2 R2UR UR8, R2 ;  /* 0x00000000020822ca */ /* 0x000fe400000e0000 */
[----:B---3--:R-:W-:-:S03]  /*3e00*/  @P1 IADD3 R0, P5, PT, R8, 0x1c0, RZ ;  /* 0x000001c008001810 */ /* 0x008fc60007fbe0ff */
[----:B------:R-:W-:Y:S01]  /*3e10*/  IMAD.U32 R2, RZ, RZ, UR7 ;  /* 0x00000007ff027e24 */ /* 0x000fe2000f8e00ff */
[----:B------:R-:W-:Y:S01]  /*3e20*/  @P1 R2UR UR13, R0 ;  /* 0x00000000000d12ca */ /* 0x000fe200000e0000 */
[----:B------:R-:W-:-:S03]  /*3e30*/  @P1 IMAD.X R4, RZ, RZ, R9, P5 ;  /* 0x000000ffff041224 */ /* 0x000fc600028e0609 */
[----:B------:R-:W-:Y:S01]  /*3e40*/  @P3 R2UR UR20, R2 ;  /* 0x00000000021432ca */ /* 0x000fe200000e0000 */
[----:B------:R-:W-:Y:S01]  /*3e50*/  IMAD.U32 R3, RZ, RZ, UR6 ;  /* 0x00000006ff037e24 */ /* 0x000fe2000f8e00ff */
[----:B----4-:R-:W-:Y:S02]  /*3e60*/  @P0 IADD3 R5, P4, PT, R10, 0x1c0, RZ ;  /* 0x000001c00a050810 */ /* 0x010fe40007f9e0ff */
[----:B------:R-:W-:Y:S01]  /*3e70*/  @P2 R2UR UR6, R7 ;  /* 0x00000000070622ca */ /* 0x000fe200000e0000 */
[----:B------:R-:W-:Y:S01]  /*3e80*/  IMAD.U32 R2, RZ, RZ, UR8 ;  /* 0x00000008ff027e24 */ /* 0x000fe2000f8e00ff */
[----:B------:R-:W-:Y:S01]  /*3e90*/  @P1 R2UR UR11, R4 ;  /* 0x00000000040b12ca */ /* 0x000fe200000e0000 */
[----:B------:R-:W-:Y:S01]  /*3ea0*/  @P0 IMAD.X R0, RZ, RZ, R11, P4 ;  /* 0x000000ffff000224 */ /* 0x000fe200020e060b */
[----:B------:R-:W-:Y:S01]  /*3eb0*/  @P0 R2UR UR9, R5 ;  /* 0x00000000050902ca */ /* 0x000fe200000e0000 */
[----:B------:R-:W-:Y:S01]  /*3ec0*/  IMAD.SHL.U32 R4, R37, 0x40, RZ ;  /* 0x0000004025047824 */ /* 0x000fe200078e00ff */
[----:B------:R-:W-:Y:S01]  /*3ed0*/  @P3 R2UR UR21, R3 ;  /* 0x00000000031532ca */ /* 0x000fe200000e0000 */
[----:B------:R-:W-:Y:S01]  /*3ee0*/  IMAD.U32 R8, RZ, RZ, UR13 ;  /* 0x0000000dff087e24 */ /* 0x000fe2000f8e00ff */
[----:B------:R-:W-:Y:S01]  /*3ef0*/  @P0 R2UR UR7, R0 ;  /* 0x00000000000702ca */ /* 0x000fe200000e0000 */
[----:B------:R-:W-:Y:S01]  /*3f00*/  UIADD3 UR8, UPT, UPT, UR4, 0x21180, URZ ;  /* 0x0002118004087890 */ /* 0x000fe2000fffe0ff */
[----:B------:R-:W-:Y:S01]  /*3f10*/  R2UR UR35, R4 ;  /* 0x00000000042372ca */ /* 0x000fe200000e0000 */
[----:B------:R-:W-:Y:S01]  /*3f20*/  UMOV UR13, UR60 ;  /* 0x0000003c000d7c82 */ /* 0x000fe20008000000 */
[----:B------:R-:W-:Y:S01]  /*3f30*/  @P2 R2UR UR18, R2 ;  /* 0x00000000021222ca */ /* 0x000fe200000e0000 */
[----:B------:R-:W-:Y:S01]  /*3f40*/  IMAD.U32 R3, RZ, RZ, UR6 ;  /* 0x00000006ff037e24 */ /* 0x000fe2000f8e00ff */
[----:B------:R-:W-:Y:S01]  /*3f50*/  R2UR UR6, R32 ;  /* 0x00000000200672ca */ /* 0x000fe200000e0000 */
[----:B------:R-:W-:Y:S01]  /*3f60*/  IMAD.U32 R9, RZ, RZ, UR11 ;  /* 0x0000000bff097e24 */ /* 0x000fe2000f8e00ff */
[----:B------:R-:W-:Y:S01]  /*3f70*/  @P1 R2UR UR16, R8 ;  /* 0x00000000081012ca */ /* 0x000fe200000e0000 */
[----:B------:R-:W-:Y:S01]  /*3f80*/  IMAD.U32 R2, RZ, RZ, UR9 ;  /* 0x00000009ff027e24 */ /* 0x000fe2000f8e00ff */
[----:B------:R-:W-:Y:S01]  /*3f90*/  @P2 R2UR UR19, R3 ;  /* 0x00000000031322ca */ /* 0x000fe200000e0000 */
[----:B------:R-:W-:Y:S01]  /*3fa0*/  UMOV UR9, UR41 ;  /* 0x0000002900097c82 */ /* 0x000fe20008000000 */
[----:B------:R-:W-:Y:S01]  /*3fb0*/  @P1 R2UR UR17, R9 ;  /* 0x00000000091112ca */ /* 0x000fe200000e0000 */
[----:B------:R-:W-:-:S05]  /*3fc0*/  IMAD.U32 R3, RZ, RZ, UR7 ;  /* 0x00000007ff037e24 */ /* 0x000fca000f8e00ff */
[----:B------:R-:W-:Y:S01]  /*3fd0*/  @P0 R2UR UR7, R3 ;  /* 0x00000000030702ca */ /* 0x000fe200000e0000 */
[----:B------:R-:W-:Y:S01]  /*3fe0*/  UIADD3 UR35, UPT, UPT, UR6, UR35, URZ ;  /* 0x0000002306237290 */ /* 0x000fe2000fffe0ff */
[----:B------:R-:W-:-:S06]  /*3ff0*/  @P0 R2UR UR6, R2 ;  /* 0x00000000020602ca */ /* 0x000fcc00000e0000 */
[----:B------:R-:W-:Y:S01]  /*4000*/  UMOV UR11, UR35 ;  /* 0x00000023000b7c82 */ /* 0x000fe20008000000 */
[----:B------:R-:W-:Y:S01]  /*4010*/  UMOV UR51, UR35 ;  /* 0x0000002300337c82 */ /* 0x000fe20008000000 */
[----:B------:R0:W-:Y:S01]  /*4020*/  UTMALDG.5D.2CTA [UR32], [UR20], desc[URZ] ;  /* 0x0000ff20140075b4 */ /* 0x0001e20008221000 */
[----:B------:R-:W-:Y:S01]  /*4030*/  UMOV UR43, UR35 ;  /* 0x00000023002b7c82 */ /* 0x000fe20008000000 */
[----:B------:R0:W-:Y:S01]  /*4040*/  UTMALDG.5D.2CTA [UR8], [UR18], desc[URZ] ;  /* 0x0000ff08120075b4 */ /* 0x0001e20008221000 */
[----:B------:R0:W-:Y:S02]  /*4050*/  UTMALDG.5D.2CTA [UR48], [UR16], desc[URZ] ;  /* 0x0000ff30100075b4 */ /* 0x0001e40008221000 */
[----:B------:R0:W-:Y:S01]  /*4060*/  UTMALDG.5D.2CTA [UR40], [UR6], desc[URZ] ;  /* 0x0000ff28060075b4 */ /* 0x0001e20008221000 */
[----:B------:R-:W1:Y:S02]  /*4070*/  SYNCS.PHASECHK.TRANS64.TRYWAIT P0, [UR4+0x68], R16 ;  /* 0x00006810ff0075a7 */ /* 0x000e640008001104 */
[----:B01----:R-:W-:Y:S05]  /*4080*/  @!P0 BRA `(.L_x_53) ;  /* 0x0000014800708947 */ /* 0x003fea0003800000 */
.L_x_202:
[C---:B------:R-:W-:Y:S01]  /*4090*/  IMAD.IADD R7, R23.reuse, 0x1, R23 ;  /* 0x0000000117077824 */ /* 0x040fe200078e0217 */
[----:B------:R-:W1:Y:S01]  /*40a0*/  LDC R9, c[0x0][0x858] ;  /* 0x00021600ff097b82 */ /* 0x000e620000000800 */
[----:B------:R-:W-:-:S03]  /*40b0*/  SHF.L.U32 R29, R23, 0x3, RZ ;  /* 0x00000003171d7819 */ /* 0x000fc600000006ff */
[----:B------:R-:W-:Y:S02]  /*40c0*/  LOP3.LUT R7, R7, 0x3e, RZ, 0xc0, !PT ;  /* 0x0000003e07077812 */ /* 0x000fe400078ec0ff */
[----:B------:R-:W-:Y:S02]  /*40d0*/  LOP3.LUT R29, R29, 0xf8, RZ, 0xc0, !PT ;  /* 0x000000f81d1d7812 */ /* 0x000fe400078ec0ff */
[----:B0-----:R-:W0:Y:S01]  /*40e0*/  LDC R3, c[0x0][0x854] ;  /* 0x00021500ff037b82 */ /* 0x001e220000000800 */
[----:B------:R-:W-:Y:S01]  /*40f0*/  IMAD.IADD R0, R4, 0x1, R7 ;  /* 0x0000000104007824 */ /* 0x000fe200078e0207 */
[----:B------:R-:W-:-:S03]  /*4100*/  IADD3 R24, PT, PT, R29, UR4, RZ ;  /* 0x000000041d187c10 */ /* 0x000fc6000fffe0ff */
[C---:B------:R-:W-:Y:S01]  /*4110*/  VIADD R2, R0.reuse, 0x1 ;  /* 0x0000000100027836 */ /* 0x040fe20000000000 */
[-C--:B------:R-:W-:Y:S02]  /*4120*/  ISETP.GE.AND P5, PT, R0, R6.reuse, PT ;  /* 0x000000060000720c */ /* 0x080fe40003fa6270 */
[----:B------:R-:W2:Y:S02]  /*4130*/  LDC.64 R12, c[0x0][0x358] ;  /* 0x0000d600ff0c7b82 */ /* 0x000ea40000000a00 */
[----:B------:R-:W-:-:S06]  /*4140*/  ISETP.GE.AND P4, PT, R2, R6, PT ;  /* 0x000000060200720c */ /* 0x000fcc0003f86270 */
[----:B------:R-:W3:Y:S01]  /*4150*/  LDC.64 R10, c[0x0][0x840] ;  /* 0x00021000ff0a7b82 */ /* 0x000ee20000000a00 */
[----:B-1----:R-:W-:-:S04]  /*4160*/  IMAD R9, R9, UR54, RZ ;  /* 0x0000003609097c24 */ /* 0x002fc8000f8e02ff */
[----:B0-----:R-:W-:-:S04]  /*4170*/  IMAD R2, R3, UR60, R9 ;  /* 0x0000003c03027c24 */ /* 0x001fc8000f8e0209 */
[----:B------:R-:W-:Y:S01]  /*4180*/  IMAD.IADD R2, R0, 0x1, R2 ;  /* 0x0000000100027824 */ /* 0x000fe200078e0202 */
[C---:B--2---:R-:W-:Y:S02]  /*4190*/  @!P5 R2UR UR8, R12.reuse ;  /* 0x000000000c08d2ca */ /* 0x044fe400000e0000 */
[C---:B------:R-:W-:Y:S02]  /*41a0*/  @!P5 R2UR UR9, R13.reuse ;  /* 0x000000000d09d2ca */ /* 0x040fe400000e0000 */
[----:B------:R-:W-:Y:S02]  /*41b0*/  @!P4 R2UR UR6, R12 ;  /* 0x000000000c06c2ca */ /* 0x000fe400000e0000 */
[----:B------:R-:W-:Y:S01]  /*41c0*/  @!P4 R2UR UR7, R13 ;  /* 0x000000000d07c2ca */ /* 0x000fe200000e0000 */
[----:B---3--:R-:W-:-:S08]  /*41d0*/  IMAD.WIDE R2, R2, 0x4, R10 ;  /* 0x0000000402027825 */ /* 0x008fd000078e020a */
[----:B------:R-:W-:Y:S01]  /*41e0*/  @!PT LDS RZ, [RZ] ;  /* 0x00000000fffff984 */ /* 0x000fe20000000800 */
[----:B------:R-:W-:Y:S01]  /*41f0*/  @!PT LDS RZ, [RZ] ;  /* 0x00000000fffff984 */ /* 0x000fe20000000800 */
[----:B------:R-:W-:Y:S01]  /*4200*/  @!PT LDS RZ, [RZ] ;  /* 0x00000000fffff984 */ /* 0x000fe20000000800 */
[----:B------:R0:W-:Y:S04]  /*4210*/  @!P5 LDGSTS.E.LTC128B [R24+0x38180], desc[UR8][R2.64] ;  /* 0x381800000218dfae */ /* 0x0001e8000b9a1208 */
[----:B------:R0:W-:Y:S04]  /*4220*/  @P5 STS [R29+UR4+0x38180], RZ ;  /* 0x038180ff1d005988 */ /* 0x0001e80008000804 */
[----:B------:R-:W-:Y:S01]  /*4230*/  @!PT LDS RZ, [RZ] ;  /* 0x00000000fffff984 */ /* 0x000fe20000000800 */
[----:B------:R-:W-:Y:S01]  /*4240*/  @!PT LDS RZ, [RZ] ;  /* 0x00000000fffff984 */ /* 0x000fe20000000800 */
[----:B------:R-:W-:Y:S01]  /*4250*/  @!PT LDS RZ, [RZ] ;  /* 0x00000000fffff984 */ /* 0x000fe20000000800 */
[----:B------:R0:W-:Y:S04]  /*4260*/  @!P4 LDGSTS.E.LTC128B [R24+0x38184], desc[UR6][R2.64+0x4] ;  /* 0x381840040218cfae */ /* 0x0001e8000b9a1206 */
[----:B------:R0:W-:Y:S01]  /*4270*/  @P4 STS [R29+UR4+0x38184], RZ ;  /* 0x038184ff1d004988 */ /* 0x0001e20008000804 */
[----:B------:R-:W-:-:S03]  /*4280*/  NOP ;  /* 0x0000000000007918 */ /* 0x000fc60000000000 */
[----:B------:R-:W-:Y:S01]  /*4290*/  ARRIVES.LDGSTSBAR.64.ARVCNT [UR4+0x60] ;  /* 0x00006000ff0079b0 */ /* 0x000fe20008001a04 */
[----:B------:R-:W-:Y:S01]  /*42a0*/  NOP ;  /* 0x0000000000007918 */ /* 0x000fe20000000000 */
[----:B------:R-:W1:Y:S02]  /*42b0*/  SYNCS.PHASECHK.TRANS64.TRYWAIT P0, [UR4+0x28], R16 ;  /* 0x00002810ff0075a7 */ /* 0x000e640008001104 */
[----:B01----:R-:W-:Y:S05]  /*42c0*/  @!P0 BRA `(.L_x_54) ;  /* 0x0000014400fc8947 */ /* 0x003fea0003800000 */
.L_x_204:
[----:B------:R-:W-:-:S13]  /*42d0*/  ISETP.NE.AND P0, PT, R34, RZ, PT ;  /* 0x000000ff2200720c */ /* 0x000fda0003f05270 */
[----:B------:R-:W-:Y:S05]  /*42e0*/  @P0 BRA `(.L_x_55) ;  /* 0x00000000000c0947 */ /* 0x000fea0003800000 */
[----:B------:R-:W-:-:S13]  /*42f0*/  ELECT P0, URZ, PT ;  /* 0x0000000000ff782f */ /* 0x000fda0003800000 */
[----:B------:R-:W-:-:S04]  /*4300*/  @P0 MOV R2, 0x20000 ;  /* 0x0002000000020802 */ /* 0x000fc80000000f00 */
[----:B------:R1:W-:Y:S03]  /*4310*/  @P0 SYNCS.ARRIVE.TRANS64 RZ, [UR4+0x20], R2 ;  /* 0x00002002ffff09a7 */ /* 0x0003e60008000004 */
.L_x_55:
[----:B------:R-:W-:Y:S02]  /*4320*/  ELECT P3, URZ, PT ;  /* 0x0000000000ff782f */ /* 0x000fe40003860000 */
[----:B------:R-:W-:Y:S02]  /*4330*/  ELECT P2, URZ, PT ;  /* 0x0000000000ff782f */ /* 0x000fe40003840000 */
[----:B------:R-:W-:Y:S01]  /*4340*/  ELECT P1, URZ, PT ;  /* 0x0000000000ff782f */ /* 0x000fe20003820000 */
[----:B------:R-:W-:Y:S02]  /*4350*/  UIADD3 UR8, UPT, UPT, UR4, 0x10180, URZ ;  /* 0x0001018004087890 */ /* 0x000fe4000fffe0ff */
[----:B------:R-:W-:Y:S02]  /*4360*/  UIADD3 UR48, UPT, UPT, UR4, 0x14180, URZ ;  /* 0x0001418004307890 */ /* 0x000fe4000fffe0ff */
[----:B------:R-:W-:Y:S02]  /*4370*/  UIADD3 UR16, UPT, UPT, UR4, 0x18180, URZ ;  /* 0x0001818004107890 */ /* 0x000fe4000fffe0ff */
[----:B------:R-:W-:-:S02]  /*4380*/  UIADD3 UR56, UPT, UPT, UR4, 0x1c180, URZ ;  /* 0x0001c18004387890 */ /* 0x000fc4000fffe0ff */
[----:B------:R-:W2:Y:S01]  /*4390*/  @P3 LDC.64 R10, c[0x0][0x348] ;  /* 0x0000d200ff0a3b82 */ /* 0x000ea20000000a00 */
[----:B------:R-:W-:Y:S01]  /*43a0*/  UMOV UR12, UR60 ;  /* 0x0000003c000c7c82 */ /* 0x000fe20008000000 */
[----:B------:R-:W-:Y:S01]  /*43b0*/  UMOV UR13, UR54 ;  /* 0x00000036000d7c82 */ /* 0x000fe20008000000 */
[----:B------:R-:W-:Y:S01]  /*43c0*/  UMOV UR50, 0x40 ;  /* 0x0000004000327882 */ /* 0x000fe20000000000 */
[----:B------:R-:W-:Y:S01]  /*43d0*/  UMOV UR51, UR59 ;  /* 0x0000003b00337c82 */ /* 0x000fe20008000000 */
[----:B------:R-:W-:Y:S01]  /*43e0*/  UMOV UR52, UR60 ;  /* 0x0000003c00347c82 */ /* 0x000fe20008000000 */
[----:B------:R-:W-:Y:S01]  /*43f0*/  UMOV UR53, UR54 ;  /* 0x0000003600357c82 */ /* 0x000fe20008000000 */
[----:B------:R-:W-:Y:S01]  /*4400*/  UMOV UR18, 0x80 ;  /* 0x0000008000127882 */ /* 0x000fe20000000000 */
[----:B------:R-:W3:Y:S01]  /*4410*/  @P2 LDC.64 R12, c[0x0][0x348] ;  /* 0x0000d200ff0c2b82 */ /* 0x000ee20000000a00 */
[----:B------:R-:W-:Y:S01]  /*4420*/  UMOV UR19, UR59 ;  /* 0x0000003b00137c82 */ /* 0x000fe20008000000 */
[----:B------:R-:W-:Y:S01]  /*4430*/  UMOV UR20, UR60 ;  /* 0x0000003c00147c82 */ /* 0x000fe20008000000 */
[----:B------:R-:W-:Y:S01]  /*4440*/  UMOV UR21, UR54 ;  /* 0x0000003600157c82 */ /* 0x000fe20008000000 */
[----:B------:R-:W-:Y:S01]  /*4450*/  UMOV UR58, 0xc0 ;  /* 0x000000c0003a7882 */ /* 0x000fe20000000000 */
[----:B------:R-:W-:-:S03]  /*4460*/  UMOV UR61, UR54 ;  /* 0x00000036003d7c82 */ /* 0x000fc60008000000 */
[----:B------:R-:W4:Y:S01]  /*4470*/  @P1 LDC.64 R14, c[0x0][0x348] ;  /* 0x0000d200ff0e1b82 */ /* 0x000f220000000a00 */
[----:B0-2---:R-:W-:-:S04]  /*4480*/  @P3 IADD3 R3, P0, PT, R10, 0x100, RZ ;  /* 0x000001000a033810 */ /* 0x005fc80007f1e0ff */
[----:B------:R-:W-:Y:S01]  /*4490*/  @P3 R2UR UR7, R3 ;  /* 0x00000000030732ca */ /* 0x000fe200000e0000 */
[----:B-1----:R-:W-:Y:S01]  /*44a0*/  @P3 IMAD.X R2, RZ, RZ, R11, P0 ;  /* 0x000000ffff023224 */ /* 0x002fe200000e060b */
[----:B---3--:R-:W-:-:S04]  /*44b0*/  @P2 IADD3 R6, P0, PT, R12, 0x100, RZ ;  /* 0x000001000c062810 */ /* 0x008fc80007f1e0ff */
[----:B------:R-:W-:Y:S01]  /*44c0*/  @P3 R2UR UR6, R2 ;  /* 0x00000000020632ca */ /* 0x000fe200000e0000 */
[----:B------:R-:W-:Y:S01]  /*44d0*/  VIADD R2, R33, 0x20 ;  /* 0x0000002021027836 */ /* 0x000fe20000000000 */
[----:B------:R-:W-:Y:S01]  /*44e0*/  @P2 R2UR UR11, R6 ;  /* 0x00000000060b22ca */ /* 0x000fe200000e0000 */
[----:B------:R-:W-:Y:S01]  /*44f0*/  @P2 IMAD.X R5, RZ, RZ, R13, P0 ;  /* 0x000000ffff052224 */ /* 0x000fe200000e060d */
[----:B----4-:R-:W-:-:S04]  /*4500*/  @P1 IADD3 R12, P0, PT, R14, 0x100, RZ ;  /* 0x000001000e0c1810 */ /* 0x010fc80007f1e0ff */
[----:B------:R-:W-:Y:S02]  /*4510*/  @P2 R2UR UR10, R5 ;  /* 0x00000000050a22ca */ /* 0x000fe400000e0000 */
[----:B------:R-:W-:Y:S01]  /*4520*/  R2UR UR9, R2 ;  /* 0x00000000020972ca */ /* 0x000fe200000e0000 */
[----:B------:R-:W-:Y:S01]  /*4530*/  @P1 IMAD.X R11, RZ, RZ, R15, P0 ;  /* 0x000000ffff0b1224 */ /* 0x000fe200000e060f */
[----:B------:R-:W-:Y:S01]  /*4540*/  ELECT P0, URZ, PT ;  /* 0x0000000000ff782f */ /* 0x000fe20003800000 */
[----:B------:R-:W-:Y:S01]  /*4550*/  IMAD.U32 R2, RZ, RZ, UR7 ;  /* 0x00000007ff027e24 */ /* 0x000fe2000f8e00ff */
[----:B------:R-:W-:Y:S01]  /*4560*/  @P1 R2UR UR15, R12 ;  /* 0x000000000c0f12ca */ /* 0x000fe200000e0000 */
[----:B------:R-:W-:Y:S01]  /*4570*/  IMAD.U32 R3, RZ, RZ, UR6 ;  /* 0x00000006ff037e24 */ /* 0x000fe2000f8e00ff */
[----:B------:R-:W-:Y:S02]  /*4580*/  @P1 R2UR UR14, R11 ;  /* 0x000000000b0e12ca */ /* 0x000fe400000e0000 */
[----:B------:R-:W-:Y:S01]  /*4590*/  @P3 R2UR UR28, R2 ;  /* 0x00000000021c32ca */ /* 0x000fe200000e0000 */
[----:B------:R-:W-:Y:S01]  /*45a0*/  IMAD.U32 R2, RZ, RZ, UR11 ;  /* 0x0000000bff027e24 */ /* 0x000fe2000f8e00ff */
[----:B------:R-:W-:Y:S01]  /*45b0*/  @P3 R2UR UR29, R3 ;  /* 0x00000000031d32ca */ /* 0x000fe200000e0000 */
[----:B------:R-:W-:Y:S01]  /*45c0*/  IMAD.U32 R3, RZ, RZ, UR10 ;  /* 0x0000000aff037e24 */ /* 0x000fe2000f8e00ff */
[----:B------:R-:W-:Y:S01]  /*45d0*/  UMOV UR10, URZ ;  /* 0x000000ff000a7c82 */ /* 0x000fe20008000000 */
[----:B------:R-:W-:Y:S01]  /*45e0*/  ULOP3.LUT UR9, UR9, 0xfefffc20, URZ, 0xc0, !UPT ;  /* 0xfefffc2009097892 */ /* 0x000fe2000f8ec0ff */
[----:B------:R-:W-:Y:S01]  /*45f0*/  @P2 R2UR UR22, R2 ;  /* 0x00000000021622ca */ /* 0x000fe200000e0000 */
[----:B------:R-:W0:Y:S01]  /*4600*/  @P0 LDC.64 R14, c[0x0][0x348] ;  /* 0x0000d200ff0e0b82 */ /* 0x000e220000000a00 */
[----:B------:R-:W-:Y:S01]  /*4610*/  @P2 R2UR UR23, R3 ;  /* 0x00000000031722ca */ /* 0x000fe200000e0000 */
[----:B------:R-:W-:-:S02]  /*4620*/  UMOV UR11, UR59 ;  /* 0x0000003b000b7c82 */ /* 0x000fc40008000000 */
[----:B------:R-:W-:Y:S01]  /*4630*/  IMAD.U32 R11, RZ, RZ, UR14 ;  /* 0x0000000eff0b7e24 */ /* 0x000fe2000f8e00ff */
[----:B------:R-:W-:Y:S01]  /*4640*/  UMOV UR49, UR9 ;  /* 0x0000000900317c82 */ /* 0x000fe20008000000 */
[----:B------:R-:W-:Y:S01]  /*4650*/  UMOV UR17, UR9 ;  /* 0x0000000900117c82 */ /* 0x000fe20008000000 */
[----:B------:R-:W-:Y:S01]  /*4660*/  UMOV UR57, UR9 ;  /* 0x0000000900397c82 */ /* 0x000fe20008000000 */
[----:B------:R1:W-:Y:S06]  /*4670*/  UTMALDG.4D.2CTA [UR8], [UR28], desc[URZ] ;  /* 0x0000ff081c0075b4 */ /* 0x0003ec0008219000 */
[----:B------:R1:W-:Y:S01]  /*4680*/  UTMALDG.4D.2CTA [UR48], [UR22], desc[URZ] ;  /* 0x0000ff30160075b4 */ /* 0x0003e20008219000 */
[----:B0-----:R-:W-:-:S04]  /*4690*/  @P0 IADD3 R10, P6, PT, R14, 0x100, RZ ;  /* 0x000001000e0a0810 */ /* 0x001fc80007fde0ff */
[----:B------:R-:W-:Y:S01]  /*46a0*/  @P0 R2UR UR7, R10 ;  /* 0x000000000a0702ca */ /* 0x000fe200000e0000 */
[----:B------:R-:W-:Y:S02]  /*46b0*/  @P0 IMAD.X R8, RZ, RZ, R15, P6 ;  /* 0x000000ffff080224 */ /* 0x000fe400030e060f */
[----:B------:R-:W-:Y:S01]  /*46c0*/  IMAD.U32 R10, RZ, RZ, UR15 ;  /* 0x0000000fff0a7e24 */ /* 0x000fe2000f8e00ff */
[----:B------:R-:W-:Y:S02]  /*46d0*/  @P1 R2UR UR15, R11 ;  /* 0x000000000b0f12ca */ /* 0x000fe400000e0000 */
[----:B------:R-:W-:Y:S02]  /*46e0*/  @P0 R2UR UR6, R8 ;  /* 0x00000000080602ca */ /* 0x000fe400000e0000 */
[----:B------:R-:W-:-:S05]  /*46f0*/  @P1 R2UR UR14, R10 ;  /* 0x000000000a0e12ca */ /* 0x000fca00000e0000 */
[----:B------:R-:W-:-:S06]  /*4700*/  IMAD.U32 R2, RZ, RZ, UR7 ;  /* 0x00000007ff027e24 */ /* 0x000fcc000f8e00ff */
[----:B------:R-:W-:Y:S01]  /*4710*/  IMAD.U32 R3, RZ, RZ, UR6 ;  /* 0x00000006ff037e24 */ /* 0x000fe2000f8e00ff */
[----:B------:R-:W-:Y:S01]  /*4720*/  @P0 R2UR UR6, R2 ;  /* 0x00000000020602ca */ /* 0x000fe200000e0000 */
[----:B------:R1:W-:Y:S03]  /*4730*/  UTMALDG.4D.2CTA [UR16], [UR14], desc[URZ] ;  /* 0x0000ff100e0075b4 */ /* 0x0003e60008219000 */
[----:B------:R-:W-:-:S13]  /*4740*/  @P0 R2UR UR7, R3 ;  /* 0x00000000030702ca */ /* 0x000fda00000e0000 */
[----:B------:R1:W-:Y:S01]  /*4750*/  UTMALDG.4D.2CTA [UR56], [UR6], desc[URZ] ;  /* 0x0000ff38060075b4 */ /* 0x0003e20008219000 */
[----:B------:R-:W0:Y:S02]  /*4760*/  SYNCS.PHASECHK.TRANS64.TRYWAIT P0, [UR4+0x48], R16 ;  /* 0x00004810ff0075a7 */ /* 0x000e240008001104 */
[----:B01----:R-:W-:Y:S05]  /*4770*/  @!P0 BRA `(.L_x_56) ;  /* 0x0000014000ec8947 */ /* 0x003fea0003800000 */
.L_x_206:
[----:B------:R-:W-:-:S13]  /*4780*/  ISETP.NE.AND P0, PT, R34, RZ, PT ;  /* 0x000000ff2200720c */ /* 0x000fda0003f05270 */
[----:B------:R-:W-:Y:S05]  /*4790*/  @P0 BRA `(.L_x_57) ;  /* 0x00000000000c0947 */ /* 0x000fea0003800000 */
[----:B------:R-:W-:-:S13]  /*47a0*/  ELECT P0, URZ, PT ;  /* 0x0000000000ff782f */ /* 0x000fda0003800000 */
[----:B------:R-:W-:-:S04]  /*47b0*/  @P0 MOV R2, 0x8000 ;  /* 0x0000800000020802 */ /* 0x000fc80000000f00 */
[----:B------:R1:W-:Y:S03]  /*47c0*/  @P0 SYNCS.ARRIVE.TRANS64 RZ, [UR4+0x40], R2 ;  /* 0x00004002ffff09a7 */ /* 0x0003e60008000004 */
.L_x_57:
[----:B------:R-:W-:Y:S02]  /*47d0*/  ELECT P3, URZ, PT ;  /* 0x0000000000ff782f */ /* 0x000fe40003860000 */
[----:B------:R-:W-:Y:S02]  /*47e0*/  ELECT P2, URZ, PT ;  /* 0x0000000000ff782f */ /* 0x000fe40003840000 */
[----:B------:R-:W-:Y:S01]  /*47f0*/  ELECT P1, URZ, PT ;  /* 0x0000000000ff782f */ /* 0x000fe20003820000 */
[----:B------:R-:W-:Y:S02]  /*4800*/  UIADD3 UR32, UPT, UPT, UR4, 0x28180, URZ ;  /* 0x0002818004207890 */ /* 0x000fe4000fffe0ff */
[----:B------:R-:W-:Y:S02]  /*4810*/  UIADD3 UR16, UPT, UPT, UR4, 0x29180, URZ ;  /* 0x0002918004107890 */ /* 0x000fe4000fffe0ff */
[----:B------:R-:W-:Y:S01]  /*4820*/  UIADD3 UR48, UPT, UPT, UR4, 0x2b180, URZ ;  /* 0x0002b18004307890 */ /* 0x000fe2000fffe0ff */
[----:B------:R-:W-:-:S03]  /*4830*/  UMOV UR34, URZ ;  /* 0x000000ff00227c82 */ /* 0x000fc60008000000 */
[----:B01----:R-:W0:Y:S01]  /*4840*/  @P3 LDC.64 R2, c[0x0][0x348] ;  /* 0x0000d200ff023b82 */ /* 0x003e220000000a00 */
[----:B------:R-:W-:Y:S01]  /*4850*/  UMOV UR36, URZ ;  /* 0x000000ff00247c82 */ /* 0x000fe20008000000 */
[----:B------:R-:W-:Y:S01]  /*4860*/  UMOV UR37, UR60 ;  /* 0x0000003c00257c82 */ /* 0x000fe20008000000 */
[----:B------:R-:W-:Y:S01]  /*4870*/  UMOV UR38, UR54 ;  /* 0x0000003600267c82 */ /* 0x000fe20008000000 */
[----:B------:R-:W-:Y:S01]  /*4880*/  UMOV UR18, 0x40 ;  /* 0x0000004000127882 */ /* 0x000fe20000000000 */
[----:B------:R-:W-:Y:S01]  /*4890*/  UMOV UR20, URZ ;  /* 0x000000ff00147c82 */ /* 0x000fe20008000000 */
[----:B------:R-:W-:Y:S01]  /*48a0*/  UMOV UR19, UR35 ;  /* 0x0000002300137c82 */ /* 0x000fe20008000000 */
[----:B------:R-:W-:Y:S01]  /*48b0*/  UMOV UR21, UR60 ;  /* 0x0000003c00157c82 */ /* 0x000fe20008000000 */
[----:B------:R-:W1:Y:S01]  /*48c0*/  @P2 LDC.64 R10, c[0x0][0x348] ;  /* 0x0000d200ff0a2b82 */ /* 0x000e620000000a00 */
[----:B------:R-:W-:Y:S01]  /*48d0*/  UMOV UR22, UR54 ;  /* 0x0000003600167c82 */ /* 0x000fe20008000000 */
[----:B------:R-:W-:Y:S01]  /*48e0*/  UMOV UR12, URZ ;  /* 0x000000ff000c7c82 */ /* 0x000fe20008000000 */
[----:B------:R-:W-:Y:S01]  /*48f0*/  UMOV UR13, UR60 ;  /* 0x0000003c000d7c82 */ /* 0x000fe20008000000 */
[----:B------:R-:W-:Y:S01]  /*4900*/  UMOV UR14, UR54 ;  /* 0x00000036000e7c82 */ /* 0x000fe20008000000 */
[----:B------:R-:W-:Y:S01]  /*4910*/  UMOV UR50, 0xc0 ;  /* 0x000000c000327882 */ /* 0x000fe20000000000 */
[----:B------:R-:W-:Y:S01]  /*4920*/  UMOV UR52, URZ ;  /* 0x000000ff00347c82 */ /* 0x000fe20008000000 */
[----:B------:R-:W-:Y:S01]  /*4930*/  UMOV UR51, UR35 ;  /* 0x0000002300337c82 */ /* 0x000fe20008000000 */
[----:B------:R-:W2:Y:S01]  /*4940*/  @P1 LDC.64 R12, c[0x0][0x348] ;  /* 0x0000d200ff0c1b82 */ /* 0x000ea20000000a00 */
[----:B------:R-:W-:Y:S01]  /*4950*/  UMOV UR53, UR60 ;  /* 0x0000003c00357c82 */ /* 0x000fe20008000000 */
[----:B0-----:R-:W-:-:S04]  /*4960*/  @P3 IADD3 R6, P0, PT, R2, 0x340, RZ ;  /* 0x0000034002063810 */ /* 0x001fc80007f1e0ff */
[----:B------:R-:W-:Y:S01]  /*4970*/  @P3 R2UR UR11, R6 ;  /* 0x00000000060b32ca */ /* 0x000fe200000e0000 */
[----:B------:R-:W-:Y:S01]  /*4980*/  @P3 IMAD.X R5, RZ, RZ, R3, P0 ;  /* 0x000000ffff053224 */ /* 0x000fe200000e0603 */
[----:B-1----:R-:W-:-:S04]  /*4990*/  @P2 IADD3 R3, P0, PT, R10, 0x340, RZ ;  /* 0x000003400a032810 */ /* 0x002fc80007f1e0ff */
[----:B------:R-:W-:Y:S02]  /*49a0*/  @P3 R2UR UR10, R5 ;  /* 0x00000000050a32ca */ /* 0x000fe400000e0000 */
[----:B------:R-:W-:Y:S01]  /*49b0*/  @P2 R2UR UR7, R3 ;  /* 0x00000000030722ca */ /* 0x000fe200000e0000 */
[----:B------:R-:W-:Y:S01]  /*49c0*/  @P2 IMAD.X R2, RZ, RZ, R11, P0 ;  /* 0x000000ffff022224 */ /* 0x000fe200000e060b */
[----:B--2---:R-:W-:-:S04]  /*49d0*/  @P1 IADD3 R10, P0, PT, R12, 0x340, RZ ;  /* 0x000003400c0a1810 */ /* 0x004fc80007f1e0ff */
[----:B------:R-:W-:Y:S01]  /*49e0*/  @P2 R2UR UR6, R2 ;  /* 0x00000000020622ca */ /* 0x000fe200000e0000 */
[----:B------:R-:W-:Y:S01]  /*49f0*/  VIADD R2, R33, 0x40 ;  /* 0x0000004021027836 */ /* 0x000fe20000000000 */
[----:B------:R-:W-:Y:S01]  /*4a00*/  @P1 R2UR UR9, R10 ;  /* 0x000000000a0912ca */ /* 0x000fe200000e0000 */
[----:B------:R-:W-:Y:S01]  /*4a10*/  @P1 IMAD.X R8, RZ, RZ, R13, P0 ;  /* 0x000000ffff081224 */ /* 0x000fe200000e060d */
[----:B------:R-:W-:Y:S01]  /*4a20*/  ELECT P0, URZ, PT ;  /* 0x0000000000ff782f */ /* 0x000fe20003800000 */
[----:B------:R-:W-:Y:S01]  /*4a30*/  IMAD.U32 R10, RZ, RZ, UR11 ;  /* 0x0000000bff0a7e24 */ /* 0x000fe2000f8e00ff */
[----:B------:R-:W-:Y:S01]  /*4a40*/  R2UR UR33, R2 ;  /* 0x00000000022172ca */ /* 0x000fe200000e0000 */
        /* <DEDUP_REMOVED lines=9> */
[----:B------:R-:W-:Y:S01]  /*4ae0*/  UMOV UR11, UR35 ;  /* 0x00000023000b7c82 */ /* 0x000fe20008000000 */
[----:B------:R-:W0:Y:S01]  /*4af0*/  @P0 LDC.64 R14, c[0x0][0x348] ;  /* 0x0000d200ff0e0b82 */ /* 0x000e220000000a00 */
[----:B------:R-:W-:Y:S01]  /*4b00*/  @P2 R2UR UR31, R3 ;  /* 0x00000000031f22ca */ /* 0x000fe200000e0000 */
[----:B------:R-:W-:Y:S01]  /*4b10*/  ULOP3.LUT UR33, UR33, 0xfefffc40, URZ, 0xc0, !UPT ;  /* 0xfefffc4021217892 */ /* 0x000fe2000f8ec0ff */
[----:B------:R-:W-:Y:S01]  /*4b20*/  @P1 R2UR UR28, R10 ;  /* 0x000000000a1c12ca */ /* 0x000fe200000e0000 */
[----:B------:R-:W-:Y:S01]  /*4b30*/  IMAD.U32 R11, RZ, RZ, UR8 ;  /* 0x00000008ff0b7e24 */ /* 0x000fe2000f8e00ff */
[----:B------:R-:W-:-:S04]  /*4b40*/  UIADD3 UR8, UPT, UPT, UR4, 0x2a180, URZ ;  /* 0x0002a18004087890 */ /* 0x000fc8000fffe0ff */
[----:B------:R-:W-:Y:S01]  /*4b50*/  @P1 R2UR UR29, R11 ;  /* 0x000000000b1d12ca */ /* 0x000fe200000e0000 */
[----:B------:R-:W-:Y:S01]  /*4b60*/  UMOV UR17, UR33 ;  /* 0x0000002100117c82 */ /* 0x000fe20008000000 */
[----:B------:R1:W-:Y:S01]  /*4b70*/  UTMALDG.5D.2CTA [UR32], [UR42], desc[URZ] ;  /* 0x0000ff202a0075b4 */ /* 0x0003e20008221000 */
[----:B------:R-:W-:Y:S01]  /*4b80*/  UMOV UR9, UR33 ;  /* 0x0000002100097c82 */ /* 0x000fe20008000000 */
[----:B------:R-:W-:Y:S01]  /*4b90*/  UMOV UR49, UR33 ;  /* 0x0000002100317c82 */ /* 0x000fe20008000000 */
[----:B------:R1:W-:Y:S01]  /*4ba0*/  UTMALDG.5D.2CTA [UR16], [UR30], desc[URZ] ;  /* 0x0000ff101e0075b4 */ /* 0x0003e20008221000 */
[----:B0-----:R-:W-:-:S07]  /*4bb0*/  @P0 IADD3 R13, P6, PT, R14, 0x340, RZ ;  /* 0x000003400e0d0810 */ /* 0x001fce0007fde0ff */
[----:B------:R1:W-:Y:S01]  /*4bc0*/  UTMALDG.5D.2CTA [UR8], [UR28], desc[URZ] ;  /* 0x0000ff081c0075b4 */ /* 0x0003e20008221000 */
[----:B------:R-:W-:Y:S01]  /*4bd0*/  @P0 R2UR UR7, R13 ;  /* 0x000000000d0702ca */ /* 0x000fe200000e0000 */
[----:B------:R-:W-:-:S05]  /*4be0*/  @P0 IMAD.X R12, RZ, RZ, R15, P6 ;  /* 0x000000ffff0c0224 */ /* 0x000fca00030e060f */
[----:B------:R-:W-:-:S07]  /*4bf0*/  @P0 R2UR UR6, R12 ;  /* 0x000000000c0602ca */ /* 0x000fce00000e0000 */
[----:B------:R-:W-:-:S06]  /*4c00*/  IMAD.U32 R2, RZ, RZ, UR7 ;  /* 0x00000007ff027e24 */ /* 0x000fcc000f8e00ff */
[----:B------:R-:W-:Y:S01]  /*4c10*/  IMAD.U32 R3, RZ, RZ, UR6 ;  /* 0x00000006ff037e24 */ /* 0x000fe2000f8e00ff */
[----:B------:R-:W-:-:S04]  /*4c20*/  @P0 R2UR UR6, R2 ;  /* 0x00000000020602ca */ /* 0x000fc800000e0000 */
[----:B------:R-:W-:-:S13]  /*4c30*/  @P0 R2UR UR7, R3 ;  /* 0x00000000030702ca */ /* 0x000fda00000e0000 */
[----:B------:R1:W-:Y:S01]  /*4c40*/  UTMALDG.5D.2CTA [UR48], [UR6], desc[URZ] ;  /* 0x0000ff30060075b4 */ /* 0x0003e20008221000 */
[----:B------:R-:W0:Y:S02]  /*4c50*/  SYNCS.PHASECHK.TRANS64.TRYWAIT P0, [UR4+0x78], R16 ;  /* 0x00007810ff0075a7 */ /* 0x000e240008001104 */
[----:B01----:R-:W-:Y:S05]  /*4c60*/  @!P0 BRA `(.L_x_58) ;  /* 0x0000013c00cc8947 */ /* 0x003fea0003800000 */
.L_x_208:
[----:B------:R-:W1:Y:S08]  /*4c70*/  LDC R8, c[0x0][0x880] ;  /* 0x00022000ff087b82 */ /* 0x000e700000000800 */
[----:B------:R-:W2:Y:S08]  /*4c80*/  LDC R2, c[0x0][0x87c] ;  /* 0x00021f00ff027b82 */ /* 0x000eb00000000800 */
[----:B------:R-:W3:Y:S08]  /*4c90*/  LDC.64 R12, c[0x0][0x358] ;  /* 0x0000d600ff0c7b82 */ /* 0x000ef00000000a00 */
[----:B------:R-:W4:Y:S01]  /*4ca0*/  LDC.64 R10, c[0x0][0x868] ;  /* 0x00021a00ff0a7b82 */ /* 0x000f220000000a00 */
[----:B-1----:R-:W-:-:S04]  /*4cb0*/  IMAD R8, R8, UR54, RZ ;  /* 0x0000003608087c24 */ /* 0x002fc8000f8e02ff */
[----:B--2---:R-:W-:-:S05]  /*4cc0*/  IMAD R2, R2, UR60, R8 ;  /* 0x0000003c02027c24 */ /* 0x004fca000f8e0208 */
[----:B------:R-:W-:Y:S02]  /*4cd0*/  IADD3 R0, PT, PT, R0, R2, RZ ;  /* 0x0000000200007210 */ /* 0x000fe40007ffe0ff */
[C---:B---3--:R-:W-:Y:S02]  /*4ce0*/  @!P5 R2UR UR8, R12.reuse ;  /* 0x000000000c08d2ca */ /* 0x048fe400000e0000 */
[C---:B------:R-:W-:Y:S02]  /*4cf0*/  @!P5 R2UR UR9, R13.reuse ;  /* 0x000000000d09d2ca */ /* 0x040fe400000e0000 */
[----:B------:R-:W-:Y:S02]  /*4d00*/  @!P4 R2UR UR6, R12 ;  /* 0x000000000c06c2ca */ /* 0x000fe400000e0000 */
[----:B------:R-:W-:Y:S01]  /*4d10*/  @!P4 R2UR UR7, R13 ;  /* 0x000000000d07c2ca */ /* 0x000fe200000e0000 */
[----:B0---4-:R-:W-:-:S08]  /*4d20*/  IMAD.WIDE R2, R0, 0x4, R10 ;  /* 0x0000000400027825 */ /* 0x011fd000078e020a */
        /* <DEDUP_REMOVED lines=15> */
.L_x_210:
[----:B------:R-:W-:-:S13]  /*4e20*/  ISETP.NE.AND P0, PT, R34, RZ, PT ;  /* 0x000000ff2200720c */ /* 0x000fda0003f05270 */
[----:B------:R-:W-:Y:S05]  /*4e30*/  @P0 BRA `(.L_x_60) ;  /* 0x00000000000c0947 */ /* 0x000fea0003800000 */
[----:B------:R-:W-:-:S13]  /*4e40*/  ELECT P0, URZ, PT ;  /* 0x0000000000ff782f */ /* 0x000fda0003800000 */
[----:B------:R-:W-:-:S04]  /*4e50*/  @P0 MOV R0, 0x8000 ;  /* 0x0000800000000802 */ /* 0x000fc80000000f00 */
[----:B------:R1:W-:Y:S03]  /*4e60*/  @P0 SYNCS.ARRIVE.TRANS64 RZ, [UR4+0x50], R0 ;  /* 0x00005000ffff09a7 */ /* 0x0003e60008000004 */
.L_x_60:
[----:B------:R-:W-:-:S13]  /*4e70*/  ELECT P0, URZ, PT ;  /* 0x0000000000ff782f */ /* 0x000fda0003800000 */
[----:B------:R-:W-:Y:S01]  /*4e80*/  @P0 R2UR.BROADCAST UR27, R4 ;  /* 0x00000000041b02ca */ /* 0x000fe200008e0000 */
[----:B------:R-:W-:Y:S01]  /*4e90*/  UMOV UR28, URZ ;  /* 0x000000ff001c7c82 */ /* 0x000fe20008000000 */
[----:B------:R-:W-:Y:S01]  /*4ea0*/  UMOV UR29, UR60 ;  /* 0x0000003c001d7c82 */ /* 0x000fe20008000000 */
[----:B------:R-:W-:Y:S01]  /*4eb0*/  UMOV UR30, UR54 ;  /* 0x00000036001e7c82 */ /* 0x000fe20008000000 */
[----:B------:R-:W-:Y:S02]  /*4ec0*/  UIADD3 UR50, UPT, UPT, UR26, 0x40, URZ ;  /* 0x000000401a327890 */ /* 0x000fe4000fffe0ff */
[----:B------:R-:W-:Y:S01]  /*4ed0*/  UIADD3 UR48, UPT, UPT, UR4, 0x2e180, URZ ;  /* 0x0002e18004307890 */ /* 0x000fe2000fffe0ff */
[----:B------:R-:W-:Y:S01]  /*4ee0*/  UMOV UR52, URZ ;  /* 0x000000ff00347c82 */ /* 0x000fe20008000000 */
[----:B------:R-:W-:Y:S01]  /*4ef0*/  UMOV UR53, UR60 ;  /* 0x0000003c00357c82 */ /* 0x000fe20008000000 */
[----:B0-----:R-:W0:Y:S02]  /*4f00*/  @P0 LDC.64 R2, c[0x0][0x348] ;  /* 0x0000d200ff020b82 */ /* 0x001e240000000a00 */
[----:B0-----:R-:W-:-:S04]  /*4f10*/  @P0 IADD3 R2, P1, PT, R2, 0x400, RZ ;  /* 0x0000040002020810 */ /* 0x001fc80007f3e0ff */
[----:B------:R-:W-:Y:S01]  /*4f20*/  @P0 R2UR UR7, R2 ;  /* 0x00000000020702ca */ /* 0x000fe200000e0000 */
[----:B-1----:R-:W-:-:S05]  /*4f30*/  @P0 IMAD.X R0, RZ, RZ, R3, P1 ;  /* 0x000000ffff000224 */ /* 0x002fca00008e0603 */
[----:B------:R-:W-:Y:S01]  /*4f40*/  @P0 R2UR UR6, R0 ;  /* 0x00000000000602ca */ /* 0x000fe200000e0000 */
[----:B------:R-:W-:-:S05]  /*4f50*/  VIADD R0, R33, 0x50 ;  /* 0x0000005021007836 */ /* 0x000fca0000000000 */
[----:B------:R-:W-:Y:S01]  /*4f60*/  R2UR UR25, R0 ;  /* 0x00000000001972ca */ /* 0x000fe200000e0000 */
[----:B------:R-:W-:-:S06]  /*4f70*/  IMAD.U32 R2, RZ, RZ, UR7 ;  /* 0x00000007ff027e24 */ /* 0x000fcc000f8e00ff */
[----:B------:R-:W-:Y:S01]  /*4f80*/  IMAD.U32 R3, RZ, RZ, UR6 ;  /* 0x00000006ff037e24 */ /* 0x000fe2000f8e00ff */
[----:B------:R-:W-:-:S04]  /*4f90*/  @P0 R2UR UR6, R2 ;  /* 0x00000000020602ca */ /* 0x000fc800000e0000 */
[----:B------:R-:W-:Y:S02]  /*4fa0*/  @P0 R2UR UR7, R3 ;  /* 0x00000000030702ca */ /* 0x000fe400000e0000 */
[----:B------:R-:W-:-:S13]  /*4fb0*/  ELECT P0, URZ, PT ;  /* 0x0000000000ff782f */ /* 0x000fda0003800000 */
[----:B------:R-:W-:Y:S01]  /*4fc0*/  @P0 R2UR.BROADCAST UR51, R4 ;  /* 0x00000000043302ca */ /* 0x000fe200008e0000 */
[----:B------:R-:W-:-:S07]  /*4fd0*/  ULOP3.LUT UR25, UR25, 0xfefffc50, URZ, 0xc0, !UPT ;  /* 0xfefffc5019197892 */ /* 0x000fce000f8ec0ff */
[----:B------:R-:W-:Y:S02]  /*4fe0*/  UMOV UR49, UR25 ;  /* 0x0000001900317c82 */ /* 0x000fe40008000000 */
[----:B------:R0:W-:Y:S01]  /*4ff0*/  UTMALDG.5D.2CTA [UR24], [UR6], desc[URZ] ;  /* 0x0000ff18060075b4 */ /* 0x0001e20008221000 */
[----:B------:R-:W1:Y:S02]  /*5000*/  @P0 LDC.64 R2, c[0x0][0x348] ;  /* 0x0000d200ff020b82 */ /* 0x000e640000000a00 */
[----:B-1----:R-:W-:-:S04]  /*5010*/  @P0 IADD3 R2, P1, PT, R2, 0x400, RZ ;  /* 0x0000040002020810 */ /* 0x002fc80007f3e0ff */
[----:B------:R-:W-:Y:S01]  /*5020*/  @P0 R2UR UR9, R2 ;  /* 0x00000000020902ca */ /* 0x000fe200000e0000 */
[----:B------:R-:W-:-:S05]  /*5030*/  @P0 IMAD.X R0, RZ, RZ, R3, P1 ;  /* 0x000000ffff000224 */ /* 0x000fca00008e0603 */
[----:B------:R-:W-:-:S07]  /*5040*/  @P0 R2UR UR8, R0 ;  /* 0x00000000000802ca */ /* 0x000fce00000e0000 */
[----:B------:R-:W-:-:S05]  /*5050*/  IMAD.U32 R2, RZ, RZ, UR9 ;  /* 0x00000009ff027e24 */ /* 0x000fca000f8e00ff */
[----:B0-----:R-:W-:Y:S01]  /*5060*/  @P0 R2UR UR6, R2 ;  /* 0x00000000020602ca */ /* 0x001fe200000e0000 */
[----:B------:R-:W-:-:S05]  /*5070*/  IMAD.U32 R3, RZ, RZ, UR8 ;  /* 0x00000008ff037e24 */ /* 0x000fca000f8e00ff */
[----:B------:R-:W-:-:S13]  /*5080*/  @P0 R2UR UR7, R3 ;  /* 0x00000000030702ca */ /* 0x000fda00000e0000 */
[----:B------:R0:W-:Y:S01]  /*5090*/  UTMALDG.5D.2CTA [UR48], [UR6], desc[URZ] ;  /* 0x0000ff30060075b4 */ /* 0x0001e20008221000 */
[----:B------:R-:W1:Y:S02]  /*50a0*/  SYNCS.PHASECHK.TRANS64.TRYWAIT P0, [UR4+0x38], R16 ;  /* 0x00003810ff0075a7 */ /* 0x000e640008001104 */
[----:B01----:R-:W-:Y:S05]  /*50b0*/  @!P0 BRA `(.L_x_61) ;  /* 0x0000013800f08947 */ /* 0x003fea0003800000 */
.L_x_212:
[----:B------:R-:W-:-:S13]  /*50c0*/  ISETP.NE.AND P0, PT, R34, RZ, PT ;  /* 0x000000ff2200720c */ /* 0x000fda0003f05270 */
[----:B------:R-:W-:Y:S05]  /*50d0*/  @P0 BRA `(.L_x_62) ;  /* 0x00000000000c0947 */ /* 0x000fea0003800000 */
[----:B------:R-:W-:-:S13]  /*50e0*/  ELECT P0, URZ, PT ;  /* 0x0000000000ff782f */ /* 0x000fda0003800000 */
[----:B------:R-:W-:-:S04]  /*50f0*/  @P0 MOV R0, 0x8000 ;  /* 0x0000800000000802 */ /* 0x000fc80000000f00 */
[----:B------:R1:W-:Y:S03]  /*5100*/  @P0 SYNCS.ARRIVE.TRANS64 RZ, [UR4+0x30], R0 ;  /* 0x00003000ffff09a7 */ /* 0x0003e60008000004 */
.L_x_62:
[----:B------:R-:W-:-:S13]  /*5110*/  ELECT P0, URZ, PT ;  /* 0x0000000000ff782f */ /* 0x000fda0003800000 */
[----:B------:R-:W-:Y:S01]  /*5120*/  @P0 R2UR.BROADCAST UR11, R4 ;  /* 0x00000000040b02ca */ /* 0x000fe200008e0000 */
[----:B------:R-:W-:Y:S01]  /*5130*/  UIADD3 UR8, UPT, UPT, UR4, 0x24180, URZ ;  /* 0x0002418004087890 */ /* 0x000fe2000fffe0ff */
[----:B------:R-:W-:Y:S01]  /*5140*/  HFMA2 R27, -RZ, RZ, 0, 0 ;  /* 0x00000000ff1b7431 */ /* 0x000fe200000001ff */
[----:B------:R-:W-:Y:S01]  /*5150*/  UMOV UR12, URZ ;  /* 0x000000ff000c7c82 */ /* 0x000fe20008000000 */
[----:B------:R-:W-:Y:S01]  /*5160*/  UMOV UR10, UR26 ;  /* 0x0000001a000a7c82 */ /* 0x000fe20008000000 */
[----:B------:R-:W-:Y:S01]  /*5170*/  UMOV UR13, UR60 ;  /* 0x0000003c000d7c82 */ /* 0x000fe20008000000 */
[----:B------:R-:W-:Y:S01]  /*5180*/  UMOV UR14, UR54 ;  /* 0x00000036000e7c82 */ /* 0x000fe20008000000 */
[----:B------:R-:W-:Y:S01]  /*5190*/  BSSY B2, `(.L_x_63) ;  /* 0x00001b7000027945 */ /* 0x000fe20003800000 */
[----:B------:R-:W-:Y:S01]  /*51a0*/  MOV R11, UR60 ;  /* 0x0000003c000b7c02 */ /* 0x000fe20008000f00 */
[----:B------:R-:W-:Y:S02]  /*51b0*/  IMAD.MOV.U32 R28, RZ, RZ, R37 ;  /* 0x000000ffff1c7224 */ /* 0x000fe400078e0025 */
[----:B------:R-:W-:Y:S01]  /*51c0*/  IMAD.MOV.U32 R21, RZ, RZ, RZ ;  /* 0x000000ffff157224 */ /* 0x000fe200078e00ff */
        /* <DEDUP_REMOVED lines=10> */
[----:B------:R-:W-:Y:S01]  /*5270*/  @P0 R2UR UR7, R3 ;  /* 0x00000000030702ca */ /* 0x000fe200000e0000 */
[----:B------:R-:W-:Y:S01]  /*5280*/  ULOP3.LUT UR49, UR49, 0xfefffc30, URZ, 0xc0, !UPT ;  /* 0xfefffc3031317892 */ /* 0x000fe2000f8ec0ff */
[----:B------:R-:W-:-:S06]  /*5290*/  IMAD.MOV.U32 R3, RZ, RZ, RZ ;  /* 0x000000ffff037224 */ /* 0x000fcc00078e00ff */
[----:B------:R-:W-:-:S05]  /*52a0*/  UMOV UR9, UR49 ;  /* 0x0000003100097c82 */ /* 0x000fca0008000000 */
[----:B------:R0:W-:Y:S01]  /*52b0*/  UTMALDG.5D.2CTA [UR8], [UR6], desc[URZ] ;  /* 0x0000ff08060075b4 */ /* 0x0001e20008221000 */
[----:B------:R-:W-:Y:S01]  /*52c0*/  NOP ;  /* 0x0000000000007918 */ /* 0x000fe20000000000 */
[----:B------:R-:W-:Y:S01]  /*52d0*/  ELECT P0, URZ, PT ;  /* 0x0000000000ff782f */ /* 0x000fe20003800000 */
[----:B------:R-:W-:Y:S01]  /*52e0*/  IMAD.MOV.U32 R26, RZ, RZ, RZ ;  /* 0x000000ffff1a7224 */ /* 0x000fe200078e00ff */
[----:B------:R-:W-:Y:S01]  /*52f0*/  MOV R25, RZ ;  /* 0x000000ff00197202 */ /* 0x000fe20000000f00 */
[----:B------:R-:W-:Y:S01]  /*5300*/  IMAD.MOV.U32 R20, RZ, RZ, RZ ;  /* 0x000000ffff147224 */ /* 0x000fe200078e00ff */
[----:B------:R-:W-:Y:S01]  /*5310*/  CS2R R22, SRZ ;  /* 0x0000000000167805 */ /* 0x000fe2000001ff00 */
[----:B------:R-:W-:-:S08]  /*5320*/  IMAD.MOV.U32 R2, RZ, RZ, RZ ;  /* 0x000000ffff027224 */ /* 0x000fd000078e00ff */
[----:B0-----:R-:W-:Y:S05]  /*5330*/  @!P0 BRA `(.L_x_64) ;  /* 0x0000000000448947 */ /* 0x001fea0003800000 */
.L_x_93:
[----:B------:R-:W0:Y:S01]  /*5340*/  LDC.64 R12, c[0x0][0x348] ;  /* 0x0000d200ff0c7b82 */ /* 0x000e220000000a00 */
[----:B------:R-:W-:Y:S01]  /*5350*/  PLOP3.LUT P1, PT, PT, PT, PT, 0x80, 0x8 ;  /* 0x000000000008781c */ /* 0x000fe20003f2f070 */
[----:B------:R-:W-:Y:S01]  /*5360*/  UIADD3 UR48, UPT, UPT, UR4, 0x26180, URZ ;  /* 0x0002618004307890 */ /* 0x000fe2000fffe0ff */
[----:B0-----:R-:W-:-:S04]  /*5370*/  IADD3 R2, P0, PT, R12, 0x280, RZ ;  /* 0x000002800c027810 */ /* 0x001fc80007f1e0ff */
[----:B------:R-:W-:Y:S01]  /*5380*/  R2UR UR6, R2 ;  /* 0x00000000020672ca */ /* 0x000fe200000e0000 */
[----:B------:R-:W-:-:S05]  /*5390*/  IMAD.X R0, RZ, RZ, R13, P0 ;  /* 0x000000ffff007224 */ /* 0x000fca00000e060d */
[----:B------:R-:W-:-:S15]  /*53a0*/  R2UR UR7, R0 ;  /* 0x00000000000772ca */ /* 0x000fde00000e0000 */
.L_x_65:
[----:B------:R-:W-:-:S13]  /*53b0*/  @P1 ELECT P0, URZ, PT ;  /* 0x0000000000ff182f */ /* 0x000fda0003800000 */
[----:B------:R-:W-:Y:S02]  /*53c0*/  @P0 R2UR.BROADCAST UR53, R11 ;  /* 0x000000000b3502ca */ /* 0x000fe400008e0000 */
[----:B------:R-:W-:Y:S02]  /*53d0*/  @P0 R2UR.BROADCAST UR52, R3 ;  /* 0x00000000033402ca */ /* 0x000fe400008e0000 */
[----:B------:R-:W-:Y:S02]  /*53e0*/  @P0 R2UR.BROADCAST UR51, R4 ;  /* 0x00000000043302ca */ /* 0x000fe400008e0000 */
[----:B------:R-:W-:Y:S02]  /*53f0*/  @P0 PLOP3.LUT P1, PT, P0, PT, PT, 0x8, 0x80 ;  /* 0x000000000080081c */ /* 0x000fe4000072e170 */
[----:B------:R-:W-:-:S09]  /*5400*/  PLOP3.LUT P0, PT, PT, PT, PT, 0x8, 0x80 ;  /* 0x000000000080781c */ /* 0x000fd20003f0e170 */
[----:B------:R0:W-:Y:S02]  /*5410*/  UTMALDG.5D.2CTA [UR48], [UR6], desc[URZ] ;  /* 0x0000ff30060075b4 */ /* 0x0001e40008221000 */
[----:B0-----:R-:W-:Y:S05]  /*5420*/  @P1 BRA.U.ANY `(.L_x_65) ;  /* 0xfffffffd00e01947 */ /* 0x001fea000393ffff */
[----:B------:R-:W-:Y:S02]  /*5430*/  MOV R2, R3 ;  /* 0x0000000300027202 */ /* 0x000fe40000000f00 */
[----:B------:R-:W-:-:S07]  /*5440*/  MOV R3, R27 ;  /* 0x0000001b00037202 */ /* 0x000fce0000000f00 */
.L_x_64:
[----:B------:R-:W0:Y:S01]  /*5450*/  LDC R10, c[0x0][0x888] ;  /* 0x00022200ff0a7b82 */ /* 0x000e220000000800 */
[----:B------:R-:W-:Y:S01]  /*5460*/  BSSY B1, `(.L_x_66) ;  /* 0x0000188000017945 */ /* 0x000fe20003800000 */
[----:B------:R-:W-:Y:S02]  /*5470*/  MOV R27, R3 ;  /* 0x00000003001b7202 */ /* 0x000fe40000000f00 */
[----:B------:R-:W-:Y:S02]  /*5480*/  MOV R0, R36 ;  /* 0x0000002400007202 */ /* 0x000fe40000000f00 */
[----:B------:R-:W-:Y:S02]  /*5490*/  MOV R3, R2 ;  /* 0x0000000200037202 */ /* 0x000fe40000000f00 */
[----:B------:R-:W1:Y:S05]  /*54a0*/  LDC.64 R30, c[0x0][0x348] ;  /* 0x0000d200ff1e7b82 */ /* 0x000e6a0000000a00 */
.L_x_92:
[----:B------:R-:W-:Y:S01]  /*54b0*/  ISETP.GE.AND P0, PT, R0, 0x2, PT ;  /* 0x000000020000780c */ /* 0x000fe20003f06270 */
[----:B------:R-:W-:Y:S11]  /*54c0*/  YIELD ;  /* 0x0000000000007946 */ /* 0x000ff60003800000 */
[----:B------:R-:W-:Y:S01]  /*54d0*/  @!UPT UIADD3 URZ, UPT, UPT, URZ, URZ, URZ ;  /* 0x000000fffffff290 */ /* 0x000fe2000fffe0ff */
[----:B------:R-:W-:Y:S05]  /*54e0*/  @!P0 BREAK B1 ;  /* 0x0000000000018942 */ /* 0x000fea0003800000 */
[----:B------:R-:W-:Y:S05]  /*54f0*/  @!P0 BRA `(.L_x_67) ;  /* 0x0000001800008947 */ /* 0x000fea0003800000 */
[----:B------:R-:W-:Y:S01]  /*5500*/  IMAD.U32 R5, R21, -0x80000000, RZ ;  /* 0x8000000015057824 */ /* 0x000fe200078e00ff */
[----:B------:R-:W2:Y:S01]  /*5510*/  S2R R6, SR_CTAID.Y ;  /* 0x0000000000067919 */ /* 0x000ea20000002600 */
[----:B------:R-:W-:Y:S01]  /*5520*/  VIADD R4, R28, 0x1 ;  /* 0x000000011c047836 */ /* 0x000fe20000000000 */
[----:B------:R-:W-:Y:S01]  /*5530*/  BSSY B0, `(.L_x_68) ;  /* 0x0000009000007945 */ /* 0x000fe20003800000 */
[----:B------:R-:W3:Y:S01]  /*5540*/  SYNCS.PHASECHK.TRANS64.TRYWAIT P1, [UR4+0x8], R5 ;  /* 0x00000805ff0075a7 */ /* 0x000ee20008021104 */
[----:B------:R-:W-:Y:S01]  /*5550*/  ISETP.NE.AND P4, PT, R34, RZ, PT ;  /* 0x000000ff2200720c */ /* 0x000fe20003f85270 */
[----:B------:R-:W-:Y:S01]  /*5560*/  VIADD R2, R27, 0x1 ;  /* 0x000000011b027836 */ /* 0x000fe20000000000 */
[----:B------:R-:W-:Y:S04]  /*5570*/  ISETP.NE.AND P0, PT, R38, R4, PT ;  /* 0x000000042600720c */ /* 0x000fe80003f05270 */
[C---:B------:R-:W-:Y:S02]  /*5580*/  SEL R27, R2.reuse, R27, !P0 ;  /* 0x0000001b021b7207 */ /* 0x040fe40004000000 */
[----:B------:R-:W-:Y:S02]  /*5590*/  SEL R3, R2, R3, !P0 ;  /* 0x0000000302037207 */ /* 0x000fe40004000000 */
[----:B--2---:R-:W-:Y:S01]  /*55a0*/  SEL R11, R6, R11, !P0 ;  /* 0x0000000b060b7207 */ /* 0x004fe20004000000 */
[----:B---3--:R-:W-:Y:S06]  /*55b0*/  @!P1 BRA `(.L_x_69) ;  /* 0x0000013400cc9947 */ /* 0x008fec0003800000 */
.L_x_214:
[----:B------:R-:W-:Y:S05]  /*55c0*/  BSYNC B0 ;  /* 0x0000000000007941 */ /* 0x000fea0003800000 */
.L_x_68:
[----:B------:R-:W-:Y:S02]  /*55d0*/  IADD3 R36, PT, PT, R0, -0x1, RZ ;  /* 0xffffffff00247810 */ /* 0x000fe40007ffe0ff */
[----:B------:R-:W-:Y:S01]  /*55e0*/  SEL R28, R37, R4, !P0 ;  /* 0x00000004251c7207 */ /* 0x000fe20004000000 */
[----:B------:R-:W-:Y:S06]  /*55f0*/  @P4 BRA `(.L_x_70) ;  /* 0x0000000000184947 */ /* 0x000fec0003800000 */
[----:B------:R-:W-:Y:S03]  /*5600*/  UMOV UR6, 0xffffffff ;  /* 0xffffffff00067882 */ /* 0x000fe60000000000 */
[----:B------:R-:W-:Y:S05]  /*5610*/  BRA.DIV UR6, `(.L_x_71) ;  /* 0x0000013606d07947 */ /* 0x000fea000b800000 */
[----:B------:R-:W-:Y:S11]  /*5620*/  ELECT P0, URZ, PT ;  /* 0x0000000000ff782f */ /* 0x000ff60003800000 */
[----:B------:R-:W-:Y:S02]  /*5630*/  @!UPT UIADD3 URZ, UPT, UPT, URZ, URZ, URZ ;  /* 0x000000fffffff290 */ /* 0x000fe4000fffe0ff */
.L_x_217:
[----:B------:R-:W-:Y:S04]  /*5640*/  @P0 MOV R0, 0x8000 ;  /* 0x0000800000000802 */ /* 0x000fe80000000f00 */
[----:B------:R3:W-:Y:S03]  /*5650*/  @P0 SYNCS.ARRIVE.TRANS64 RZ, [UR4], R0 ;  /* 0x00000000ffff09a7 */ /* 0x0007e60008000004 */
.L_x_70:
[----:B------:R-:W-:Y:S01]  /*5660*/  LOP3.LUT R5, R21, 0x1, RZ, 0x3c, !PT ;  /* 0x0000000115057812 */ /* 0x000fe200078e3cff */
[----:B------:R-:W-:Y:S01]  /*5670*/  IMAD.SHL.U32 R4, R28, 0x40, RZ ;  /* 0x000000401c047824 */ /* 0x000fe200078e00ff */
[----:B------:R-:W-:Y:S04]  /*5680*/  UMOV UR6, 0xffffffff ;  /* 0xffffffff00067882 */ /* 0x000fe80000000000 */
[----:B------:R-:W-:Y:S01]  /*5690*/  IADD3 R14, PT, PT, R32, R4, RZ ;  /* 0x00000004200e7210 */ /* 0x000fe20007ffe0ff */
[----:B------:R-:W-:Y:S06]  /*56a0*/  BRA.DIV UR6, `(.L_x_72) ;  /* 0x0000013606cc7947 */ /* 0x000fec000b800000 */
[----:B------:R-:W-:Y:S11]  /*56b0*/  ELECT P0, URZ, PT ;  /* 0x0000000000ff782f */ /* 0x000ff60003800000 */
[----:B------:R-:W-:Y:S02]  /*56c0*/  @!UPT UIADD3 URZ, UPT, UPT, URZ, URZ, URZ ;  /* 0x000000fffffff290 */ /* 0x000fe4000fffe0ff */
[----:B------:R-:W-:Y:S01]  /*56d0*/  @P0 R2UR.BROADCAST UR13, R11 ;  /* 0x000000000b0d02ca */ /* 0x000fe200008e0000 */
[----:B------:R-:W-:Y:S01]  /*56e0*/  UMOV UR9, UR41 ;  /* 0x0000002900097c82 */ /* 0x000fe20008000000 */
[----:B------:R-:W-:Y:S01]  /*56f0*/  @P0 R2UR.BROADCAST UR12, R3 ;  /* 0x00000000030c02ca */ /* 0x000fe200008e0000 */
[----:B------:R-:W-:Y:S01]  /*5700*/  UMOV UR14, UR54 ;  /* 0x00000036000e7c82 */ /* 0x000fe20008000000 */
[----:B------:R-:W-:Y:S01]  /*5710*/  @P0 R2UR.BROADCAST UR11, R14 ;  /* 0x000000000e0b02ca */ /* 0x000fe200008e0000 */
[----:B------:R-:W-:Y:S01]  /*5720*/  UMOV UR17, UR41 ;  /* 0x0000002900117c82 */ /* 0x000fe20008000000 */
[----:B------:R-:W-:Y:S01]  /*5730*/  UMOV UR22, UR54 ;  /* 0x0000003600167c82 */ /* 0x000fe20008000000 */
[----:B------:R-:W-:Y:S01]  /*5740*/  IMAD.MOV.U32 R21, RZ, RZ, R5 ;  /* 0x000000ffff157224 */ /* 0x000fe200078e0005 */
[----:B-1----:R-:W-:Y:S01]  /*5750*/  @P0 IADD3 R2, P1, PT, R30, 0x1c0, RZ ;  /* 0x000001c01e020810 */ /* 0x002fe20007f3e0ff */
[----:B------:R-:W-:Y:S01]  /*5760*/  VOTEU.ANY UP0, P0 ;  /* 0x0000000000ff7886 */ /* 0x000fe20000000100 */
[----:B------:R-:W-:Y:S02]  /*5770*/  VOTEU.ANY UP1, P0 ;  /* 0x0000000000ff7886 */ /* 0x000fe40000020100 */
[----:B------:R-:W-:Y:S01]  /*5780*/  @P0 R2UR UR7, R2 ;  /* 0x00000000020702ca */ /* 0x000fe200000e0000 */
[--C-:B---3--:R-:W-:Y:S02]  /*5790*/  @P0 IMAD.X R0, RZ, RZ, R31.reuse, P1 ;  /* 0x000000ffff000224 */ /* 0x108fe400008e061f */
[----:B------:R-:W-:Y:S01]  /*57a0*/  @UP1 UIADD3 UR40, UPT, UPT, UR4, 0x20180, URZ ;  /* 0x0002018004281890 */ /* 0x000fe2000fffe0ff */
[----:B------:R-:W-:Y:S02]  /*57b0*/  @UP1 UMOV UR42, URZ ;  /* 0x000000ff002a1c82 */ /* 0x000fe40008000000 */
[----:B------:R-:W-:Y:S01]  /*57c0*/  @P0 R2UR UR6, R0 ;  /* 0x00000000000602ca */ /* 0x000fe200000e0000 */
[----:B------:R-:W-:Y:S03]  /*57d0*/  UMOV UR10, UR42 ;  /* 0x0000002a000a7c82 */ /* 0x000fe60008000000 */
[----:B------:R-:W-:Y:S03]  /*57e0*/  UMOV UR8, UR40 ;  /* 0x0000002800087c82 */ /* 0x000fe60008000000 */
[----:B------:R-:W-:Y:S06]  /*57f0*/  IMAD.U32 R12, RZ, RZ, UR7 ;  /* 0x00000007ff0c7e24 */ /* 0x000fec000f8e00ff */
[----:B--2---:R-:W-:Y:S01]  /*5800*/  IMAD.U32 R13, RZ, RZ, UR6 ;  /* 0x00000006ff0d7e24 */ /* 0x004fe2000f8e00ff */
[----:B------:R-:W-:Y:S04]  /*5810*/  @P0 R2UR UR6, R12 ;  /* 0x000000000c0602ca */ /* 0x000fe800000e0000 */
[----:B------:R-:W-:Y:S02]  /*5820*/  @P0 R2UR UR7, R13 ;  /* 0x000000000d0702ca */ /* 0x000fe400000e0000 */
[----:B------:R-:W-:Y:S11]  /*5830*/  ELECT P0, URZ, PT ;  /* 0x0000000000ff782f */ /* 0x000ff60003800000 */
[----:B------:R-:W-:Y:S02]  /*5840*/  @!UPT UIADD3 URZ, UPT, UPT, URZ, URZ, URZ ;  /* 0x000000fffffff290 */ /* 0x000fe4000fffe0ff */
[----:B------:R-:W-:Y:S02]  /*5850*/  @P0 R2UR.BROADCAST UR21, R11 ;  /* 0x000000000b1502ca */ /* 0x000fe400008e0000 */
[----:B------:R-:W-:Y:S02]  /*5860*/  @P0 R2UR.BROADCAST UR20, R3 ;  /* 0x00000000031402ca */ /* 0x000fe400008e0000 */
[----:B------:R-:W-:Y:S01]  /*5870*/  @P0 R2UR.BROADCAST UR19, R14 ;  /* 0x000000000e1302ca */ /* 0x000fe200008e0000 */
[----:B------:R1:W-:Y:S01]  /*5880*/  @UP0 UTMALDG.5D.2CTA [UR8], [UR6], desc[URZ] ;  /* 0x0000ff08060005b4 */ /* 0x0003e20008221000 */
[----:B------:R-:W-:Y:S01]  /*5890*/  @P0 IADD3 R2, P1, PT, R30, 0x1c0, RZ ;  /* 0x000001c01e020810 */ /* 0x000fe20007f3e0ff */
[----:B------:R-:W-:Y:S01]  /*58a0*/  VOTEU.ANY UP0, P0 ;  /* 0x0000000000ff7886 */ /* 0x000fe20000000100 */
[----:B------:R-:W-:Y:S02]  /*58b0*/  VOTEU.ANY UP1, P0 ;  /* 0x0000000000ff7886 */ /* 0x000fe40000020100 */
[----:B------:R-:W-:Y:S01]  /*58c0*/  @P0 R2UR UR16, R2 ;  /* 0x00000000021002ca */ /* 0x000fe200000e0000 */
[--C-:B------:R-:W-:Y:S02]  /*58d0*/  @P0 IMAD.X R0, RZ, RZ, R31.reuse, P1 ;  /* 0x000000ffff000224 */ /* 0x100fe400008e061f */
[----:B------:R-:W-:Y:S03]  /*58e0*/  @UP1 UMOV UR18, 0x40 ;  /* 0x0000004000121882 */ /* 0x000fe60000000000 */
[----:B------:R-:W-:Y:S07]  /*58f0*/  @P0 R2UR UR15, R0 ;  /* 0x00000000000f02ca */ /* 0x000fee00000e0000 */
[----:B------:R-:W-:Y:S01]  /*5900*/  IMAD.U32 R12, RZ, RZ, UR16 ;  /* 0x00000010ff0c7e24 */ /* 0x000fe2000f8e00ff */
[----:B------:R-:W-:Y:S05]  /*5910*/  @UP1 UIADD3 UR16, UPT, UPT, UR4, 0x21180, URZ ;  /* 0x0002118004101890 */ /* 0x000fea000fffe0ff */
[----:B------:R-:W-:Y:S01]  /*5920*/  IMAD.U32 R13, RZ, RZ, UR15 ;  /* 0x0000000fff0d7e24 */ /* 0x000fe2000f8e00ff */
[----:B-1----:R-:W-:Y:S04]  /*5930*/  @P0 R2UR UR6, R12 ;  /* 0x000000000c0602ca */ /* 0x002fe800000e0000 */
        /* <DEDUP_REMOVED lines=11> */
[----:B------:R-:W-:Y:S02]  /*59f0*/  @P0 IMAD.X R0, RZ, RZ, R31, P1 ;  /* 0x000000ffff000224 */ /* 0x000fe400008e061f */
[----:B------:R-:W-:Y:S03]  /*5a00*/  @UP1 UMOV UR10, 0x80 ;  /* 0x00000080000a1882 */ /* 0x000fe60000000000 */
[----:B------:R-:W-:Y:S07]  /*5a10*/  @P0 R2UR UR8, R0 ;  /* 0x00000000000802ca */ /* 0x000fee00000e0000 */
[----:B------:R-:W-:Y:S01]  /*5a20*/  IMAD.U32 R12, RZ, RZ, UR9 ;  /* 0x00000009ff0c7e24 */ /* 0x000fe2000f8e00ff */
[----:B------:R-:W-:Y:S05]  /*5a30*/  UMOV UR9, UR41 ;  /* 0x0000002900097c82 */ /* 0x000fea0008000000 */
[----:B------:R-:W-:Y:S01]  /*5a40*/  IMAD.U32 R13, RZ, RZ, UR8 ;  /* 0x00000008ff0d7e24 */ /* 0x000fe2000f8e00ff */
[----:B------:R-:W-:Y:S01]  /*5a50*/  @UP1 UIADD3 UR8, UPT, UPT, UR4, 0x22180, URZ ;  /* 0x0002218004081890 */ /* 0x000fe2000fffe0ff */
[----:B-1----:R-:W-:Y:S03]  /*5a60*/  @P0 R2UR UR6, R12 ;  /* 0x000000000c0602ca */ /* 0x002fe600000e0000 */
[----:B------:R-:W-:Y:S02]  /*5a70*/  @P0 R2UR UR7, R13 ;  /* 0x000000000d0702ca */ /* 0x000fe400000e0000 */
[----:B------:R-:W-:Y:S11]  /*5a80*/  ELECT P0, URZ, PT ;  /* 0x0000000000ff782f */ /* 0x000ff60003800000 */
[----:B------:R1:W-:Y:S02]  /*5a90*/  @UP0 UTMALDG.5D.2CTA [UR8], [UR6], desc[URZ] ;  /* 0x0000ff08060005b4 */ /* 0x0003e40008221000 */
[----:B-1----:R-:W-:Y:S01]  /*5aa0*/  NOP ;  /* 0x0000000000007918 */ /* 0x002fe20000000000 */
.L_x_226:
[----:B------:R-:W-:Y:S01]  /*5ab0*/  @P0 IADD3 R2, P1, PT, R30, 0x1c0, RZ ;  /* 0x000001c01e020810 */ /* 0x000fe20007f3e0ff */
[----:B------:R-:W-:Y:S01]  /*5ac0*/  VOTEU.ANY UP1, P0 ;  /* 0x0000000000ff7886 */ /* 0x000fe20000020100 */
[----:B------:R-:W-:Y:S01]  /*5ad0*/  @P0 R2UR.BROADCAST UR13, R11 ;  /* 0x000000000b0d02ca */ /* 0x000fe200008e0000 */
[----:B------:R-:W-:Y:S01]  /*5ae0*/  VOTEU.ANY UP0, P0 ;  /* 0x0000000000ff7886 */ /* 0x000fe20000000100 */
[----:B------:R-:W-:Y:S01]  /*5af0*/  @P0 R2UR UR7, R2 ;  /* 0x00000000020702ca */ /* 0x000fe200000e0000 */
[----:B------:R-:W-:Y:S01]  /*5b00*/  @P0 IMAD.X R0, RZ, RZ, R31, P1 ;  /* 0x000000ffff000224 */ /* 0x000fe200008e061f */
[----:B------:R-:W-:Y:S01]  /*5b10*/  @P0 R2UR.BROADCAST UR12, R3 ;  /* 0x00000000030c02ca */ /* 0x000fe200008e0000 */
[----:B------:R-:W-:Y:S01]  /*5b20*/  @UP1 UIADD3 UR8, UPT, UPT, UR4, 0x23180, URZ ;  /* 0x0002318004081890 */ /* 0x000fe2000fffe0ff */
[----:B------:R-:W-:Y:S01]  /*5b30*/  @P0 R2UR.BROADCAST UR11, R14 ;  /* 0x000000000e0b02ca */ /* 0x000fe200008e0000 */
[----:B------:R-:W-:Y:S01]  /*5b40*/  UMOV UR9, UR41 ;  /* 0x0000002900097c82 */ /* 0x000fe20008000000 */
[----:B------:R-:W-:Y:S01]  /*5b50*/  @P0 R2UR UR6, R0 ;  /* 0x00000000000602ca */ /* 0x000fe200000e0000 */
[----:B------:R-:W-:Y:S01]  /*5b60*/  IMAD.U32 R0, R26, -0x80000000, RZ ;  /* 0x800000001a007824 */ /* 0x000fe200078e00ff */
[----:B------:R-:W-:Y:S01]  /*5b70*/  UMOV UR14, UR54 ;  /* 0x00000036000e7c82 */ /* 0x000fe20008000000 */
[----:B------:R-:W-:Y:S01]  /*5b80*/  @UP1 UMOV UR10, 0xc0 ;  /* 0x000000c0000a1882 */ /* 0x000fe20000000000 */
[----:B------:R-:W-:Y:S03]  /*5b90*/  BSSY B0, `(.L_x_73) ;  /* 0x0000009000007945 */ /* 0x000fe60003800000 */
[----:B------:R-:W-:Y:S06]  /*5ba0*/  IMAD.U32 R12, RZ, RZ, UR7 ;  /* 0x00000007ff0c7e24 */ /* 0x000fec000f8e00ff */
[----:B------:R-:W-:Y:S01]  /*5bb0*/  IMAD.U32 R13, RZ, RZ, UR6 ;  /* 0x00000006ff0d7e24 */ /* 0x000fe2000f8e00ff */
[----:B------:R-:W-:Y:S04]  /*5bc0*/  @P0 R2UR UR6, R12 ;  /* 0x000000000c0602ca */ /* 0x000fe800000e0000 */
[----:B------:R-:W-:Y:S11]  /*5bd0*/  @P0 R2UR UR7, R13 ;  /* 0x000000000d0702ca */ /* 0x000ff600000e0000 */
[----:B------:R-:W-:Y:S02]  /*5be0*/  @!UPT UIADD3 URZ, UPT, UPT, URZ, URZ, URZ ;  /* 0x000000fffffff290 */ /* 0x000fe4000fffe0ff */
[----:B------:R1:W-:Y:S01]  /*5bf0*/  @UP0 UTMALDG.5D.2CTA [UR8], [UR6], desc[URZ] ;  /* 0x0000ff08060005b4 */ /* 0x0003e20008221000 */
[----:B------:R-:W2:Y:S02]  /*5c00*/  SYNCS.PHASECHK.TRANS64.TRYWAIT P0, [UR4+0x68], R0 ;  /* 0x00006800ff0075a7 */ /* 0x000ea40008001104 */
[----:B-12---:R-:W-:Y:S05]  /*5c10*/  @!P0 BRA `(.L_x_74) ;  /* 0x0000013400d48947 */ /* 0x006fea0003800000 */
.L_x_228:
[----:B------:R-:W-:Y:S05]  /*5c20*/  BSYNC B0 ;  /* 0x0000000000007941 */ /* 0x000fea0003800000 */
.L_x_73:
[----:B------:R-:W-:Y:S01]  /*5c30*/  IMAD.IADD R5, R4, 0x1, R7 ;  /* 0x0000000104057824 */ /* 0x000fe200078e0207 */
[----:B------:R-:W2:Y:S01]  /*5c40*/  LDC.64 R40, c[0x0][0x358] ;  /* 0x0000d600ff287b82 */ /* 0x000ea20000000a00 */
[----:B------:R-:W-:Y:S01]  /*5c50*/  BSSY B0, `(.L_x_75) ;  /* 0x0000025000007945 */ /* 0x000fe20003800000 */
[----:B------:R-:W-:Y:S01]  /*5c60*/  LOP3.LUT R26, R26, 0x1, RZ, 0x3c, !PT ;  /* 0x000000011a1a7812 */ /* 0x000fe200078e3cff */
[C---:B------:R-:W-:Y:S01]  /*5c70*/  VIADD R6, R5.reuse, 0x1 ;  /* 0x0000000105067836 */ /* 0x040fe20000000000 */
[-C--:B0-----:R-:W-:Y:S04]  /*5c80*/  ISETP.GE.AND P1, PT, R5, R10.reuse, PT ;  /* 0x0000000a0500720c */ /* 0x081fe80003f26270 */
[----:B------:R-:W-:Y:S09]  /*5c90*/  ISETP.GE.AND P2, PT, R6, R10, PT ;  /* 0x0000000a0600720c */ /* 0x000ff20003f46270 */
[----:B------:R-:W0:Y:S01]  /*5ca0*/  @!P1 LDC R12, c[0x0][0x854] ;  /* 0x00021500ff0c9b82 */ /* 0x000e220000000800 */
[C---:B------:R-:W-:Y:S03]  /*5cb0*/  @!P1 LEA R0, R3.reuse, R9, 0xc ;  /* 0x0000000903009211 */ /* 0x040fe600078e60ff */
[----:B------:R-:W-:Y:S04]  /*5cc0*/  @!P2 IMAD R2, R3, 0x1000, R9 ;  /* 0x000010000302a824 */ /* 0x000fe800078e0209 */
[----:B-1----:R-:W1:Y:S08]  /*5cd0*/  @!P2 LDC R13, c[0x0][0x854] ;  /* 0x00021500ff0dab82 */ /* 0x002e700000000800 */
[----:B------:R-:W3:Y:S08]  /*5ce0*/  @!P1 LDC.64 R18, c[0x0][0x840] ;  /* 0x00021000ff129b82 */ /* 0x000ef00000000a00 */
[----:B------:R-:W4:Y:S01]  /*5cf0*/  @!P2 LDC.64 R16, c[0x0][0x840] ;  /* 0x00021000ff10ab82 */ /* 0x000f220000000a00 */
[----:B0-----:R-:W-:Y:S01]  /*5d00*/  @!P1 IMAD R0, R11, R12, R0 ;  /* 0x0000000c0b009224 */ /* 0x001fe200078e0200 */
[C---:B--2---:R-:W-:Y:S02]  /*5d10*/  @!P1 R2UR UR8, R40.reuse ;  /* 0x00000000280892ca */ /* 0x044fe400000e0000 */
[----:B------:R-:W-:Y:S02]  /*5d20*/  @!P1 R2UR UR9, R41 ;  /* 0x00000000290992ca */ /* 0x000fe400000e0000 */
[----:B------:R-:W-:Y:S01]  /*5d30*/  @!P1 IADD3 R0, PT, PT, R5, R0, RZ ;  /* 0x0000000005009210 */ /* 0x000fe20007ffe0ff */
[----:B-1----:R-:W-:Y:S01]  /*5d40*/  @!P2 IMAD R2, R11, R13, R2 ;  /* 0x0000000d0b02a224 */ /* 0x002fe200078e0202 */
[----:B------:R-:W-:Y:S02]  /*5d50*/  @!P2 R2UR UR6, R40 ;  /* 0x000000002806a2ca */ /* 0x000fe400000e0000 */
[----:B------:R-:W-:Y:S01]  /*5d60*/  @!P2 R2UR UR7, R41 ;  /* 0x000000002907a2ca */ /* 0x000fe200000e0000 */
[----:B------:R-:W-:Y:S02]  /*5d70*/  @!P2 IMAD.IADD R2, R2, 0x1, R6 ;  /* 0x000000010202a824 */ /* 0x000fe400078e0206 */
[----:B---3--:R-:W-:Y:S01]  /*5d80*/  @!P1 IMAD.WIDE R12, R0, 0x4, R18 ;  /* 0x00000004000c9825 */ /* 0x008fe200078e0212 */
[----:B------:R-:W-:Y:S04]  /*5d90*/  SHF.L.U32 R0, R20, 0x1f, RZ ;  /* 0x0000001f14007819 */ /* 0x000fe800000006ff */
[----:B------:R-:W-:Y:S01]  /*5da0*/  @!PT LDS RZ, [RZ] ;  /* 0x00000000fffff984 */ /* 0x000fe20000000800 */
[----:B------:R-:W-:Y:S01]  /*5db0*/  @!PT LDS RZ, [RZ] ;  /* 0x00000000fffff984 */ /* 0x000fe20000000800 */
[----:B------:R-:W-:Y:S01]  /*5dc0*/  @!PT LDS RZ, [RZ] ;  /* 0x00000000fffff984 */ /* 0x000fe20000000800 */
[----:B------:R0:W-:Y:S01]  /*5dd0*/  @!P1 LDGSTS.E.LTC128B [R24+0x38180], desc[UR8][R12.64] ;  /* 0x381800000c189fae */ /* 0x0001e2000b9a1208 */
[----:B----4-:R-:W-:Y:S03]  /*5de0*/  @!P2 IMAD.WIDE R16, R2, 0x4, R16 ;  /* 0x000000040210a825 */ /* 0x010fe600078e0210 */
[----:B------:R0:W-:Y:S04]  /*5df0*/  @P1 STS [R29+UR4+0x38180], RZ ;  /* 0x038180ff1d001988 */ /* 0x0001e80008000804 */
[----:B------:R-:W-:Y:S01]  /*5e00*/  @!PT LDS RZ, [RZ] ;  /* 0x00000000fffff984 */ /* 0x000fe20000000800 */
[----:B------:R-:W-:Y:S01]  /*5e10*/  @!PT LDS RZ, [RZ] ;  /* 0x00000000fffff984 */ /* 0x000fe20000000800 */
[----:B------:R-:W-:Y:S01]  /*5e20*/  @!PT LDS RZ, [RZ] ;  /* 0x00000000fffff984 */ /* 0x000fe20000000800 */
[----:B------:R0:W-:Y:S04]  /*5e30*/  @!P2 LDGSTS.E.LTC128B [R24+0x38184], desc[UR6][R16.64] ;  /* 0x381840001018afae */ /* 0x0001e8000b9a1206 */
[----:B------:R0:W-:Y:S01]  /*5e40*/  @P2 STS [R29+UR4+0x38184], RZ ;  /* 0x038184ff1d002988 */ /* 0x0001e20008000804 */
[----:B------:R-:W-:Y:S03]  /*5e50*/  NOP ;  /* 0x0000000000007918 */ /* 0x000fe60000000000 */
[----:B------:R-:W-:Y:S01]  /*5e60*/  ARRIVES.LDGSTSBAR.64.ARVCNT [UR4+0x60] ;  /* 0x00006000ff0079b0 */ /* 0x000fe20008001a04 */
[----:B------:R-:W-:Y:S01]  /*5e70*/  NOP ;  /* 0x0000000000007918 */ /* 0x000fe20000000000 */
[----:B------:R-:W1:Y:S02]  /*5e80*/  SYNCS.PHASECHK.TRANS64.TRYWAIT P0, [UR4+0x48], R0 ;  /* 0x00004800ff0075a7 */ /* 0x000e640008001104 */
[----:B01----:R-:W-:Y:S05]  /*5e90*/  @!P0 BRA `(.L_x_76) ;  /* 0x0000013400508947 */ /* 0x003fea0003800000 */
.L_x_230:
[----:B------:R-:W-:Y:S05]  /*5ea0*/  BSYNC B0 ;  /* 0x0000000000007941 */ /* 0x000fea0003800000 */
.L_x_75:
[----:B------:R-:W-:Y:S05]  /*5eb0*/  @P4 BRA `(.L_x_77) ;  /* 0x0000000000184947 */ /* 0x000fea0003800000 */
[----:B------:R-:W-:Y:S03]  /*5ec0*/  UMOV UR6, 0xffffffff ;  /* 0xffffffff00067882 */ /* 0x000fe60000000000 */
[----:B------:R-:W-:Y:S05]  /*5ed0*/  BRA.DIV UR6, `(.L_x_78) ;  /* 0x00000136065c7947 */ /* 0x000fea000b800000 */
[----:B------:R-:W-:Y:S11]  /*5ee0*/  ELECT P0, URZ, PT ;  /* 0x0000000000ff782f */ /* 0x000ff60003800000 */
[----:B------:R-:W-:Y:S02]  /*5ef0*/  @!UPT UIADD3 URZ, UPT, UPT, URZ, URZ, URZ ;  /* 0x000000fffffff290 */ /* 0x000fe4000fffe0ff */
.L_x_233:
[----:B------:R-:W-:Y:S04]  /*5f00*/  @P0 MOV R0, 0x8000 ;  /* 0x0000800000000802 */ /* 0x000fe80000000f00 */
[----:B------:R1:W-:Y:S03]  /*5f10*/  @P0 SYNCS.ARRIVE.TRANS64 RZ, [UR4+0x40], R0 ;  /* 0x00004000ffff09a7 */ /* 0x0003e60008000004 */
.L_x_77:
[----:B------:R-:W-:Y:S01]  /*5f20*/  LOP3.LUT R15, R20, 0x1, RZ, 0x3c, !PT ;  /* 0x00000001140f7812 */ /* 0x000fe200078e3cff */
[----:B------:R-:W-:Y:S03]  /*5f30*/  UMOV UR6, 0xffffffff ;  /* 0xffffffff00067882 */ /* 0x000fe60000000000 */
[----:B------:R-:W-:Y:S05]  /*5f40*/  BRA.DIV UR6, `(.L_x_79) ;  /* 0x0000013606607947 */ /* 0x000fea000b800000 */
        /* <DEDUP_REMOVED lines=10> */
[----:B------:R-:W-:Y:S01]  /*5ff0*/  @P0 IADD3 R2, P3, PT, R30, 0x340, RZ ;  /* 0x000003401e020810 */ /* 0x000fe20007f7e0ff */
[----:B------:R-:W-:Y:S01]  /*6000*/  VOTEU.ANY UP0, P0 ;  /* 0x0000000000ff7886 */ /* 0x000fe20000000100 */
[----:B------:R-:W-:Y:S02]  /*6010*/  VOTEU.ANY UP1, P0 ;  /* 0x0000000000ff7886 */ /* 0x000fe40000020100 */
[----:B------:R-:W-:Y:S01]  /*6020*/  @P0 R2UR UR7, R2 ;  /* 0x00000000020702ca */ /* 0x000fe200000e0000 */
[--C-:B-1----:R-:W-:Y:S02]  /*6030*/  @P0 IMAD.X R0, RZ, RZ, R31.reuse, P3 ;  /* 0x000000ffff000224 */ /* 0x102fe400018e061f */
[----:B------:R-:W-:Y:S01]  /*6040*/  @UP1 UIADD3 UR32, UPT, UPT, UR4, 0x28180, URZ ;  /* 0x0002818004201890 */ /* 0x000fe2000fffe0ff */
[----:B------:R-:W-:Y:S02]  /*6050*/  @UP1 UMOV UR34, URZ ;  /* 0x000000ff00221c82 */ /* 0x000fe40008000000 */
[----:B------:R-:W-:Y:S01]  /*6060*/  @P0 R2UR UR6, R0 ;  /* 0x00000000000602ca */ /* 0x000fe200000e0000 */
[----:B------:R-:W-:Y:S03]  /*6070*/  UMOV UR10, UR34 ;  /* 0x00000022000a7c82 */ /* 0x000fe60008000000 */
[----:B------:R-:W-:Y:S03]  /*6080*/  UMOV UR8, UR32 ;  /* 0x0000002000087c82 */ /* 0x000fe60008000000 */
[----:B------:R-:W-:Y:S06]  /*6090*/  IMAD.U32 R12, RZ, RZ, UR7 ;  /* 0x00000007ff0c7e24 */ /* 0x000fec000f8e00ff */
[----:B0-----:R-:W-:Y:S01]  /*60a0*/  IMAD.U32 R13, RZ, RZ, UR6 ;  /* 0x00000006ff0d7e24 */ /* 0x001fe2000f8e00ff */
        /* <DEDUP_REMOVED lines=18> */
[----:B0-----:R-:W-:Y:S04]  /*61d0*/  @P0 R2UR UR6, R12 ;  /* 0x000000000c0602ca */ /* 0x001fe800000e0000 */
        /* <DEDUP_REMOVED lines=18> */
[----:B0-----:R-:W-:Y:S03]  /*6300*/  @P0 R2UR UR6, R12 ;  /* 0x000000000c0602ca */ /* 0x001fe600000e0000 */
[----:B------:R-:W-:Y:S02]  /*6310*/  @P0 R2UR UR7, R13 ;  /* 0x000000000d0702ca */ /* 0x000fe400000e0000 */
[----:B------:R-:W-:Y:S11]  /*6320*/  ELECT P0, URZ, PT ;  /* 0x0000000000ff782f */ /* 0x000ff60003800000 */
[----:B------:R0:W-:Y:S02]  /*6330*/  @UP0 UTMALDG.5D.2CTA [UR8], [UR6], desc[URZ] ;  /* 0x0000ff08060005b4 */ /* 0x0001e40008221000 */
[----:B0-----:R-:W-:Y:S01]  /*6340*/  NOP ;  /* 0x0000000000007918 */ /* 0x001fe20000000000 */
.L_x_242:
        /* <DEDUP_REMOVED lines=21> */
[----:B------:R-:W1:Y:S02]  /*64a0*/  SYNCS.PHASECHK.TRANS64.TRYWAIT P0, [UR4+0x78], R0 ;  /* 0x00007800ff0075a7 */ /* 0x000e640008001104 */
[----:B01----:R-:W-:Y:S05]  /*64b0*/  @!P0 BRA `(.L_x_81) ;  /* 0x0000013400688947 */ /* 0x003fea0003800000 */
.L_x_244:
[----:B------:R-:W-:Y:S05]  /*64c0*/  BSYNC B0 ;  /* 0x0000000000007941 */ /* 0x000fea0003800000 */
.L_x_80:
[----:B------:R-:W1:Y:S01]  /*64d0*/  @!P1 LDC R12, c[0x0][0x87c] ;  /* 0x00021f00ff0c9b82 */ /* 0x000e620000000800 */
[C---:B------:R-:W-:Y:S01]  /*64e0*/  @!P1 IMAD R0, R3.reuse, 0x1000, R8 ;  /* 0x0000100003009824 */ /* 0x040fe200078e0208 */
[----:B------:R-:W-:Y:S01]  /*64f0*/  @!P2 LEA R2, R3, R8, 0xc ;  /* 0x000000080302a211 */ /* 0x000fe200078e60ff */
[----:B------:R-:W-:Y:S01]  /*6500*/  BSSY B0, `(.L_x_82) ;  /* 0x0000020000007945 */ /* 0x000fe20003800000 */
[----:B------:R-:W-:Y:S04]  /*6510*/  LOP3.LUT R25, R25, 0x1, RZ, 0x3c, !PT ;  /* 0x0000000119197812 */ /* 0x000fe800078e3cff */
[----:B------:R-:W2:Y:S08]  /*6520*/  LDC.64 R18, c[0x0][0x358] ;  /* 0x0000d600ff127b82 */ /* 0x000eb00000000a00 */
[----:B0-----:R-:W0:Y:S08]  /*6530*/  @!P2 LDC R13, c[0x0][0x87c] ;  /* 0x00021f00ff0dab82 */ /* 0x001e300000000800 */
[----:B------:R-:W3:Y:S08]  /*6540*/  @!P1 LDC.64 R14, c[0x0][0x868] ;  /* 0x00021a00ff0e9b82 */ /* 0x000ef00000000a00 */
[----:B------:R-:W4:Y:S01]  /*6550*/  @!P2 LDC.64 R16, c[0x0][0x868] ;  /* 0x00021a00ff10ab82 */ /* 0x000f220000000a00 */
[C---:B--2---:R-:W-:Y:S01]  /*6560*/  @!P1 R2UR UR8, R18.reuse ;  /* 0x00000000120892ca */ /* 0x044fe200000e0000 */
[----:B-1----:R-:W-:Y:S01]  /*6570*/  @!P1 IMAD R0, R11, R12, R0 ;  /* 0x0000000c0b009224 */ /* 0x002fe200078e0200 */
[----:B------:R-:W-:Y:S02]  /*6580*/  @!P1 R2UR UR9, R19 ;  /* 0x00000000130992ca */ /* 0x000fe400000e0000 */
[----:B------:R-:W-:Y:S01]  /*6590*/  @!P2 R2UR UR6, R18 ;  /* 0x000000001206a2ca */ /* 0x000fe200000e0000 */
[----:B------:R-:W-:Y:S01]  /*65a0*/  @!P1 IMAD.IADD R0, R5, 0x1, R0 ;  /* 0x0000000105009824 */ /* 0x000fe200078e0200 */
[----:B------:R-:W-:Y:S01]  /*65b0*/  @!P2 R2UR UR7, R19 ;  /* 0x000000001307a2ca */ /* 0x000fe200000e0000 */
[----:B0-----:R-:W-:Y:S05]  /*65c0*/  @!P2 IMAD R2, R11, R13, R2 ;  /* 0x0000000d0b02a224 */ /* 0x001fea00078e0202 */
[----:B------:R-:W-:Y:S01]  /*65d0*/  @!P2 IADD3 R2, PT, PT, R6, R2, RZ ;  /* 0x000000020602a210 */ /* 0x000fe20007ffe0ff */
[----:B---3--:R-:W-:Y:S04]  /*65e0*/  @!P1 IMAD.WIDE R14, R0, 0x4, R14 ;  /* 0x00000004000e9825 */ /* 0x008fe800078e020e */
[----:B------:R-:W-:Y:S01]  /*65f0*/  IMAD.U32 R0, R23, -0x80000000, RZ ;  /* 0x8000000017007824 */ /* 0x000fe200078e00ff */
        /* <DEDUP_REMOVED lines=16> */
.L_x_246:
[----:B------:R-:W-:Y:S05]  /*6700*/  BSYNC B0 ;  /* 0x0000000000007941 */ /* 0x000fea0003800000 */
.L_x_82:
[----:B------:R-:W-:Y:S05]  /*6710*/  @P4 BRA `(.L_x_84) ;  /* 0x0000000000184947 */ /* 0x000fea0003800000 */
[----:B------:R-:W-:Y:S03]  /*6720*/  UMOV UR6, 0xffffffff ;  /* 0xffffffff00067882 */ /* 0x000fe60000000000 */
[----:B------:R-:W-:Y:S05]  /*6730*/  BRA.DIV UR6, `(.L_x_85) ;  /* 0x0000013606007947 */ /* 0x000fea000b800000 */
[----:B------:R-:W-:Y:S11]  /*6740*/  ELECT P0, URZ, PT ;  /* 0x0000000000ff782f */ /* 0x000ff60003800000 */
[----:B------:R-:W-:Y:S02]  /*6750*/  @!UPT UIADD3 URZ, UPT, UPT, URZ, URZ, URZ ;  /* 0x000000fffffff290 */ /* 0x000fe4000fffe0ff */
.L_x_249:
[----:B------:R-:W-:Y:S04]  /*6760*/  @P0 MOV R0, 0x8000 ;  /* 0x0000800000000802 */ /* 0x000fe80000000f00 */
[----:B------:R1:W-:Y:S03]  /*6770*/  @P0 SYNCS.ARRIVE.TRANS64 RZ, [UR4+0x50], R0 ;  /* 0x00005000ffff09a7 */ /* 0x0003e60008000004 */
.L_x_84:
        /* <DEDUP_REMOVED lines=11> */
[----:B------:R-:W-:Y:S01]  /*6830*/  IMAD.MOV.U32 R23, RZ, RZ, R5 ;  /* 0x000000ffff177224 */ /* 0x000fe200078e0005 */
[----:B------:R-:W-:Y:S01]  /*6840*/  @P0 IADD3 R2, P1, PT, R30, 0x400, RZ ;  /* 0x000004001e020810 */ /* 0x000fe20007f3e0ff */
[----:B------:R-:W-:Y:S03]  /*6850*/  VOTEU.ANY UP0, P0 ;  /* 0x0000000000ff7886 */ /* 0x000fe60000000100 */
[----:B------:R-:W-:Y:S01]  /*6860*/  @P0 R2UR UR7, R2 ;  /* 0x00000000020702ca */ /* 0x000fe200000e0000 */
[----:B-1----:R-:W-:Y:S01]  /*6870*/  @P0 IMAD.X R0, RZ, RZ, R31, P1 ;  /* 0x000000ffff000224 */ /* 0x002fe200008e061f */
[----:B------:R-:W-:Y:S01]  /*6880*/  @UP0 UIADD3 UR24, UPT, UPT, UR4, 0x2c180, URZ ;  /* 0x0002c18004180890 */ /* 0x000fe2000fffe0ff */
[----:B------:R-:W-:Y:S03]  /*6890*/  VOTEU.ANY UP0, P0 ;  /* 0x0000000000ff7886 */ /* 0x000fe60000000100 */
[----:B------:R-:W-:Y:S03]  /*68a0*/  @P0 R2UR UR6, R0 ;  /* 0x00000000000602ca */ /* 0x000fe600000e0000 */
[----:B------:R-:W-:Y:S04]  /*68b0*/  UMOV UR8, UR24 ;  /* 0x0000001800087c82 */ /* 0x000fe80008000000 */
[----:B------:R-:W-:Y:S06]  /*68c0*/  IMAD.U32 R12, RZ, RZ, UR7 ;  /* 0x00000007ff0c7e24 */ /* 0x000fec000f8e00ff */
[----:B0-----:R-:W-:Y:S01]  /*68d0*/  IMAD.U32 R13, RZ, RZ, UR6 ;  /* 0x00000006ff0d7e24 */ /* 0x001fe2000f8e00ff */
[----:B------:R-:W-:Y:S04]  /*68e0*/  @P0 R2UR UR6, R12 ;  /* 0x000000000c0602ca */ /* 0x000fe800000e0000 */
[----:B------:R-:W-:Y:S02]  /*68f0*/  @P0 R2UR UR7, R13 ;  /* 0x000000000d0702ca */ /* 0x000fe400000e0000 */
[----:B------:R-:W-:Y:S11]  /*6900*/  ELECT P0, URZ, PT ;  /* 0x0000000000ff782f */ /* 0x000ff60003800000 */
[----:B------:R0:W-:Y:S02]  /*6910*/  @UP0 UTMALDG.5D.2CTA [UR8], [UR6], desc[URZ] ;  /* 0x0000ff08060005b4 */ /* 0x0001e40008221000 */
[----:B0-----:R-:W-:Y:S01]  /*6920*/  NOP ;  /* 0x0000000000007918 */ /* 0x001fe20000000000 */
.L_x_254:
[----:B------:R-:W-:Y:S01]  /*6930*/  @P0 IADD3 R2, P1, PT, R30, 0x400, RZ ;  /* 0x000004001e020810 */ /* 0x000fe20007f3e0ff */
[----:B------:R-:W-:Y:S01]  /*6940*/  VOTEU.ANY UP0, P0 ;  /* 0x0000000000ff7886 */ /* 0x000fe20000000100 */
[----:B------:R-:W-:Y:S01]  /*6950*/  @P0 R2UR.BROADCAST UR13, R11 ;  /* 0x000000000b0d02ca */ /* 0x000fe200008e0000 */
[----:B------:R-:W-:Y:S01]  /*6960*/  UMOV UR9, UR25 ;  /* 0x0000001900097c82 */ /* 0x000fe20008000000 */
[----:B------:R-:W-:Y:S01]  /*6970*/  @P0 R2UR UR7, R2 ;  /* 0x00000000020702ca */ /* 0x000fe200000e0000 */
[----:B------:R-:W-:Y:S01]  /*6980*/  @P0 IMAD.X R0, RZ, RZ, R31, P1 ;  /* 0x000000ffff000224 */ /* 0x000fe200008e061f */
[----:B------:R-:W-:Y:S01]  /*6990*/  @P0 R2UR.BROADCAST UR12, R3 ;  /* 0x00000000030c02ca */ /* 0x000fe200008e0000 */
[----:B------:R-:W-:Y:S01]  /*69a0*/  @UP0 UIADD3 UR8, UPT, UPT, UR4, 0x2e180, URZ ;  /* 0x0002e18004080890 */ /* 0x000fe2000fffe0ff */
[----:B------:R-:W-:Y:S01]  /*69b0*/  @P0 R2UR.BROADCAST UR11, R4 ;  /* 0x00000000040b02ca */ /* 0x000fe200008e0000 */
[----:B------:R-:W-:Y:S01]  /*69c0*/  VOTEU.ANY UP0, P0 ;  /* 0x0000000000ff7886 */ /* 0x000fe20000000100 */
[----:B------:R-:W-:Y:S01]  /*69d0*/  @P0 R2UR UR6, R0 ;  /* 0x00000000000602ca */ /* 0x000fe200000e0000 */
[----:B------:R-:W-:Y:S01]  /*69e0*/  IMAD.U32 R0, R22, -0x80000000, RZ ;  /* 0x8000000016007824 */ /* 0x000fe200078e00ff */
[----:B------:R-:W-:Y:S01]  /*69f0*/  UMOV UR10, UR50 ;  /* 0x00000032000a7c82 */ /* 0x000fe20008000000 */
[----:B------:R-:W-:Y:S01]  /*6a00*/  UMOV UR14, UR54 ;  /* 0x00000036000e7c82 */ /* 0x000fe20008000000 */
        /* <DEDUP_REMOVED lines=9> */
.L_x_256:
[----:B------:R-:W-:Y:S05]  /*6aa0*/  BSYNC B0 ;  /* 0x0000000000007941 */ /* 0x000fea0003800000 */
.L_x_87:
[----:B------:R-:W-:Y:S05]  /*6ab0*/  @P4 BRA `(.L_x_89) ;  /* 0x0000000000184947 */ /* 0x000fea0003800000 */
[----:B------:R-:W-:Y:S03]  /*6ac0*/  UMOV UR6, 0xffffffff ;  /* 0xffffffff00067882 */ /* 0x000fe60000000000 */
[----:B------:R-:W-:Y:S05]  /*6ad0*/  BRA.DIV UR6, `(.L_x_90) ;  /* 0x0000013206dc7947 */ /* 0x000fea000b800000 */
[----:B------:R-:W-:Y:S11]  /*6ae0*/  ELECT P0, URZ, PT ;  /* 0x0000000000ff782f */ /* 0x000ff60003800000 */
[----:B------:R-:W-:Y:S02]  /*6af0*/  @!UPT UIADD3 URZ, UPT, UPT, URZ, URZ, URZ ;  /* 0x000000fffffff290 */ /* 0x000fe4000fffe0ff */
.L_x_259:
[----:B------:R-:W-:Y:S04]  /*6b00*/  @P0 MOV R0, 0x8000 ;  /* 0x0000800000000802 */ /* 0x000fe80000000f00 */
[----:B------:R1:W-:Y:S03]  /*6b10*/  @P0 SYNCS.ARRIVE.TRANS64 RZ, [UR4+0x30], R0 ;  /* 0x00003000ffff09a7 */ /* 0x0003e60008000004 */
.L_x_89:
        /* <DEDUP_REMOVED lines=18> */
[----:B------:R-:W-:Y:S07]  /*6c40*/  @P0 R2UR UR6, R0 ;  /* 0x00000000000602ca */ /* 0x000fee00000e0000 */
[----:B------:R-:W-:Y:S06]  /*6c50*/  IMAD.U32 R12, RZ, RZ, UR7 ;  /* 0x00000007ff0c7e24 */ /* 0x000fec000f8e00ff */
[----:B0-----:R-:W-:Y:S01]  /*6c60*/  IMAD.U32 R13, RZ, RZ, UR6 ;  /* 0x00000006ff0d7e24 */ /* 0x001fe2000f8e00ff */
[----:B------:R-:W-:Y:S04]  /*6c70*/  @P0 R2UR UR6, R12 ;  /* 0x000000000c0602ca */ /* 0x000fe800000e0000 */
[----:B------:R-:W-:Y:S02]  /*6c80*/  @P0 R2UR UR7, R13 ;  /* 0x000000000d0702ca */ /* 0x000fe400000e0000 */
[----:B------:R-:W-:Y:S11]  /*6c90*/  ELECT P0, URZ, PT ;  /* 0x0000000000ff782f */ /* 0x000ff60003800000 */
[----:B------:R0:W-:Y:S02]  /*6ca0*/  @UP0 UTMALDG.5D.2CTA [UR8], [UR6], desc[URZ] ;  /* 0x0000ff08060005b4 */ /* 0x0001e40008221000 */
[----:B0-----:R-:W-:Y:S01]  /*6cb0*/  NOP ;  /* 0x0000000000007918 */ /* 0x001fe20000000000 */
.L_x_264:
[----:B------:R-:W-:Y:S01]  /*6cc0*/  MOV R0, R36 ;  /* 0x0000002400007202 */ /* 0x000fe20000000f00 */
[----:B------:R-:W-:Y:S06]  /*6cd0*/  @!P0 BRA `(.L_x_92) ;  /* 0xffffffe400f48947 */ /* 0x000fec000383ffff */
[----:B------:R-:W-:Y:S05]  /*6ce0*/  BSYNC B1 ;  /* 0x0000000000017941 */ /* 0x000fea0003800000 */
.L_x_66:
[----:B------:R-:W-:Y:S05]  /*6cf0*/  BRA `(.L_x_93) ;  /* 0xffffffe400907947 */ /* 0x000fea000383ffff */
.L_x_67:
[----:B------:R-:W-:Y:S05]  /*6d00*/  BSYNC B2 ;  /* 0x0000000000027941 */ /* 0x000fea0003800000 */
.L_x_63:
[----:B------:R-:W2:Y:S01]  /*6d10*/  SYNCS.PHASECHK.TRANS64.TRYWAIT P1, [UR4+0x18], RZ ;  /* 0x000018ffff0075a7 */ /* 0x000ea20008021104 */
[----:B------:R-:W-:Y:S01]  /*6d20*/  ISETP.NE.AND P0, PT, R34, RZ, PT ;  /* 0x000000ff2200720c */ /* 0x000fe20003f05270 */
[----:B--2---:R-:W-:-:S12]  /*6d30*/  @!P1 BRA `(.L_x_94) ;  /* 0x0000013000f49947 */ /* 0x004fd80003800000 */
.L_x_265:
[----:B------:R-:W-:Y:S04]  /*6d40*/  BSSY B1, `(.L_x_95) ;  /* 0x0000067000017945 */ /* 0x000fe80003800000 */
[----:B------:R-:W-:Y:S05]  /*6d50*/  @P0 BRA `(.L_x_96) ;  /* 0x0000000400000947 */ /* 0x000fea0003800000 */
[----:B------:R-:W-:-:S03]  /*6d60*/  UMOV UR6, 0xffffffff ;  /* 0xffffffff00067882 */ /* 0x000fc60000000000 */
[----:B------:R-:W-:Y:S05]  /*6d70*/  BRA.DIV UR6, `(.L_x_97) ;  /* 0x0000013206f87947 */ /* 0x000fea000b800000 */
[----:B------:R-:W-:-:S13]  /*6d80*/  ELECT P0, URZ, PT ;  /* 0x0000000000ff782f */ /* 0x000fda0003800000 */
.L_x_268:
[----:B------:R-:W-:-:S04]  /*6d90*/  @P0 MOV R0, 0x20000 ;  /* 0x0002000000000802 */ /* 0x000fc80000000f00 */
[----:B------:R3:W-:Y:S01]  /*6da0*/  @P0 SYNCS.ARRIVE.TRANS64 RZ, [UR4+0x10], R0 ;  /* 0x00001000ffff09a7 */ /* 0x0007e20008000004 */
[----:B------:R-:W4:Y:S02]  /*6db0*/  SYNCS.PHASECHK.TRANS64.TRYWAIT P0, [UR4+0x28], RZ ;  /* 0x000028ffff0075a7 */ /* 0x000f240008001104 */
[----:B---34-:R-:W-:Y:S05]  /*6dc0*/  @!P0 BRA `(.L_x_98) ;  /* 0x0000013400048947 */ /* 0x018fea0003800000 */
.L_x_269:
[----:B------:R-:W-:-:S03]  /*6dd0*/  UMOV UR6, 0xffffffff ;  /* 0xffffffff00067882 */ /* 0x000fc60000000000 */
[----:B------:R-:W-:Y:S05]  /*6de0*/  BRA.DIV UR6, `(.L_x_99) ;  /* 0x0000013606107947 */ /* 0x000fea000b800000 */
[----:B------:R-:W-:-:S13]  /*6df0*/  ELECT P0, URZ, PT ;  /* 0x0000000000ff782f */ /* 0x000fda0003800000 */
.L_x_272:
[----:B------:R-:W-:Y:S01]  /*6e00*/  @P0 MOV R0, 0x20000 ;  /* 0x0002000000000802 */ /* 0x000fe20000000f00 */
[----:B------:R-:W-:Y:S01]  /*6e10*/  BSSY B0, `(.L_x_100) ;  /* 0x0000005000007945 */ /* 0x000fe20003800000 */
[----:B------:R-:W-:Y:S02]  /*6e20*/  SHF.L.U32 R2, R21, 0x1f, RZ ;  /* 0x0000001f15027819 */ /* 0x000fe400000006ff */
[----:B------:R4:W-:Y:S02]  /*6e30*/  @P0 SYNCS.ARRIVE.TRANS64 RZ, [UR4+0x20], R0 ;  /* 0x00002000ffff09a7 */ /* 0x0009e40008000004 */
[----:B------:R-:W5:Y:S02]  /*6e40*/  SYNCS.PHASECHK.TRANS64.TRYWAIT P0, [UR4+0x8], R2 ;  /* 0x00000802ff0075a7 */ /* 0x000f640008001104 */
[----:B----45:R-:W-:Y:S05]  /*6e50*/  @!P0 BRA `(.L_x_101) ;  /* 0x0000013400148947 */ /* 0x030fea0003800000 */
.L_x_274:
[----:B------:R-:W-:Y:S05]  /*6e60*/  BSYNC B0 ;  /* 0x0000000000007941 */ /* 0x000fea0003800000 */
.L_x_100:
[----:B------:R-:W-:-:S03]  /*6e70*/  UMOV UR6, 0xffffffff ;  /* 0xffffffff00067882 */ /* 0x000fc60000000000 */
[----:B------:R-:W-:Y:S05]  /*6e80*/  BRA.DIV UR6, `(.L_x_102) ;  /* 0x0000013606207947 */ /* 0x000fea000b800000 */
[----:B------:R-:W-:-:S13]  /*6e90*/  ELECT P0, URZ, PT ;  /* 0x0000000000ff782f */ /* 0x000fda0003800000 */
.L_x_277:
[----:B------:R-:W-:Y:S01]  /*6ea0*/  @P0 MOV R0, 0x8000 ;  /* 0x0000800000000802 */ /* 0x000fe20000000f00 */
[----:B------:R-:W-:Y:S01]  /*6eb0*/  BSSY B0, `(.L_x_103) ;  /* 0x0000006000007945 */ /* 0x000fe20003800000 */
[----:B------:R-:W-:Y:S02]  /*6ec0*/  SHF.L.U32 R26, R26, 0x1f, RZ ;  /* 0x0000001f1a1a7819 */ /* 0x000fe400000006ff */
[----:B------:R2:W-:Y:S01]  /*6ed0*/  @P0 SYNCS.ARRIVE.TRANS64 RZ, [UR4], R0 ;  /* 0x00000000ffff09a7 */ /* 0x0005e20008000004 */
[----:B------:R-:W-:Y:S01]  /*6ee0*/  SHF.L.U32 R20, R20, 0x1f, RZ ;  /* 0x0000001f14147819 */ /* 0x000fe200000006ff */
[----:B------:R-:W5:Y:S02]  /*6ef0*/  SYNCS.PHASECHK.TRANS64.TRYWAIT P0, [UR4+0x68], R26 ;  /* 0x0000681aff0075a7 */ /* 0x000f640008001104 */
[----:B--2--5:R-:W-:Y:S05]  /*6f00*/  @!P0 BRA `(.L_x_104) ;  /* 0x0000013400208947 */ /* 0x024fea0003800000 */
.L_x_279:
[----:B------:R-:W-:Y:S05]  /*6f10*/  BSYNC B0 ;  /* 0x0000000000007941 */ /* 0x000fea0003800000 */
.L_x_103:
[----:B------:R-:W5:Y:S01]  /*6f20*/  SYNCS.PHASECHK.TRANS64.TRYWAIT P0, [UR4+0x48], R20 ;  /* 0x00004814ff0075a7 */ /* 0x000f620008001104 */
[----:B------:R-:W-:Y:S04]  /*6f30*/  BSSY B0, `(.L_x_105) ;  /* 0x0000002000007945 */ /* 0x000fe80003800000 */
[----:B-----5:R-:W-:Y:S05]  /*6f40*/  @!P0 BRA `(.L_x_106) ;  /* 0x0000013400288947 */ /* 0x020fea0003800000 */
.L_x_281:
[----:B------:R-:W-:Y:S05]  /*6f50*/  BSYNC B0 ;  /* 0x0000000000007941 */ /* 0x000fea0003800000 */
.L_x_105:
[----:B------:R-:W-:-:S03]  /*6f60*/  UMOV UR6, 0xffffffff ;  /* 0xffffffff00067882 */ /* 0x000fc60000000000 */
[----:B------:R-:W-:Y:S05]  /*6f70*/  BRA.DIV UR6, `(.L_x_107) ;  /* 0x0000013606347947 */ /* 0x000fea000b800000 */
[----:B------:R-:W-:-:S13]  /*6f80*/  ELECT P0, URZ, PT ;  /* 0x0000000000ff782f */ /* 0x000fda0003800000 */
.L_x_284:
[----:B------:R-:W-:Y:S01]  /*6f90*/  @P0 MOV R0, 0x8000 ;  /* 0x0000800000000802 */ /* 0x000fe20000000f00 */
[----:B------:R-:W-:Y:S01]  /*6fa0*/  BSSY B0, `(.L_x_108) ;  /* 0x0000005000007945 */ /* 0x000fe20003800000 */
[----:B------:R-:W-:Y:S02]  /*6fb0*/  SHF.L.U32 R2, R23, 0x1f, RZ ;  /* 0x0000001f17027819 */ /* 0x000fe400000006ff */
[----:B------:R2:W-:Y:S02]  /*6fc0*/  @P0 SYNCS.ARRIVE.TRANS64 RZ, [UR4+0x40], R0 ;  /* 0x00004000ffff09a7 */ /* 0x0005e40008000004 */
[----:B------:R-:W5:Y:S02]  /*6fd0*/  SYNCS.PHASECHK.TRANS64.TRYWAIT P0, [UR4+0x58], R2 ;  /* 0x00005802ff0075a7 */ /* 0x000f640008001104 */
[----:B--2--5:R-:W-:Y:S05]  /*6fe0*/  @!P0 BRA `(.L_x_109) ;  /* 0x0000013400388947 */ /* 0x024fea0003800000 */
.L_x_286:
[----:B------:R-:W-:Y:S05]  /*6ff0*/  BSYNC B0 ;  /* 0x0000000000007941 */ /* 0x000fea0003800000 */
.L_x_108:
[----:B------:R-:W-:-:S03]  /*7000*/  UMOV UR6, 0xffffffff ;  /* 0xffffffff00067882 */ /* 0x000fc60000000000 */
[----:B------:R-:W-:Y:S05]  /*7010*/  BRA.DIV UR6, `(.L_x_110) ;  /* 0x0000013606447947 */ /* 0x000fea000b800000 */
[----:B------:R-:W-:-:S13]  /*7020*/  ELECT P0, URZ, PT ;  /* 0x0000000000ff782f */ /* 0x000fda0003800000 */
.L_x_289:
[----:B------:R-:W-:Y:S01]  /*7030*/  @P0 MOV R0, 0x8000 ;  /* 0x0000800000000802 */ /* 0x000fe20000000f00 */
[----:B------:R-:W-:Y:S01]  /*7040*/  BSSY B0, `(.L_x_111) ;  /* 0x0000006000007945 */ /* 0x000fe20003800000 */
[----:B------:R-:W-:Y:S02]  /*7050*/  SHF.L.U32 R2, R25, 0x1f, RZ ;  /* 0x0000001f19027819 */ /* 0x000fe400000006ff */
[----:B------:R2:W-:Y:S01]  /*7060*/  @P0 SYNCS.ARRIVE.TRANS64 RZ, [UR4+0x50], R0 ;  /* 0x00005000ffff09a7 */ /* 0x0005e20008000004 */
[----:B------:R-:W-:Y:S01]  /*7070*/  SHF.L.U32 R22, R22, 0x1f, RZ ;  /* 0x0000001f16167819 */ /* 0x000fe200000006ff */
[----:B------:R-:W5:Y:S02]  /*7080*/  SYNCS.PHASECHK.TRANS64.TRYWAIT P0, [UR4+0x78], R2 ;  /* 0x00007802ff0075a7 */ /* 0x000f640008001104 */
[----:B--2--5:R-:W-:Y:S05]  /*7090*/  @!P0 BRA `(.L_x_112) ;  /* 0x0000013400448947 */ /* 0x024fea0003800000 */
.L_x_291:
[----:B------:R-:W-:Y:S05]  /*70a0*/  BSYNC B0 ;  /* 0x0000000000007941 */ /* 0x000fea0003800000 */
.L_x_111:
[----:B------:R-:W5:Y:S01]  /*70b0*/  SYNCS.PHASECHK.TRANS64.TRYWAIT P0, [UR4+0x38], R22 ;  /* 0x00003816ff0075a7 */ /* 0x000f620008001104 */
[----:B------:R-:W-:Y:S04]  /*70c0*/  BSSY B0, `(.L_x_113) ;  /* 0x0000002000007945 */ /* 0x000fe80003800000 */
[----:B-----5:R-:W-:Y:S05]  /*70d0*/  @!P0 BRA `(.L_x_114) ;  /* 0x00000134004c8947 */ /* 0x020fea0003800000 */
.L_x_293:
[----:B------:R-:W-:Y:S05]  /*70e0*/  BSYNC B0 ;  /* 0x0000000000007941 */ /* 0x000fea0003800000 */
.L_x_113:
[----:B------:R-:W-:-:S03]  /*70f0*/  UMOV UR6, 0xffffffff ;  /* 0xffffffff00067882 */ /* 0x000fc60000000000 */
[----:B------:R-:W-:Y:S05]  /*7100*/  BRA.DIV UR6, `(.L_x_115) ;  /* 0x0000013606587947 */ /* 0x000fea000b800000 */
[----:B------:R-:W-:-:S13]  /*7110*/  ELECT P0, URZ, PT ;  /* 0x0000000000ff782f */ /* 0x000fda0003800000 */
.L_x_296:
[----:B------:R-:W-:Y:S05]  /*7120*/  @!P0 BRA `(.L_x_116) ;  /* 0x0000000000a08947 */ /* 0x000fea0003800000 */
[----:B------:R-:W-:-:S04]  /*7130*/  HFMA2 R0, -RZ, RZ, 0, -0.0 ;  /* 0x00008000ff007431 */ /* 0x000fc800000001ff */
[----:B------:R2:W-:Y:S01]  /*7140*/  SYNCS.ARRIVE.TRANS64 RZ, [UR4+0x30], R0 ;  /* 0x00003000ffff79a7 */ /* 0x0005e20008000004 */
[----:B------:R-:W-:Y:S05]  /*7150*/  BRA `(.L_x_116) ;  /* 0x0000000000947947 */ /* 0x000fea0003800000 */
.L_x_96:
[----:B------:R-:W3:Y:S01]  /*7160*/  SYNCS.PHASECHK.TRANS64.TRYWAIT P0, [UR4+0x28], RZ ;  /* 0x000028ffff0075a7 */ /* 0x000ee20008001104 */
[----:B------:R-:W-:Y:S01]  /*7170*/  SHF.L.U32 R2, R21, 0x1f, RZ ;  /* 0x0000001f15027819 */ /* 0x000fe200000006ff */
[----:B---3--:R-:W-:Y:S06]  /*7180*/  @!P0 BRA `(.L_x_117) ;  /* 0x0000013400588947 */ /* 0x008fec0003800000 */
.L_x_297:
[----:B------:R-:W4:Y:S01]  /*7190*/  SYNCS.PHASECHK.TRANS64.TRYWAIT P0, [UR4+0x8], R2 ;  /* 0x00000802ff0075a7 */ /* 0x000f220008001104 */
[----:B------:R-:W-:Y:S01]  /*71a0*/  BSSY B0, `(.L_x_118) ;  /* 0x0000003000007945 */ /* 0x000fe20003800000 */
[----:B------:R-:W-:-:S03]  /*71b0*/  SHF.L.U32 R26, R26, 0x1f, RZ ;  /* 0x0000001f1a1a7819 */ /* 0x000fc600000006ff */
[----:B----4-:R-:W-:Y:S05]  /*71c0*/  @!P0 BRA `(.L_x_119) ;  /* 0x00000134005c8947 */ /* 0x010fea0003800000 */
.L_x_299:
[----:B------:R-:W-:Y:S05]  /*71d0*/  BSYNC B0 ;  /* 0x0000000000007941 */ /* 0x000fea0003800000 */
.L_x_118:
[----:B------:R-:W5:Y:S01]  /*71e0*/  SYNCS.PHASECHK.TRANS64.TRYWAIT P0, [UR4+0x68], R26 ;  /* 0x0000681aff0075a7 */ /* 0x000f620008001104 */
[----:B------:R-:W-:Y:S01]  /*71f0*/  BSSY B0, `(.L_x_120) ;  /* 0x0000003000007945 */ /* 0x000fe20003800000 */
[----:B------:R-:W-:-:S03]  /*7200*/  SHF.L.U32 R20, R20, 0x1f, RZ ;  /* 0x0000001f14147819 */ /* 0x000fc600000006ff */
[----:B-----5:R-:W-:Y:S05]  /*7210*/  @!P0 BRA `(.L_x_121) ;  /* 0x0000013400608947 */ /* 0x020fea0003800000 */
.L_x_301:
[----:B------:R-:W-:Y:S05]  /*7220*/  BSYNC B0 ;  /* 0x0000000000007941 */ /* 0x000fea0003800000 */
.L_x_120:
[----:B------:R-:W5:Y:S01]  /*7230*/  SYNCS.PHASECHK.TRANS64.TRYWAIT P0, [UR4+0x48], R20 ;  /* 0x00004814ff0075a7 */ /* 0x000f620008001104 */
[----:B------:R-:W-:Y:S01]  /*7240*/  BSSY B0, `(.L_x_122) ;  /* 0x0000003000007945 */ /* 0x000fe20003800000 */
[----:B------:R-:W-:-:S03]  /*7250*/  SHF.L.U32 R4, R23, 0x1f, RZ ;  /* 0x0000001f17047819 */ /* 0x000fc600000006ff */
[----:B-----5:R-:W-:Y:S05]  /*7260*/  @!P0 BRA `(.L_x_123) ;  /* 0x0000013400648947 */ /* 0x020fea0003800000 */
.L_x_303:
[----:B------:R-:W-:Y:S05]  /*7270*/  BSYNC B0 ;  /* 0x0000000000007941 */ /* 0x000fea0003800000 */
.L_x_122:
[----:B------:R-:W5:Y:S01]  /*7280*/  SYNCS.PHASECHK.TRANS64.TRYWAIT P0, [UR4+0x58], R4 ;  /* 0x00005804ff0075a7 */ /* 0x000f620008001104 */
[----:B------:R-:W-:Y:S01]  /*7290*/  BSSY B0, `(.L_x_124) ;  /* 0x0000003000007945 */ /* 0x000fe20003800000 */
[----:B------:R-:W-:-:S03]  /*72a0*/  SHF.L.U32 R2, R25, 0x1f, RZ ;  /* 0x0000001f19027819 */ /* 0x000fc600000006ff */
[----:B-----5:R-:W-:Y:S05]  /*72b0*/  @!P0 BRA `(.L_x_125) ;  /* 0x0000013400688947 */ /* 0x020fea0003800000 */
.L_x_305:
[----:B------:R-:W-:Y:S05]  /*72c0*/  BSYNC B0 ;  /* 0x0000000000007941 */ /* 0x000fea0003800000 */
.L_x_124:
[----:B------:R-:W5:Y:S01]  /*72d0*/  SYNCS.PHASECHK.TRANS64.TRYWAIT P0, [UR4+0x78], R2 ;  /* 0x00007802ff0075a7 */ /* 0x000f620008001104 */
[----:B------:R-:W-:Y:S01]  /*72e0*/  SHF.L.U32 R22, R22, 0x1f, RZ ;  /* 0x0000001f16167819 */ /* 0x000fe200000006ff */
[----:B------:R-:W-:Y:S03]  /*72f0*/  BSSY B0, `(.L_x_126) ;  /* 0x0000003000007945 */ /* 0x000fe60003800000 */
[----:B------:R-:W-:Y:S01]  /*7300*/  MOV R23, R22 ;  /* 0x0000001600177202 */ /* 0x000fe20000000f00 */
[----:B-----5:R-:W-:Y:S05]  /*7310*/  @!P0 BRA `(.L_x_127) ;  /* 0x0000013400688947 */ /* 0x020fea0003800000 */
.L_x_307:
[----:B------:R-:W-:Y:S05]  /*7320*/  BSYNC B0 ;  /* 0x0000000000007941 */ /* 0x000fea0003800000 */
.L_x_126:
[----:B------:R2:W3:Y:S02]  /*7330*/  SYNCS.PHASECHK.TRANS64.TRYWAIT P0, [R33+URZ+0x38], R23 ;  /* 0x00003817210075a7 */ /* 0x0004e400080011ff */
[----:B---3--:R-:W-:Y:S05]  /*7340*/  @!P0 NANOSLEEP.SYNCS 0x989680 ;  /* 0x009896800000895d */ /* 0x008fea0003900000 */
[----:B------:R-:W3:Y:S02]  /*7350*/  @!P0 SYNCS.PHASECHK.TRANS64 P0, [R33+URZ+0x38], R23 ;  /* 0x00003817210085a7 */ /* 0x000ee400080010ff */
[----:B---3--:R-:W-:Y:S05]  /*7360*/  @P0 BRA `(.L_x_116) ;  /* 0x0000000000100947 */ /* 0x008fea0003800000 */
.L_x_128:
[----:B---3--:R3:W2:Y:S02]  /*7370*/  SYNCS.PHASECHK.TRANS64.TRYWAIT P0, [R33+URZ+0x38], R23 ;  /* 0x00003817210075a7 */ /* 0x0086a400080011ff */
[----:B--2---:R-:W-:Y:S05]  /*7380*/  @!P0 NANOSLEEP.SYNCS 0x989680 ;  /* 0x009896800000895d */ /* 0x004fea0003900000 */
[----:B------:R-:W2:Y:S02]  /*7390*/  @!P0 SYNCS.PHASECHK.TRANS64 P0, [R33+URZ+0x38], R23 ;  /* 0x00003817210085a7 */ /* 0x000ea400080010ff */
[----:B--2---:R-:W-:Y:S05]  /*73a0*/  @!P0 BRA `(.L_x_128) ;  /* 0xfffffffc00f08947 */ /* 0x004fea000383ffff */
.L_x_116:
[----:B------:R-:W-:Y:S05]  /*73b0*/  BSYNC B1 ;  /* 0x0000000000017941 */ /* 0x000fea0003800000 */
.L_x_95:
[----:B------:R-:W-:Y:S05]  /*73c0*/  BRA `(.L_x_21) ;  /* 0x0000010c00e87947 */ /* 0x000fea0003800000 */
.L_x_48:
[----:B------:R-:W2:Y:S01]  /*73d0*/  LDL R2, [R1+0x110] ;  /* 0x0001100001027983 */ /* 0x000ea20000100800 */
[----:B------:R-:W-:Y:S02]  /*73e0*/  UIADD3 UR52, UPT, UPT, UR5, 0x120, URZ ;  /* 0x0000012005347890 */ /* 0x000fe4000fffe0ff */
[----:B------:R-:W-:Y:S02]  /*73f0*/  UIADD3 UR51, UPT, UPT, UR5, 0x80, URZ ;  /* 0x0000008005337890 */ /* 0x000fe4000fffe0ff */
[----:B------:R-:W-:Y:S01]  /*7400*/  UIADD3 UR50, UPT, UPT, UR5, 0x100, URZ ;  /* 0x0000010005327890 */ /* 0x000fe2000fffe0ff */
[----:B--2---:R-:W-:-:S13]  /*7410*/  ISETP.NE.AND P0, PT, R2, 0x8, PT ;  /* 0x000000080200780c */ /* 0x004fda0003f05270 */
[----:B------:R-:W-:Y:S05]  /*7420*/  @P0 BRA `(.L_x_129) ;  /* 0x0000009c008c0947 */ /* 0x000fea0003800000 */
.L_x_130:
[----:B------:R-:W-:-:S08]  /*7430*/  NOP ;  /* 0x0000000000007918 */ /* 0x000fd00000000000 */
[----:B------:R-:W0:Y:S02]  /*7440*/  USETMAXREG.TRY_ALLOC.CTAPOOL UP0, 0x80 ;  /* 0x00000080000079c8 */ /* 0x000e240008000600 */
[----:B0-----:R-:W-:Y:S05]  /*7450*/  BRA.U !UP0, `(.L_x_130) ;  /* 0xfffffffd08f47547 */ /* 0x001fea000b83ffff */
[----:B------:R-:W2:Y:S01]  /*7460*/  LDL R2, [R1+0xa0] ;  /* 0x0000a00001027983 */ /* 0x000ea20000100800 */
[----:B------:R-:W-:Y:S01]  /*7470*/  ISETP.NE.AND P0, PT, R63, RZ, PT ;  /* 0x000000ff3f00720c */ /* 0x000fe20003f05270 */
[----:B------:R-:W-:-:S03]  /*7480*/  IMAD.MOV.U32 R3, RZ, RZ, 0x1 ;  /* 0x00000001ff037424 */ /* 0x000fc600078e00ff */
[----:B------:R-:W-:Y:S02]  /*7490*/  SEL R37, RZ, 0x1, P0 ;  /* 0x00000001ff257807 */ /* 0x000fe40000000000 */
[----:B------:R-:W-:Y:S02]  /*74a0*/  ISETP.NE.AND P0, PT, R63, RZ, PT ;  /* 0x000000ff3f00720c */ /* 0x000fe40003f05270 */
[----:B--2---:R-:W-:-:S04]  /*74b0*/  LEA.HI R0, R2, R2, RZ, 0x1 ;  /* 0x0000000202007211 */ /* 0x004fc800078f08ff */
[----:B------:R-:W-:-:S05]  /*74c0*/  LOP3.LUT R0, R0, 0xfffffffe, RZ, 0xc0, !PT ;  /* 0xfffffffe00007812 */ /* 0x000fca00078ec0ff */
[----:B------:R-:W-:-:S05]  /*74d0*/  IMAD.IADD R2, R2, 0x1, -R0 ;  /* 0x0000000102027824 */ /* 0x000fca00078e0a00 */
[----:B------:R-:W-:Y:S01]  /*74e0*/  LOP3.LUT R0, R2, 0x1, RZ, 0x3c, !PT ;  /* 0x0000000102007812 */ /* 0x000fe200078e3cff */
[----:B------:R0:W-:Y:S03]  /*74f0*/  STL [R1+0x10c], R2 ;  /* 0x00010c0201007387 */ /* 0x0001e60000100800 */
[C---:B------:R-:W-:Y:S02]  /*7500*/  SHF.L.U32 R0, R3.reuse, R0, RZ ;  /* 0x0000000003007219 */ /* 0x040fe400000006ff */
[----:B0-----:R-:W-:Y:S02]  /*7510*/  SHF.L.U32 R2, R3, R2, RZ ;  /* 0x0000000203027219 */ /* 0x001fe400000006ff */
[----:B------:R-:W-:Y:S02]  /*7520*/  SEL R3, RZ, 0x1, !P0 ;  /* 0x00000001ff037807 */ /* 0x000fe40004000000 */
[----:B------:R-:W-:-:S03]  /*7530*/  LOP3.LUT R27, R0, R2, RZ, 0xfc, !PT ;  /* 0x00000002001b7212 */ /* 0x000fc600078efcff */
[----:B------:R0:W-:Y:S01]  /*7540*/  STL [R1+0xb8], R3 ;  /* 0x0000b80301007387 */ /* 0x0001e20000100800 */
[----:B------:R-:W-:Y:S05]  /*7550*/  @P0 BRA `(.L_x_131) ;  /* 0x00000034006c0947 */ /* 0x000fea0003800000 */
[----:B0-----:R-:W0:Y:S01]  /*7560*/  S2R R3, SR_CgaCtaId ;  /* 0x0000000000037919 */ /* 0x001e220000008800 */
[----:B------:R-:W-:Y:S01]  /*7570*/  MOV R11, 0x400 ;  /* 0x00000400000b7802 */ /* 0x000fe20000000f00 */
[----:B------:R-:W-:Y:S01]  /*7580*/  IMAD.MOV.U32 R64, RZ, RZ, -0x80000000 ;  /* 0x80000000ff407424 */ /* 0x000fe200078e00ff */
[----:B------:R-:W-:Y:S01]  /*7590*/  SEL R2, RZ, 0x4000, P2 ;  /* 0x00004000ff027807 */ /* 0x000fe20001000000 */
[----:B------:R-:W-:-:S05]  /*75a0*/  IMAD.MOV.U32 R62, RZ, RZ, 0x10102010 ;  /* 0x10102010ff3e7424 */ /* 0x000fca00078e00ff */
[----:B------:R-:W-:-:S05]  /*75b0*/  SEL R0, R62, 0x10100010, !P3 ;  /* 0x101000103e007807 */ /* 0x000fca0005800000 */
[----:B------:R-:W-:-:S05]  /*75c0*/  IMAD.IADD R8, R2, 0x1, R0 ;  /* 0x0000000102087824 */ /* 0x000fca00078e0200 */
[----:B------:R-:W-:Y:S02]  /*75d0*/  R2UR UR8, R8 ;  /* 0x00000000080872ca */ /* 0x000fe400000e0000 */
[----:B0-----:R-:W-:Y:S01]  /*75e0*/  LEA R11, R3, R11, 0x18 ;  /* 0x0000000b030b7211 */ /* 0x001fe200078ec0ff */
[----:B------:R0:W-:Y:S03]  /*75f0*/  STL [R1+0xa0], R3 ;  /* 0x0000a00301007387 */ /* 0x0001e60000100800 */
[----:B------:R-:W1:Y:S07]  /*7600*/  SYNCS.PHASECHK.TRANS64.TRYWAIT P0, [R11+URZ+0x88], R64 ;  /* 0x000088400b0075a7 */ /* 0x000e6e00080011ff */
[----:B0-----:R-:W-:Y:S01]  /*7610*/  IMAD.U32 R3, RZ, RZ, UR8 ;  /* 0x00000008ff037e24 */ /* 0x001fe2000f8e00ff */
[----:B-1----:R-:W-:Y:S06]  /*7620*/  @!P0 BRA `(.L_x_132) ;  /* 0x0000013000bc8947 */ /* 0x002fec0003800000 */
.L_x_309:
[----:B------:R-:W1:Y:S02]  /*7630*/  SYNCS.PHASECHK.TRANS64.TRYWAIT P0, [R11+URZ+0x10], RZ ;  /* 0x000010ff0b0075a7 */ /* 0x000e6400080011ff */
[----:B-1----:R-:W-:Y:S05]  /*7640*/  @!P0 BRA `(.L_x_133) ;  /* 0x0000013000d08947 */ /* 0x002fea0003800000 */
.L_x_310:
[----:B------:R-:W2:Y:S02]  /*7650*/  SYNCS.PHASECHK.TRANS64.TRYWAIT P0, [R11+URZ], RZ ;  /* 0x000000ff0b0075a7 */ /* 0x000ea400080011ff */
[----:B--2---:R-:W-:Y:S05]  /*7660*/  @!P0 BRA `(.L_x_134) ;  /* 0x0000013000dc8947 */ /* 0x004fea0003800000 */
.L_x_311:
[----:B------:R-:W-:Y:S01]  /*7670*/  ELECT P0, URZ, PT ;  /* 0x0000000000ff782f */ /* 0x000fe20003800000 */
[----:B------:R-:W-:Y:S01]  /*7680*/  VIADD R0, R14, 0x306 ;  /* 0x000003060e007836 */ /* 0x000fe20000000000 */
[----:B------:R-:W-:Y:S02]  /*7690*/  R2UR UR8, R8 ;  /* 0x00000000080872ca */ /* 0x000fe400000e0000 */
[----:B------:R-:W-:Y:S02]  /*76a0*/  MOV.SPILL R47, UR5 ;  /* 0x00000005002f7c02 */ /* 0x000fe40009000f00 */
[----:B------:R-:W-:Y:S02]  /*76b0*/  R2UR UR10, R0 ;  /* 0x00000000000a72ca */ /* 0x000fe400000e0000 */
[----:B------:R-:W-:Y:S02]  /*76c0*/  MOV.SPILL R46, UR4 ;  /* 0x00000004002e7c02 */ /* 0x000fe40009000f00 */
[----:B------:R-:W-:-:S02]  /*76d0*/  MOV.SPILL R49, UR7 ;  /* 0x0000000700317c02 */ /* 0x000fc40009000f00 */
[----:B------:R-:W-:Y:S01]  /*76e0*/  MOV.SPILL R48, UR6 ;  /* 0x0000000600307c02 */ /* 0x000fe20009000f00 */
[----:B------:R-:W-:Y:S01]  /*76f0*/  @P0 IMAD.MOV.U32 R2, RZ, RZ, RZ ;  /* 0x000000ffff020224 */ /* 0x000fe200078e00ff */
[----:B------:R-:W-:Y:S01]  /*7700*/  @P0 R2UR UR61, R3 ;  /* 0x00000000033d02ca */ /* 0x000fe200000e0000 */
[----:B------:R-:W-:Y:S01]  /*7710*/  IMAD.U32 R3, RZ, RZ, UR8 ;  /* 0x00000008ff037e24 */ /* 0x000fe2000f8e00ff */
[----:B------:R-:W-:Y:S02]  /*7720*/  MOV.SPILL R61, UR67 ;  /* 0x00000043003d7c02 */ /* 0x000fe40009000f00 */
[----:B------:R-:W-:Y:S01]  /*7730*/  @P0 R2UR UR60, R2 ;  /* 0x00000000023c02ca */ /* 0x000fe200000e0000 */
[----:B------:R-:W-:Y:S01]  /*7740*/  VIADD R2, R9, 0xc06 ;  /* 0x00000c0609027836 */ /* 0x000fe20000000000 */
[----:B------:R-:W-:Y:S01]  /*7750*/  ELECT P0, URZ, PT ;  /* 0x0000000000ff782f */ /* 0x000fe20003800000 */
[----:B------:R-:W-:Y:S01]  /*7760*/  IMAD.U32 R6, RZ, RZ, UR10 ;  /* 0x0000000aff067e24 */ /* 0x000fe2000f8e00ff */
[----:B------:R-:W-:-:S02]  /*7770*/  MOV.SPILL R60, UR66 ;  /* 0x00000042003c7c02 */ /* 0x000fc40009000f00 */
[----:B------:R-:W-:Y:S02]  /*7780*/  R2UR UR9, R2 ;  /* 0x00000000020972ca */ /* 0x000fe400000e0000 */
[----:B------:R-:W-:Y:S02]  /*7790*/  MOV.SPILL R59, UR65 ;  /* 0x00000041003b7c02 */ /* 0x000fe40009000f00 */
[----:B------:R-:W-:Y:S02]  /*77a0*/  MOV.SPILL R58, UR64 ;  /* 0x00000040003a7c02 */ /* 0x000fe40009000f00 */
[----:B------:R-:W-:Y:S01]  /*77b0*/  MOV.SPILL R57, UR63 ;  /* 0x0000003f00397c02 */ /* 0x000fe20009000f00 */
[----:B------:R-:W-:Y:S01]  /*77c0*/  UTCHMMA.2CTA gdesc[UR70], gdesc[UR68], tmem[UR50], tmem[UR60], idesc[UR61], !UPT ;  /* 0x00ff3c44460075ea */ /* 0x000fe2000fa00032 */
[----:B------:R-:W-:Y:S01]  /*77d0*/  MOV.SPILL R56, UR62 ;  /* 0x0000003e00387c02 */ /* 0x000fe20009000f00 */
[----:B------:R-:W-:Y:S01]  /*77e0*/  @P0 IMAD.MOV.U32 R7, RZ, RZ, 0x40004040 ;  /* 0x40004040ff070424 */ /* 0x000fe200078e00ff */
[----:B------:R-:W-:Y:S01]  /*77f0*/  @P0 R2UR UR28, R6 ;  /* 0x00000000061c02ca */ /* 0x000fe200000e0000 */
[----:B0-----:R-:W-:Y:S01]  /*7800*/  @P0 IMAD.MOV.U32 R5, RZ, RZ, 0x40004040 ;  /* 0x40004040ff050424 */ /* 0x001fe200078e00ff */
[----:B------:R-:W-:Y:S01]  /*7810*/  @P0 R2UR UR15, R3 ;  /* 0x00000000030f02ca */ /* 0x000fe200000e0000 */
[----:B------:R-:W-:Y:S01]  /*7820*/  IMAD.U32 R4, RZ, RZ, UR9 ;  /* 0x00000009ff047e24 */ /* 0x000fe2000f8e00ff */
[----:B------:R-:W-:Y:S01]  /*7830*/  @P0 R2UR UR29, R7 ;  /* 0x00000000071d02ca */ /* 0x000fe200000e0000 */
[----:B------:R-:W-:Y:S01]  /*7840*/  @P0 IMAD.MOV.U32 R2, RZ, RZ, RZ ;  /* 0x000000ffff020224 */ /* 0x000fe200078e00ff */
[----:B------:R-:W-:-:S02]  /*7850*/  @P0 R2UR UR27, R5 ;  /* 0x00000000051b02ca */ /* 0x000fc400000e0000 */
[----:B------:R-:W-:Y:S02]  /*7860*/  @P0 R2UR UR26, R4 ;  /* 0x00000000041a02ca */ /* 0x000fe400000e0000 */
[----:B------:R-:W-:Y:S02]  /*7870*/  @P0 R2UR UR14, R2 ;  /* 0x00000000020e02ca */ /* 0x000fe400000e0000 */
[----:B------:R-:W-:Y:S02]  /*7880*/  ELECT P0, URZ, PT ;  /* 0x0000000000ff782f */ /* 0x000fe40003800000 */
[----:B------:R-:W-:Y:S02]  /*7890*/  MOV.SPILL R55, UR59 ;  /* 0x0000003b00377c02 */ /* 0x000fe40009000f00 */
[----:B------:R-:W-:Y:S02]  /*78a0*/  MOV.SPILL R44, UR28 ;  /* 0x0000001c002c7c02 */ /* 0x000fe40009000f00 */
[----:B------:R-:W-:-:S02]  /*78b0*/  MOV.SPILL R40, UR15 ;  /* 0x0000000f00287c02 */ /* 0x000fc40009000f00 */
[----:B------:R-:W-:Y:S02]  /*78c0*/  MOV.SPILL R45, UR29 ;  /* 0x0000001d002d7c02 */ /* 0x000fe40009000f00 */
[----:B------:R-:W-:Y:S02]  /*78d0*/  MOV.SPILL R43, UR27 ;  /* 0x0000001b002b7c02 */ /* 0x000fe40009000f00 */
[----:B------:R-:W-:Y:S01]  /*78e0*/  MOV.SPILL R42, UR26 ;  /* 0x0000001a002a7c02 */ /* 0x000fe20009000f00 */
[----:B------:R-:W-:Y:S01]  /*78f0*/  @P0 VIADD R2, R11, 0x8 ;  /* 0x000000080b020836 */ /* 0x000fe20000000000 */
[----:B------:R-:W-:Y:S02]  /*7900*/  @P0 LOP3.LUT R0, R27, 0xffff, RZ, 0xc0, !PT ;  /* 0x0000ffff1b000812 */ /* 0x000fe400078ec0ff */
[----:B------:R-:W-:Y:S02]  /*7910*/  MOV.SPILL R38, UR14 ;  /* 0x0000000e00267c02 */ /* 0x000fe40009000f00 */
[----:B------:R-:W-:-:S02]  /*7920*/  @P0 R2UR UR13, R2 ;  /* 0x00000000020d02ca */ /* 0x000fc400000e0000 */
[----:B------:R-:W-:Y:S02]  /*7930*/  @P0 R2UR UR12, R0 ;  /* 0x00000000000c02ca */ /* 0x000fe400000e0000 */
[----:B------:R-:W-:Y:S02]  /*7940*/  ELECT P0, URZ, PT ;  /* 0x0000000000ff782f */ /* 0x000fe40003800000 */
[----:B------:R-:W-:Y:S02]  /*7950*/  MOV.SPILL R54, UR58 ;  /* 0x0000003a00367c02 */ /* 0x000fe40009000f00 */
[----:B------:R-:W-:Y:S02]  /*7960*/  MOV.SPILL R53, UR57 ;  /* 0x0000003900357c02 */ /* 0x000fe40009000f00 */
[----:B------:R-:W-:Y:S02]  /*7970*/  MOV.SPILL R52, UR56 ;  /* 0x0000003800347c02 */ /* 0x000fe40009000f00 */
[----:B------:R-:W-:-:S02]  /*7980*/  MOV.SPILL R51, UR54 ;  /* 0x0000003600337c02 */ /* 0x000fc40009000f00 */
[----:B------:R-:W-:Y:S02]  /*7990*/  MOV.SPILL R50, UR52 ;  /* 0x0000003400327c02 */ /* 0x000fe40009000f00 */
[----:B------:R-:W-:Y:S01]  /*79a0*/  MOV.SPILL R26, UR13 ;  /* 0x0000000d001a7c02 */ /* 0x000fe20009000f00 */
[----:B------:R-:W-:Y:S01]  /*79b0*/  @P0 VIADD R0, R11, 0x80 ;  /* 0x000000800b000836 */ /* 0x000fe20000000000 */
[----:B------:R-:W-:-:S04]  /*79c0*/  MOV.SPILL R15, UR12 ;  /* 0x0000000c000f7c02 */ /* 0x000fc80009000f00 */
[----:B------:R-:W-:Y:S02]  /*79d0*/  @P0 R2UR UR11, R0 ;  /* 0x00000000000b02ca */ /* 0x000fe400000e0000 */
[----:B------:R-:W-:-:S11]  /*79e0*/  ELECT P0, URZ, PT ;  /* 0x0000000000ff782f */ /* 0x000fd60003800000 */
[----:B------:R-:W-:Y:S02]  /*79f0*/  MOV.SPILL R12, UR11 ;  /* 0x0000000b000c7c02 */ /* 0x000fe40009000f00 */
[----:B------:R-:W-:Y:S01]  /*7a00*/  @P0 VIADD R2, R14, 0x2 ;  /* 0x000000020e020836 */ /* 0x000fe20000000000 */
[----:B------:R-:W-:Y:S01]  /*7a10*/  @P0 R2UR UR25, R3 ;  /* 0x00000000031902ca */ /* 0x000fe200000e0000 */
[----:B------:R-:W-:Y:S02]  /*7a20*/  @P0 VIADD R0, R9, 0x2 ;  /* 0x0000000209000836 */ /* 0x000fe40000000000 */
[----:B------:R-:W-:Y:S01]  /*7a30*/  @P0 IMAD.MOV.U32 R7, RZ, RZ, 0x40004040 ;  /* 0x40004040ff070424 */ /* 0x000fe200078e00ff */
[----:B------:R-:W-:Y:S01]  /*7a40*/  @P0 R2UR UR10, R2 ;  /* 0x00000000020a02ca */ /* 0x000fe200000e0000 */
[----:B------:R-:W-:Y:S01]  /*7a50*/  @P0 IMAD.MOV.U32 R2, RZ, RZ, RZ ;  /* 0x000000ffff020224 */ /* 0x000fe200078e00ff */
[----:B------:R-:W-:Y:S01]  /*7a60*/  @P0 R2UR UR9, R0 ;  /* 0x00000000000902ca */ /* 0x000fe200000e0000 */
[----:B------:R-:W-:Y:S01]  /*7a70*/  @P0 IMAD.MOV.U32 R5, RZ, RZ, 0x40004040 ;  /* 0x40004040ff050424 */ /* 0x000fe200078e00ff */
[----:B------:R-:W-:-:S02]  /*7a80*/  @P0 R2UR UR49, R7 ;  /* 0x00000000073102ca */ /* 0x000fc400000e0000 */
[----:B------:R-:W-:Y:S02]  /*7a90*/  @P0 R2UR UR24, R2 ;  /* 0x00000000021802ca */ /* 0x000fe400000e0000 */
[----:B------:R-:W-:-:S05]  /*7aa0*/  @P0 R2UR UR47, R5 ;  /* 0x00000000052f02ca */ /* 0x000fca00000e0000 */
[----:B------:R-:W-:Y:S02]  /*7ab0*/  IMAD.U32 R6, RZ, RZ, UR10 ;  /* 0x0000000aff067e24 */ /* 0x000fe4000f8e00ff */
[----:B------:R-:W-:-:S03]  /*7ac0*/  IMAD.U32 R4, RZ, RZ, UR9 ;  /* 0x00000009ff047e24 */ /* 0x000fc6000f8e00ff */
[----:B------:R-:W-:Y:S02]  /*7ad0*/  @P0 R2UR UR48, R6 ;  /* 0x00000000063002ca */ /* 0x000fe400000e0000 */
[----:B------:R-:W-:Y:S02]  /*7ae0*/  @P0 R2UR UR46, R4 ;  /* 0x00000000042e02ca */ /* 0x000fe400000e0000 */
[----:B------:R-:W-:-:S11]  /*7af0*/  ELECT P0, URZ, PT ;  /* 0x0000000000ff782f */ /* 0x000fd60003800000 */
[----:B------:R-:W-:Y:S02]  /*7b00*/  UTCHMMA.2CTA gdesc[UR46], gdesc[UR48], tmem[UR50], tmem[UR24], idesc[UR25], UPT ;  /* 0x00ff18302e0075ea */ /* 0x000fe4000ba00032 */
        /* <DEDUP_REMOVED lines=33> */
[----:B------:R0:W-:Y:S02]  /*7d20*/  UTCHMMA.2CTA gdesc[UR38], gdesc[UR40], tmem[UR50], tmem[UR20], idesc[UR21], UPT ;  /* 0x00ff1428260075ea */ /* 0x0001e4000ba00032 */
        /* <DEDUP_REMOVED lines=60> */
[----:B------:R-:W-:-:S03]  /*80f0*/  @P0 R2UR UR4, R2 ;  /* 0x00000000020402ca */ /* 0x000fc600000e0000 */
[----:B------:R-:W-:Y:S01]  /*8100*/  IMAD.U32 R35, RZ, RZ, UR5 ;  /* 0x00000005ff237e24 */ /* 0x000fe2000f8e00ff */
[----:B------:R-:W-:-:S03]  /*8110*/  @P0 R2UR UR5, R5 ;  /* 0x00000000050502ca */ /* 0x000fc600000e0000 */
[----:B------:R-:W-:Y:S01]  /*8120*/  IMAD.U32 R6, RZ, RZ, UR10 ;  /* 0x0000000aff067e24 */ /* 0x000fe2000f8e00ff */
[----:B0-----:R-:W-:Y:S01]  /*8130*/  R2UR UR41, R35 ;  /* 0x00000000232972ca */ /* 0x001fe200000e0000 */
[----:B------:R-:W-:Y:S02]  /*8140*/  IMAD.U32 R4, RZ, RZ, UR9 ;  /* 0x00000009ff047e24 */ /* 0x000fe4000f8e00ff */
[----:B------:R-:W-:Y:S01]  /*8150*/  IMAD.U32 R33, RZ, RZ, UR7 ;  /* 0x00000007ff217e24 */ /* 0x000fe2000f8e00ff */
[----:B------:R-:W-:Y:S01]  /*8160*/  @P0 R2UR UR6, R6 ;  /* 0x00000000060602ca */ /* 0x000fe200000e0000 */
[----:B------:R-:W-:Y:S01]  /*8170*/  IMAD.U32 R34, RZ, RZ, UR4 ;  /* 0x00000004ff227e24 */ /* 0x000fe2000f8e00ff */
[----:B------:R-:W-:Y:S02]  /*8180*/  @P0 R2UR UR4, R4 ;  /* 0x00000000040402ca */ /* 0x000fe400000e0000 */
[----:B------:R-:W-:Y:S02]  /*8190*/  ELECT P0, URZ, PT ;  /* 0x0000000000ff782f */ /* 0x000fe40003800000 */
[----:B------:R-:W-:-:S02]  /*81a0*/  R2UR UR21, R33 ;  /* 0x00000000211572ca */ /* 0x000fc400000e0000 */
[----:B------:R-:W-:-:S05]  /*81b0*/  R2UR UR40, R34 ;  /* 0x00000000222872ca */ /* 0x000fca00000e0000 */
[----:B------:R-:W-:-:S04]  /*81c0*/  IMAD.U32 R32, RZ, RZ, UR6 ;  /* 0x00000006ff207e24 */ /* 0x000fc8000f8e00ff */
[----:B------:R-:W-:Y:S01]  /*81d0*/  @P0 VIADD R0, R14, 0x200 ;  /* 0x000002000e000836 */ /* 0x000fe20000000000 */
[----:B------:R-:W-:Y:S01]  /*81e0*/  @P0 R2UR UR9, R3 ;  /* 0x00000000030902ca */ /* 0x000fe200000e0000 */
[----:B------:R-:W-:Y:S01]  /*81f0*/  @P0 IMAD.MOV.U32 R2, RZ, RZ, RZ ;  /* 0x000000ffff020224 */ /* 0x000fe200078e00ff */
[----:B------:R-:W-:Y:S01]  /*8200*/  R2UR UR20, R32 ;  /* 0x00000000201472ca */ /* 0x000fe200000e0000 */
[----:B------:R-:W-:Y:S01]  /*8210*/  @P0 IMAD.MOV.U32 R7, RZ, RZ, 0x40004040 ;  /* 0x40004040ff070424 */ /* 0x000fe200078e00ff */
[----:B------:R-:W-:Y:S01]  /*8220*/  @P0 R2UR UR8, R0 ;  /* 0x00000000000802ca */ /* 0x000fe200000e0000 */
[----:B------:R-:W-:Y:S02]  /*8230*/  @P0 VIADD R0, R9, 0x800 ;  /* 0x0000080009000836 */ /* 0x000fe40000000000 */
[----:B------:R-:W-:Y:S01]  /*8240*/  @P0 IMAD.MOV.U32 R5, RZ, RZ, 0x40004040 ;  /* 0x40004040ff050424 */ /* 0x000fe200078e00ff */
[----:B------:R-:W-:-:S04]  /*8250*/  @P0 R2UR UR11, R7 ;  /* 0x00000000070b02ca */ /* 0x000fc800000e0000 */
[----:B------:R-:W-:Y:S01]  /*8260*/  @P0 R2UR UR7, R5 ;  /* 0x00000000050702ca */ /* 0x000fe200000e0000 */
[----:B------:R-:W-:-:S04]  /*8270*/  IMAD.U32 R25, RZ, RZ, UR9 ;  /* 0x00000009ff197e24 */ /* 0x000fc8000f8e00ff */
[----:B------:R-:W-:Y:S01]  /*8280*/  IMAD.U32 R6, RZ, RZ, UR8 ;  /* 0x00000008ff067e24 */ /* 0x000fe2000f8e00ff */
[----:B------:R-:W-:Y:S02]  /*8290*/  @P0 R2UR UR8, R0 ;  /* 0x00000000000802ca */ /* 0x000fe400000e0000 */
[----:B------:R-:W-:Y:S01]  /*82a0*/  R2UR UR43, R25 ;  /* 0x00000000192b72ca */ /* 0x000fe200000e0000 */
[----:B------:R-:W-:Y:S01]  /*82b0*/  IMAD.U32 R31, RZ, RZ, UR11 ;  /* 0x0000000bff1f7e24 */ /* 0x000fe2000f8e00ff */
[----:B------:R-:W-:-:S03]  /*82c0*/  @P0 R2UR UR10, R6 ;  /* 0x00000000060a02ca */ /* 0x000fc600000e0000 */
[----:B------:R-:W-:Y:S01]  /*82d0*/  IMAD.U32 R29, RZ, RZ, UR7 ;  /* 0x00000007ff1d7e24 */ /* 0x000fe2000f8e00ff */
[----:B------:R-:W-:-:S04]  /*82e0*/  R2UR UR45, R31 ;  /* 0x000000001f2d72ca */ /* 0x000fc800000e0000 */
[----:B------:R-:W-:Y:S01]  /*82f0*/  R2UR UR23, R29 ;  /* 0x000000001d1772ca */ /* 0x000fe200000e0000 */
[----:B------:R-:W-:Y:S01]  /*8300*/  IMAD.U32 R4, RZ, RZ, UR8 ;  /* 0x00000008ff047e24 */ /* 0x000fe2000f8e00ff */
[----:B------:R-:W-:-:S03]  /*8310*/  @P0 R2UR UR8, R2 ;  /* 0x00000000020802ca */ /* 0x000fc600000e0000 */
[----:B------:R-:W-:Y:S01]  /*8320*/  IMAD.U32 R30, RZ, RZ, UR10 ;  /* 0x0000000aff1e7e24 */ /* 0x000fe2000f8e00ff */
[----:B------:R-:W-:Y:S02]  /*8330*/  @P0 R2UR UR6, R4 ;  /* 0x00000000040602ca */ /* 0x000fe400000e0000 */
[----:B------:R-:W-:Y:S02]  /*8340*/  ELECT P0, URZ, PT ;  /* 0x0000000000ff782f */ /* 0x000fe40003800000 */
[----:B------:R-:W-:-:S05]  /*8350*/  R2UR UR44, R30 ;  /* 0x000000001e2c72ca */ /* 0x000fca00000e0000 */
[----:B------:R-:W-:Y:S01]  /*8360*/  IMAD.U32 R24, RZ, RZ, UR8 ;  /* 0x00000008ff187e24 */ /* 0x000fe2000f8e00ff */
[----:B------:R-:W-:-:S03]  /*8370*/  R2UR UR8, R8 ;  /* 0x00000000080872ca */ /* 0x000fc600000e0000 */
[----:B------:R-:W-:Y:S01]  /*8380*/  IMAD.U32 R28, RZ, RZ, UR6 ;  /* 0x00000006ff1c7e24 */ /* 0x000fe2000f8e00ff */
[----:B------:R-:W-:Y:S01]  /*8390*/  R2UR UR42, R24 ;  /* 0x00000000182a72ca */ /* 0x000fe200000e0000 */
[----:B------:R-:W-:Y:S02]  /*83a0*/  @P0 VIADD R0, R14, 0x202 ;  /* 0x000002020e000836 */ /* 0x000fe40000000000 */
[----:B------:R-:W-:Y:S01]  /*83b0*/  @P0 IMAD.MOV.U32 R2, RZ, RZ, RZ ;  /* 0x000000ffff020224 */ /* 0x000fe200078e00ff */
[----:B------:R-:W-:Y:S01]  /*83c0*/  R2UR UR22, R28 ;  /* 0x000000001c1672ca */ /* 0x000fe200000e0000 */
[----:B------:R-:W-:Y:S02]  /*83d0*/  @P0 IMAD.MOV.U32 R7, RZ, RZ, 0x40004040 ;  /* 0x40004040ff070424 */ /* 0x000fe400078e00ff */
[----:B------:R-:W-:Y:S02]  /*83e0*/  @P0 IMAD.MOV.U32 R5, RZ, RZ, 0x40004040 ;  /* 0x40004040ff050424 */ /* 0x000fe400078e00ff */
[----:B------:R-:W-:Y:S01]  /*83f0*/  IMAD.U32 R3, RZ, RZ, UR8 ;  /* 0x00000008ff037e24 */ /* 0x000fe2000f8e00ff */
[----:B------:R-:W-:Y:S01]  /*8400*/  @P0 R2UR UR8, R0 ;  /* 0x00000000000802ca */ /* 0x000fe200000e0000 */
[----:B------:R-:W-:Y:S01]  /*8410*/  @P0 VIADD R0, R9, 0x802 ;  /* 0x0000080209000836 */ /* 0x000fe20000000000 */
[----:B------:R-:W-:-:S02]  /*8420*/  @P0 R2UR UR11, R7 ;  /* 0x00000000070b02ca */ /* 0x000fc400000e0000 */
[----:B------:R-:W-:Y:S02]  /*8430*/  @P0 R2UR UR9, R3 ;  /* 0x00000000030902ca */ /* 0x000fe400000e0000 */
[----:B------:R-:W-:-:S07]  /*8440*/  @P0 R2UR UR7, R5 ;  /* 0x00000000050702ca */ /* 0x000fce00000e0000 */
[----:B------:R-:W-:Y:S01]  /*8450*/  IMAD.U32 R6, RZ, RZ, UR8 ;  /* 0x00000008ff067e24 */ /* 0x000fe2000f8e00ff */
[----:B------:R-:W-:Y:S01]  /*8460*/  @P0 R2UR UR8, R0 ;  /* 0x00000000000802ca */ /* 0x000fe200000e0000 */
[----:B------:R-:W-:Y:S02]  /*8470*/  IMAD.U32 R23, RZ, RZ, UR11 ;  /* 0x0000000bff177e24 */ /* 0x000fe4000f8e00ff */
[----:B------:R-:W-:Y:S01]  /*8480*/  IMAD.U32 R19, RZ, RZ, UR9 ;  /* 0x00000009ff137e24 */ /* 0x000fe2000f8e00ff */
[----:B------:R-:W-:Y:S01]  /*8490*/  @P0 R2UR UR10, R6 ;  /* 0x00000000060a02ca */ /* 0x000fe200000e0000 */
[----:B------:R-:W-:Y:S01]  /*84a0*/  IMAD.U32 R21, RZ, RZ, UR7 ;  /* 0x00000007ff157e24 */ /* 0x000fe2000f8e00ff */
[----:B------:R-:W-:Y:S01]  /*84b0*/  R2UR UR49, R23 ;  /* 0x00000000173172ca */ /* 0x000fe200000e0000 */
[----:B------:R-:W-:Y:S01]  /*84c0*/  UMOV UR9, UR5 ;  /* 0x0000000500097c82 */ /* 0x000fe20008000000 */
[----:B------:R-:W-:Y:S02]  /*84d0*/  R2UR UR47, R19 ;  /* 0x00000000132f72ca */ /* 0x000fe400000e0000 */
[----:B------:R-:W-:-:S03]  /*84e0*/  R2UR UR25, R21 ;  /* 0x00000000151972ca */ /* 0x000fc600000e0000 */
        /* <DEDUP_REMOVED lines=14> */
[----:B------:R-:W-:Y:S01]  /*85d0*/  @P0 IMAD.MOV.U32 R5, RZ, RZ, 0x40004040 ;  /* 0x40004040ff050424 */ /* 0x000fe200078e00ff */
[----:B------:R-:W-:Y:S01]  /*85e0*/  @P0 R2UR UR6, R2 ;  /* 0x00000000020602ca */ /* 0x000fe200000e0000 */
[----:B------:R-:W-:Y:S01]  /*85f0*/  IMAD.U32 R3, RZ, RZ, UR8 ;  /* 0x00000008ff037e24 */ /* 0x000fe2000f8e00ff */
[----:B------:R-:W-:Y:S01]  /*8600*/  @P0 R2UR UR8, R0 ;  /* 0x00000000000802ca */ /* 0x000fe200000e0000 */
[----:B------:R-:W-:Y:S01]  /*8610*/  @P0 VIADD R0, R9, 0x804 ;  /* 0x0000080409000836 */ /* 0x000fe20000000000 */
[----:B------:R-:W-:-:S02]  /*8620*/  @P0 R2UR UR11, R7 ;  /* 0x00000000070b02ca */ /* 0x000fc400000e0000 */
[----:B------:R-:W-:Y:S02]  /*8630*/  @P0 R2UR UR7, R3 ;  /* 0x00000000030702ca */ /* 0x000fe400000e0000 */
[----:B------:R-:W-:-:S05]  /*8640*/  @P0 R2UR UR13, R5 ;  /* 0x00000000050d02ca */ /* 0x000fca00000e0000 */
[----:B------:R-:W-:Y:S02]  /*8650*/  IMAD.U32 R16, RZ, RZ, UR6 ;  /* 0x00000006ff107e24 */ /* 0x000fe4000f8e00ff */
[----:B------:R-:W-:Y:S01]  /*8660*/  IMAD.U32 R6, RZ, RZ, UR8 ;  /* 0x00000008ff067e24 */ /* 0x000fe2000f8e00ff */
[----:B------:R-:W-:Y:S02]  /*8670*/  @P0 R2UR UR8, R0 ;  /* 0x00000000000802ca */ /* 0x000fe400000e0000 */
[----:B------:R-:W-:Y:S01]  /*8680*/  R2UR UR60, R16 ;  /* 0x00000000103c72ca */ /* 0x000fe200000e0000 */
[----:B------:R-:W-:Y:S01]  /*8690*/  IMAD.U32 R17, RZ, RZ, UR7 ;  /* 0x00000007ff117e24 */ /* 0x000fe2000f8e00ff */
[----:B------:R-:W-:-:S04]  /*86a0*/  @P0 R2UR UR10, R6 ;  /* 0x00000000060a02ca */ /* 0x000fc800000e0000 */
[----:B------:R-:W-:-:S05]  /*86b0*/  R2UR UR61, R17 ;  /* 0x00000000113d72ca */ /* 0x000fca00000e0000 */
[----:B------:R-:W-:Y:S01]  /*86c0*/  IMAD.U32 R4, RZ, RZ, UR8 ;  /* 0x00000008ff047e24 */ /* 0x000fe2000f8e00ff */
[----:B------:R-:W-:-:S04]  /*86d0*/  R2UR UR8, R8 ;  /* 0x00000000080872ca */ /* 0x000fc800000e0000 */
[----:B------:R-:W-:Y:S02]  /*86e0*/  @P0 R2UR UR12, R4 ;  /* 0x00000000040c02ca */ /* 0x000fe400000e0000 */
[----:B------:R-:W-:-:S07]  /*86f0*/  ELECT P0, URZ, PT ;  /* 0x0000000000ff782f */ /* 0x000fce0003800000 */
[----:B------:R-:W-:-:S06]  /*8700*/  IMAD.U32 R3, RZ, RZ, UR8 ;  /* 0x00000008ff037e24 */ /* 0x000fcc000f8e00ff */
[----:B------:R-:W-:Y:S01]  /*8710*/  @P0 VIADD R0, R14, 0x206 ;  /* 0x000002060e000836 */ /* 0x000fe20000000000 */
[----:B------:R-:W-:Y:S01]  /*8720*/  @P0 R2UR UR15, R3 ;  /* 0x00000000030f02ca */ /* 0x000fe200000e0000 */
[----:B------:R-:W-:Y:S02]  /*8730*/  @P0 IMAD.MOV.U32 R2, RZ, RZ, RZ ;  /* 0x000000ffff020224 */ /* 0x000fe400078e00ff */
[----:B------:R-:W-:Y:S01]  /*8740*/  @P0 IMAD.MOV.U32 R7, RZ, RZ, 0x40004040 ;  /* 0x40004040ff070424 */ /* 0x000fe200078e00ff */
[----:B------:R-:W-:Y:S01]  /*8750*/  @P0 R2UR UR8, R0 ;  /* 0x00000000000802ca */ /* 0x000fe200000e0000 */
[----:B------:R-:W-:Y:S01]  /*8760*/  @P0 VIADD R0, R9, 0x806 ;  /* 0x0000080609000836 */ /* 0x000fe20000000000 */
[----:B------:R-:W-:Y:S01]  /*8770*/  @P0 R2UR UR14, R2 ;  /* 0x00000000020e02ca */ /* 0x000fe200000e0000 */
[----:B------:R-:W-:Y:S01]  /*8780*/  @P0 IMAD.MOV.U32 R5, RZ, RZ, 0x40004040 ;  /* 0x40004040ff050424 */ /* 0x000fe200078e00ff */
[----:B------:R-:W-:-:S04]  /*8790*/  @P0 R2UR UR27, R7 ;  /* 0x00000000071b02ca */ /* 0x000fc800000e0000 */
[----:B------:R-:W-:-:S05]  /*87a0*/  @P0 R2UR UR29, R5 ;  /* 0x00000000051d02ca */ /* 0x000fca00000e0000 */
[----:B------:R-:W-:Y:S01]  /*87b0*/  IMAD.U32 R6, RZ, RZ, UR8 ;  /* 0x00000008ff067e24 */ /* 0x000fe2000f8e00ff */
[----:B------:R-:W-:-:S04]  /*87c0*/  @P0 R2UR UR8, R0 ;  /* 0x00000000000802ca */ /* 0x000fc800000e0000 */
[----:B------:R-:W-:-:S09]  /*87d0*/  @P0 R2UR UR26, R6 ;  /* 0x00000000061a02ca */ /* 0x000fd200000e0000 */
        /* <DEDUP_REMOVED lines=49> */
[----:B------:R-:W-:Y:S02]  /*8af0*/  SEL R2, RZ, 0x4000, P4 ;  /* 0x00004000ff027807 */ /* 0x000fe40002000000 */
[----:B------:R-:W-:-:S02]  /*8b00*/  @P0 R2UR UR7, R7 ;  /* 0x00000000070702ca */ /* 0x000fc400000e0000 */
[----:B------:R-:W-:-:S05]  /*8b10*/  @P0 R2UR UR5, R5 ;  /* 0x00000000050502ca */ /* 0x000fca00000e0000 */
[----:B------:R-:W-:Y:S01]  /*8b20*/  IMAD.U32 R6, RZ, RZ, UR8 ;  /* 0x00000008ff067e24 */ /* 0x000fe2000f8e00ff */
[----:B------:R-:W-:Y:S02]  /*8b30*/  @P0 R2UR UR8, R0 ;  /* 0x00000000000802ca */ /* 0x000fe400000e0000 */
[----:B------:R-:W-:Y:S02]  /*8b40*/  SEL R0, R62, 0x10100010, !P5 ;  /* 0x101000103e007807 */ /* 0x000fe40006800000 */
[----:B------:R-:W-:-:S03]  /*8b50*/  @P0 R2UR UR6, R6 ;  /* 0x00000000060602ca */ /* 0x000fc600000e0000 */
[----:B------:R-:W-:-:S06]  /*8b60*/  IMAD.IADD R8, R2, 0x1, R0 ;  /* 0x0000000102087824 */ /* 0x000fcc00078e0200 */
[----:B------:R-:W-:Y:S01]  /*8b70*/  IMAD.U32 R4, RZ, RZ, UR8 ;  /* 0x00000008ff047e24 */ /* 0x000fe2000f8e00ff */
[----:B------:R-:W-:Y:S02]  /*8b80*/  UMOV UR8, UR4 ;  /* 0x0000000400087c82 */ /* 0x000fe40008000000 */
[----:B------:R0:W-:Y:S01]  /*8b90*/  UTCHMMA.2CTA gdesc[UR8], gdesc[UR20], tmem[UR50], tmem[UR40], idesc[UR41], UPT ;  /* 0x00ff2814080075ea */ /* 0x0001e2000ba00032 */
[----:B------:R-:W-:Y:S01]  /*8ba0*/  UTCHMMA.2CTA gdesc[UR22], gdesc[UR44], tmem[UR50], tmem[UR42], idesc[UR43], UPT ;  /* 0x00ff2a2c160075ea */ /* 0x000fe2000ba00032 */
[----:B------:R-:W-:Y:S01]  /*8bb0*/  UTCHMMA.2CTA gdesc[UR24], gdesc[UR48], tmem[UR50], tmem[UR46], idesc[UR47], UPT ;  /* 0x00ff2e30180075ea */ /* 0x000fe2000ba00032 */
[----:B------:R3:W-:Y:S01]  /*8bc0*/  UTCHMMA.2CTA gdesc[UR12], gdesc[UR10], tmem[UR50], tmem[UR60], idesc[UR61], UPT ;  /* 0x00ff3c0a0c0075ea */ /* 0x0007e2000ba00032 */
[----:B------:R-:W-:Y:S01]  /*8bd0*/  @P0 R2UR UR4, R4 ;  /* 0x00000000040402ca */ /* 0x000fe200000e0000 */
[----:B------:R4:W-:Y:S01]  /*8be0*/  UTCHMMA.2CTA gdesc[UR28], gdesc[UR26], tmem[UR50], tmem[UR14], idesc[UR15], UPT ;  /* 0x00ff0e1a1c0075ea */ /* 0x0009e2000ba00032 */
[----:B------:R5:W-:Y:S01]  /*8bf0*/  UTCHMMA.2CTA gdesc[UR62], gdesc[UR64], tmem[UR50], tmem[UR66], idesc[UR67], UPT ;  /* 0x00ff42403e0075ea */ /* 0x000be2000ba00032 */
[----:B------:R1:W-:Y:S10]  /*8c00*/  UTCHMMA.2CTA gdesc[UR54], gdesc[UR56], tmem[UR50], tmem[UR58], idesc[UR59], UPT ;  /* 0x00ff3a38360075ea */ /* 0x0003f4000ba00032 */
[----:B------:R2:W-:Y:S01]  /*8c10*/  UTCHMMA.2CTA gdesc[UR4], gdesc[UR6], tmem[UR50], tmem[UR52], idesc[UR53], UPT ;  /* 0x00ff3406040075ea */ /* 0x0005e2000ba00032 */
[----:B0-----:R-:W-:-:S02]  /*8c20*/  R2UR UR8, R8 ;  /* 0x00000000080872ca */ /* 0x001fc400000e0000 */
[----:B---3--:R-:W-:Y:S02]  /*8c30*/  R2UR.FILL UR13, R26 ;  /* 0x000000001a0d72ca */ /* 0x008fe400004e0000 */
[----:B----4-:R-:W-:Y:S02]  /*8c40*/  R2UR.FILL UR15, R40 ;  /* 0x00000000280f72ca */ /* 0x010fe400004e0000 */
[----:B------:R-:W-:Y:S02]  /*8c50*/  R2UR.FILL UR14, R38 ;  /* 0x00000000260e72ca */ /* 0x000fe400004e0000 */
[----:B------:R-:W-:Y:S02]  /*8c60*/  R2UR.FILL UR27, R43 ;  /* 0x000000002b1b72ca */ /* 0x000fe400004e0000 */
[----:B------:R-:W-:Y:S02]  /*8c70*/  R2UR.FILL UR26, R42 ;  /* 0x000000002a1a72ca */ /* 0x000fe400004e0000 */
[----:B------:R-:W-:Y:S01]  /*8c80*/  R2UR.FILL UR29, R45 ;  /* 0x000000002d1d72ca */ /* 0x000fe200004e0000 */
[----:B------:R-:W-:Y:S01]  /*8c90*/  IMAD.U32 R3, RZ, RZ, UR8 ;  /* 0x00000008ff037e24 */ /* 0x000fe2000f8e00ff */
[----:B------:R-:W-:Y:S01]  /*8ca0*/  R2UR.FILL UR28, R44 ;  /* 0x000000002c1c72ca */ /* 0x000fe200004e0000 */
[----:B------:R-:W-:Y:S01]  /*8cb0*/  UMOV UR8, 0x3 ;  /* 0x0000000300087882 */ /* 0x000fe20000000000 */
[----:B------:R-:W-:-:S02]  /*8cc0*/  R2UR.FILL UR12, R15 ;  /* 0x000000000f0c72ca */ /* 0x000fc400004e0000 */
[----:B------:R-:W-:Y:S02]  /*8cd0*/  R2UR.FILL UR11, R12 ;  /* 0x000000000c0b72ca */ /* 0x000fe400004e0000 */
[----:B-----5:R-:W-:Y:S02]  /*8ce0*/  R2UR.FILL UR67, R61 ;  /* 0x000000003d4372ca */ /* 0x020fe400004e0000 */
[----:B------:R-:W-:Y:S02]  /*8cf0*/  R2UR.FILL UR66, R60 ;  /* 0x000000003c4272ca */ /* 0x000fe400004e0000 */
[----:B------:R-:W-:Y:S02]  /*8d00*/  R2UR.FILL UR65, R59 ;  /* 0x000000003b4172ca */ /* 0x000fe400004e0000 */
[----:B------:R-:W-:Y:S01]  /*8d10*/  R2UR.FILL UR64, R58 ;  /* 0x000000003a4072ca */ /* 0x000fe200004e0000 */
[----:B------:R0:W-:Y:S01]  /*8d20*/  UTCHMMA.2CTA gdesc[UR26], gdesc[UR28], tmem[UR50], tmem[UR14], idesc[UR15], UPT ;  /* 0x00ff0e1c1a0075ea */ /* 0x0001e2000ba00032 */
[----:B------:R-:W-:Y:S01]  /*8d30*/  R2UR.FILL UR63, R57 ;  /* 0x00000000393f72ca */ /* 0x000fe200004e0000 */
[----:B------:R0:W-:Y:S01]  /*8d40*/  UTCBAR.2CTA.MULTICAST [UR13], URZ, UR12 ;  /* 0x000000ff0d0073e9 */ /* 0x0001e2000820080c */
[----:B------:R-:W3:Y:S02]  /*8d50*/  FENCE.VIEW.ASYNC.T ;  /* 0x00000000000073c6 */ /* 0x000ee40000000200 */
[----:B---3--:R0:W-:Y:S01]  /*8d60*/  UTCBAR.2CTA.MULTICAST [UR11], URZ, UR8 ;  /* 0x000000ff0b0073e9 */ /* 0x0081e20008200808 */
[----:B------:R-:W3:Y:S01]  /*8d70*/  SYNCS.PHASECHK.TRANS64.TRYWAIT P0, [R11+URZ+0x40], RZ ;  /* 0x000040ff0b0075a7 */ /* 0x000ee200080011ff */
[----:B------:R-:W-:-:S02]  /*8d80*/  R2UR.FILL UR62, R56 ;  /* 0x00000000383e72ca */ /* 0x000fc400004e0000 */
[----:B-1----:R-:W-:Y:S02]  /*8d90*/  R2UR.FILL UR59, R55 ;  /* 0x00000000373b72ca */ /* 0x002fe400004e0000 */
[----:B------:R-:W-:Y:S02]  /*8da0*/  R2UR.FILL UR58, R54 ;  /* 0x00000000363a72ca */ /* 0x000fe400004e0000 */
[----:B------:R-:W-:Y:S02]  /*8db0*/  R2UR.FILL UR57, R53 ;  /* 0x00000000353972ca */ /* 0x000fe400004e0000 */
[----:B------:R-:W-:Y:S02]  /*8dc0*/  R2UR.FILL UR56, R52 ;  /* 0x00000000343872ca */ /* 0x000fe400004e0000 */
[----:B------:R-:W-:Y:S02]  /*8dd0*/  R2UR.FILL UR54, R51 ;  /* 0x00000000333672ca */ /* 0x000fe400004e0000 */
[----:B--2---:R-:W-:-:S02]  /*8de0*/  R2UR.FILL UR52, R50 ;  /* 0x00000000323472ca */ /* 0x004fc400004e0000 */
[----:B------:R-:W-:Y:S02]  /*8df0*/  R2UR.FILL UR7, R49 ;  /* 0x00000000310772ca */ /* 0x000fe400004e0000 */
[----:B------:R-:W-:Y:S02]  /*8e00*/  R2UR.FILL UR6, R48 ;  /* 0x00000000300672ca */ /* 0x000fe400004e0000 */
[----:B------:R-:W-:Y:S02]  /*8e10*/  R2UR.FILL UR5, R47 ;  /* 0x000000002f0572ca */ /* 0x000fe400004e0000 */
[----:B------:R-:W-:Y:S01]  /*8e20*/  R2UR.FILL UR4, R46 ;  /* 0x000000002e0472ca */ /* 0x000fe200004e0000 */
[----:B0--3--:R-:W-:-:S14]  /*8e30*/  @!P0 BRA `(.L_x_135) ;  /* 0x0000011800fc8947 */ /* 0x009fdc0003800000 */
.L_x_312:
[----:B------:R-:W1:Y:S02]  /*8e40*/  SYNCS.PHASECHK.TRANS64.TRYWAIT P0, [R11+URZ+0x20], RZ ;  /* 0x000020ff0b0075a7 */ /* 0x000e6400080011ff */
[----:B-1----:R-:W-:Y:S05]  /*8e50*/  @!P0 BRA `(.L_x_136) ;  /* 0x0000011c00088947 */ /* 0x002fea0003800000 */
.L_x_313:
[----:B------:R-:W2:Y:S02]  /*8e60*/  SYNCS.PHASECHK.TRANS64.TRYWAIT P0, [R11+URZ+0x98], R64 ;  /* 0x000098400b0075a7 */ /* 0x000ea400080011ff */
[----:B--2---:R-:W-:Y:S05]  /*8e70*/  @!P0 BRA `(.L_x_137) ;  /* 0x0000011c00148947 */ /* 0x004fea0003800000 */
.L_x_315:
        /* <DEDUP_REMOVED lines=25> */
[----:B--2---:R-:W-:Y:S01]  /*9010*/  @P0 IMAD.MOV.U32 R5, RZ, RZ, 0x40004040 ;  /* 0x40004040ff050424 */ /* 0x004fe200078e00ff */
        /* <DEDUP_REMOVED lines=15> */
[----:B------:R-:W-:Y:S02]  /*9110*/  MOV.SPILL R38, UR14 ;  /* 0x0000000e00267c02 */ /* 0x000fe40009000f00 */
[----:B------:R-:W-:Y:S02]  /*9120*/  MOV.SPILL R55, UR58 ;  /* 0x0000003a00377c02 */ /* 0x000fe40009000f00 */
[----:B------:R-:W-:-:S02]  /*9130*/  @P0 R2UR UR13, R0 ;  /* 0x00000000000d02ca */ /* 0x000fc400000e0000 */
[----:B------:R-:W-:Y:S02]  /*9140*/  ELECT P0, URZ, PT ;  /* 0x0000000000ff782f */ /* 0x000fe40003800000 */
[----:B------:R-:W-:Y:S02]  /*9150*/  MOV.SPILL R54, UR57 ;  /* 0x0000003900367c02 */ /* 0x000fe40009000f00 */
[----:B------:R-:W-:Y:S02]  /*9160*/  MOV.SPILL R53, UR56 ;  /* 0x0000003800357c02 */ /* 0x000fe40009000f00 */
[----:B------:R-:W-:Y:S02]  /*9170*/  MOV.SPILL R52, UR54 ;  /* 0x0000003600347c02 */ /* 0x000fe40009000f00 */
[----:B------:R-:W-:Y:S02]  /*9180*/  MOV.SPILL R50, UR50 ;  /* 0x0000003200327c02 */ /* 0x000fe40009000f00 */
[----:B------:R-:W-:-:S02]  /*9190*/  ISETP.NE.U32.AND P1, PT, R65, 0x1, PT ;  /* 0x000000014100780c */ /* 0x000fc40003f25070 */
[----:B------:R-:W-:Y:S01]  /*91a0*/  MOV.SPILL R51, UR51 ;  /* 0x0000003300337c02 */ /* 0x000fe20009000f00 */
[----:B------:R-:W-:Y:S01]  /*91b0*/  @P0 VIADD R2, R11, 0x48 ;  /* 0x000000480b020836 */ /* 0x000fe20000000000 */
[----:B------:R-:W-:Y:S02]  /*91c0*/  @P0 LOP3.LUT R0, R27, 0xffff, RZ, 0xc0, !PT ;  /* 0x0000ffff1b000812 */ /* 0x000fe400078ec0ff */
[----:B------:R-:W-:Y:S02]  /*91d0*/  MOV.SPILL R26, UR13 ;  /* 0x0000000d001a7c02 */ /* 0x000fe40009000f00 */
[----:B------:R-:W-:Y:S02]  /*91e0*/  @P0 R2UR UR12, R2 ;  /* 0x00000000020c02ca */ /* 0x000fe400000e0000 */
[----:B------:R-:W-:Y:S02]  /*91f0*/  @P0 R2UR UR11, R0 ;  /* 0x00000000000b02ca */ /* 0x000fe400000e0000 */
[----:B------:R-:W-:-:S09]  /*9200*/  ELECT P0, URZ, PT ;  /* 0x0000000000ff782f */ /* 0x000fd20003800000 */
[----:B------:R-:W-:Y:S02]  /*9210*/  MOV.SPILL R15, UR12 ;  /* 0x0000000c000f7c02 */ /* 0x000fe40009000f00 */
        /* <DEDUP_REMOVED lines=116> */
[----:B--2---:R-:W-:Y:S01]  /*9960*/  R2UR UR41, R35 ;  /* 0x00000000232972ca */ /* 0x004fe200000e0000 */
        /* <DEDUP_REMOVED lines=154> */
[----:B------:R-:W-:Y:S01]  /*a310*/  IMAD.MOV.U32 R2, RZ, RZ, 0x10412010 ;  /* 0x10412010ff027424 */ /* 0x000fe200078e00ff */
[----:B------:R-:W-:Y:S01]  /*a320*/  @P0 R2UR UR7, R7 ;  /* 0x00000000070702ca */ /* 0x000fe200000e0000 */
[----:B------:R-:W-:-:S03]  /*a330*/  @P0 IMAD.MOV.U32 R5, RZ, RZ, 0x40004040 ;  /* 0x40004040ff050424 */ /* 0x000fc600078e00ff */
[----:B------:R-:W-:Y:S02]  /*a340*/  SEL R2, R2, 0x10410010, !P6 ;  /* 0x1041001002027807 */ /* 0x000fe40007000000 */
[----:B------:R-:W-:-:S03]  /*a350*/  @P0 R2UR UR5, R5 ;  /* 0x00000000050502ca */ /* 0x000fc600000e0000 */
[----:B------:R-:W-:Y:S01]  /*a360*/  IMAD.U32 R6, RZ, RZ, UR8 ;  /* 0x00000008ff067e24 */ /* 0x000fe2000f8e00ff */
[----:B------:R-:W-:Y:S02]  /*a370*/  @P0 R2UR UR8, R0 ;  /* 0x00000000000802ca */ /* 0x000fe400000e0000 */
[----:B------:R-:W-:Y:S02]  /*a380*/  SEL R0, RZ, 0x4000, P1 ;  /* 0x00004000ff007807 */ /* 0x000fe40000800000 */
        /* <DEDUP_REMOVED lines=13> */
[----:B--2---:R-:W-:-:S02]  /*a460*/  R2UR UR8, R8 ;  /* 0x00000000080872ca */ /* 0x004fc400000e0000 */
        /* <DEDUP_REMOVED lines=16> */
[----:B------:R2:W-:Y:S01]  /*a570*/  UTCBAR.2CTA.MULTICAST [UR13], URZ, UR8 ;  /* 0x000000ff0d0073e9 */ /* 0x0005e20008200808 */
[----:B------:R-:W-:-:S02]  /*a580*/  R2UR.FILL UR63, R58 ;  /* 0x000000003a3f72ca */ /* 0x000fc400004e0000 */
[----:B------:R2:W-:Y:S01]  /*a590*/  UTCBAR.2CTA.MULTICAST [UR12], URZ, UR11 ;  /* 0x000000ff0c0073e9 */ /* 0x0005e2000820080b */
[----:B------:R-:W3:Y:S01]  /*a5a0*/  SYNCS.PHASECHK.TRANS64.TRYWAIT P0, [R11+URZ+0xa0], RZ ;  /* 0x0000a0ff0b0075a7 */ /* 0x000ee200080011ff */
[----:B------:R-:W-:Y:S02]  /*a5b0*/  R2UR.FILL UR62, R57 ;  /* 0x00000000393e72ca */ /* 0x000fe400004e0000 */
[----:B0-----:R-:W-:Y:S02]  /*a5c0*/  R2UR.FILL UR59, R56 ;  /* 0x00000000383b72ca */ /* 0x001fe400004e0000 */
[----:B------:R-:W-:Y:S02]  /*a5d0*/  R2UR.FILL UR58, R55 ;  /* 0x00000000373a72ca */ /* 0x000fe400004e0000 */
[----:B------:R-:W-:Y:S02]  /*a5e0*/  R2UR.FILL UR57, R54 ;  /* 0x00000000363972ca */ /* 0x000fe400004e0000 */
[----:B------:R-:W-:-:S02]  /*a5f0*/  R2UR.FILL UR56, R53 ;  /* 0x00000000353872ca */ /* 0x000fc400004e0000 */
[----:B------:R-:W-:Y:S02]  /*a600*/  R2UR.FILL UR54, R52 ;  /* 0x00000000343672ca */ /* 0x000fe400004e0000 */
[----:B-1----:R-:W-:Y:S02]  /*a610*/  R2UR.FILL UR51, R51 ;  /* 0x00000000333372ca */ /* 0x002fe400004e0000 */
[----:B------:R-:W-:Y:S02]  /*a620*/  R2UR.FILL UR50, R50 ;  /* 0x00000000323272ca */ /* 0x000fe400004e0000 */
[----:B------:R-:W-:Y:S02]  /*a630*/  R2UR.FILL UR7, R49 ;  /* 0x00000000310772ca */ /* 0x000fe400004e0000 */
[----:B------:R-:W-:Y:S02]  /*a640*/  R2UR.FILL UR6, R48 ;  /* 0x00000000300672ca */ /* 0x000fe400004e0000 */
[----:B------:R-:W-:-:S02]  /*a650*/  R2UR.FILL UR5, R47 ;  /* 0x000000002f0572ca */ /* 0x000fc400004e0000 */
[----:B------:R-:W-:Y:S01]  /*a660*/  R2UR.FILL UR4, R46 ;  /* 0x000000002e0472ca */ /* 0x000fe200004e0000 */
[----:B--23--:R-:W-:-:S14]  /*a670*/  @!P0 BRA `(.L_x_138) ;  /* 0x0000010400308947 */ /* 0x00cfdc0003800000 */
.L_x_316:
[----:B------:R-:W1:Y:S02]  /*a680*/  SYNCS.PHASECHK.TRANS64.TRYWAIT P0, [R11+URZ+0x50], RZ ;  /* 0x000050ff0b0075a7 */ /* 0x000e6400080011ff */
[----:B-1----:R-:W-:Y:S05]  /*a690*/  @!P0 BRA `(.L_x_139) ;  /* 0x00000104003c8947 */ /* 0x002fea0003800000 */
.L_x_317:
[----:B------:R-:W-:Y:S01]  /*a6a0*/  ELECT P0, URZ, PT ;  /* 0x0000000000ff782f */ /* 0x000fe20003800000 */
[----:B------:R-:W-:Y:S01]  /*a6b0*/  VIADD R0, R41, 0x180 ;  /* 0x0000018029007836 */ /* 0x000fe20000000000 */
[----:B------:R-:W-:Y:S01]  /*a6c0*/  R2UR UR8, R8 ;  /* 0x00000000080872ca */ /* 0x000fe200000e0000 */
[----:B------:R-:W-:-:S03]  /*a6d0*/  UPLOP3.LUT UP1, UPT, UPT, UPT, UPT, 0x80, 0x8 ;  /* 0x000000000008789c */ /* 0x000fc60003f2f070 */
[----:B------:R-:W-:-:S07]  /*a6e0*/  R2UR UR10, R0 ;  /* 0x00000000000a72ca */ /* 0x000fce00000e0000 */
[----:B------:R-:W-:Y:S01]  /*a6f0*/  @P0 IMAD.MOV.U32 R2, RZ, RZ, RZ ;  /* 0x000000ffff020224 */ /* 0x000fe200078e00ff */
[----:B------:R-:W-:Y:S01]  /*a700*/  @P0 R2UR UR21, R3 ;  /* 0x00000000031502ca */ /* 0x000fe200000e0000 */
[----:B------:R-:W-:Y:S01]  /*a710*/  IMAD.U32 R3, RZ, RZ, UR8 ;  /* 0x00000008ff037e24 */ /* 0x000fe2000f8e00ff */
[----:B------:R-:W-:Y:S02]  /*a720*/  UMOV UR8, 0x3 ;  /* 0x0000000300087882 */ /* 0x000fe40000000000 */
[----:B------:R-:W-:Y:S01]  /*a730*/  @P0 R2UR UR20, R2 ;  /* 0x00000000021402ca */ /* 0x000fe200000e0000 */
[----:B------:R-:W-:Y:S01]  /*a740*/  VIADD R2, R39, 0x6 ;  /* 0x0000000627027836 */ /* 0x000fe20000000000 */
[----:B------:R-:W-:Y:S01]  /*a750*/  ELECT P0, URZ, PT ;  /* 0x0000000000ff782f */ /* 0x000fe20003800000 */
[----:B------:R-:W-:-:S03]  /*a760*/  IMAD.U32 R6, RZ, RZ, UR10 ;  /* 0x0000000aff067e24 */ /* 0x000fc6000f8e00ff */
[----:B------:R-:W-:-:S07]  /*a770*/  R2UR UR9, R2 ;  /* 0x00000000020972ca */ /* 0x000fce00000e0000 */
[----:B------:R2:W-:Y:S02]  /*a780*/  UTCHMMA.2CTA gdesc[UR56], gdesc[UR6], tmem[UR51], tmem[UR20], idesc[UR21], !UPT ;  /* 0x00ff1406380075ea */ /* 0x0005e4000fa00033 */
[----:B------:R-:W-:Y:S01]  /*a790*/  @P0 IMAD.MOV.U32 R7, RZ, RZ, 0x40004040 ;  /* 0x40004040ff070424 */ /* 0x000fe200078e00ff */
[----:B------:R-:W-:Y:S01]  /*a7a0*/  @P0 R2UR UR18, R6 ;  /* 0x00000000061202ca */ /* 0x000fe200000e0000 */
[----:B------:R-:W-:Y:S01]  /*a7b0*/  @P0 IMAD.MOV.U32 R5, RZ, RZ, 0x40004040 ;  /* 0x40004040ff050424 */ /* 0x000fe200078e00ff */
[----:B------:R-:W-:Y:S01]  /*a7c0*/  @P0 R2UR UR15, R3 ;  /* 0x00000000030f02ca */ /* 0x000fe200000e0000 */
[----:B------:R-:W-:Y:S01]  /*a7d0*/  IMAD.U32 R4, RZ, RZ, UR9 ;  /* 0x00000009ff047e24 */ /* 0x000fe2000f8e00ff */
[----:B------:R-:W-:Y:S01]  /*a7e0*/  @P0 R2UR UR19, R7 ;  /* 0x00000000071302ca */ /* 0x000fe200000e0000 */
[----:B------:R-:W-:Y:S01]  /*a7f0*/  @P0 IMAD.MOV.U32 R2, RZ, RZ, RZ ;  /* 0x000000ffff020224 */ /* 0x000fe200078e00ff */
[----:B------:R-:W-:Y:S02]  /*a800*/  @P0 R2UR UR17, R5 ;  /* 0x00000000051102ca */ /* 0x000fe400000e0000 */
[----:B------:R-:W-:-:S02]  /*a810*/  @P0 R2UR UR16, R4 ;  /* 0x00000000041002ca */ /* 0x000fc400000e0000 */
[----:B------:R-:W-:Y:S02]  /*a820*/  @P0 R2UR UR14, R2 ;  /* 0x00000000020e02ca */ /* 0x000fe400000e0000 */
[----:B------:R-:W-:-:S13]  /*a830*/  ELECT P0, URZ, PT ;  /* 0x0000000000ff782f */ /* 0x000fda0003800000 */
[----:B------:R-:W-:Y:S01]  /*a840*/  @P0 VIADD R2, R11, 0x58 ;  /* 0x000000580b020836 */ /* 0x000fe20000000000 */
[----:B------:R-:W-:-:S04]  /*a850*/  @P0 LOP3.LUT R0, R27, 0xffff, RZ, 0xc0, !PT ;  /* 0x0000ffff1b000812 */ /* 0x000fc800078ec0ff */
[----:B------:R-:W-:Y:S02]  /*a860*/  @P0 R2UR UR12, R2 ;  /* 0x00000000020c02ca */ /* 0x000fe400000e0000 */
[----:B------:R-:W-:Y:S02]  /*a870*/  @P0 R2UR UR11, R0 ;  /* 0x00000000000b02ca */ /* 0x000fe400000e0000 */
[----:B------:R-:W-:-:S13]  /*a880*/  ELECT P0, URZ, PT ;  /* 0x0000000000ff782f */ /* 0x000fda0003800000 */
        /* <DEDUP_REMOVED lines=8> */
[----:B------:R-:W-:Y:S02]  /*a910*/  @P0 R2UR UR27, R7 ;  /* 0x00000000071b02ca */ /* 0x000fe400000e0000 */
[----:B------:R-:W-:-:S02]  /*a920*/  @P0 R2UR UR22, R2 ;  /* 0x00000000021602ca */ /* 0x000fc400000e0000 */
        /* <DEDUP_REMOVED lines=25> */
[----:B------:R2:W-:Y:S01]  /*aac0*/  UTCHMMA.2CTA gdesc[UR16], gdesc[UR18], tmem[UR51], tmem[UR14], idesc[UR15], UPT ;  /* 0x00ff0e12100075ea */ /* 0x0005e2000ba00033 */
[----:B------:R2:W-:Y:S03]  /*aad0*/  UTCBAR.2CTA.MULTICAST [UR12], URZ, UR11 ;  /* 0x000000ff0c0073e9 */ /* 0x0005e6000820080b */
[----:B------:R-:W-:-:S13]  /*aae0*/  @P0 R2UR UR9, R0 ;  /* 0x00000000000902ca */ /* 0x000fda00000e0000 */
[----:B------:R2:W-:Y:S01]  /*aaf0*/  UTCBAR.2CTA.MULTICAST [UR9], URZ, UR8 ;  /* 0x000000ff090073e9 */ /* 0x0005e20008200808 */
[----:B------:R-:W-:Y:S01]  /*ab00*/  NOP ;  /* 0x0000000000007918 */ /* 0x000fe20000000000 */
.L_x_131:
[----:B------:R-:W3:Y:S01]  /*ab10*/  LDL R95, [R1+0xb8] ;  /* 0x0000b800015f7983 */ /* 0x000ee20000100800 */
[----:B------:R-:W-:Y:S01]  /*ab20*/  ISETP.NE.AND P0, PT, R36, 0x1, PT ;  /* 0x000000012400780c */ /* 0x000fe20003f05270 */
[----:B------:R-:W-:Y:S01]  /*ab30*/  UPLOP3.LUT UP0, UPT, UPT, UPT, UPT, 0x40, 0x4 ;  /* 0x000000000004789c */ /* 0x000fe20003f0e870 */
[----:B------:R-:W-:Y:S01]  /*ab40*/  CS2R R22, SRZ ;  /* 0x0000000000167805 */ /* 0x000fe2000001ff00 */
[--C-:B---3--:R-:W-:Y:S02]  /*ab50*/  IMAD.MOV.U32 R26, RZ, RZ, R95.reuse ;  /* 0x000000ffff1a7224 */ /* 0x108fe400078e005f */
[----:B------:R-:W-:-:S08]  /*ab60*/  IMAD.MOV.U32 R25, RZ, RZ, R95 ;  /* 0x000000ffff197224 */ /* 0x000fd000078e005f */
[----:B------:R-:W-:Y:S05]  /*ab70*/  @!P0 BRA `(.L_x_140) ;  /* 0x0000005c00788947 */ /* 0x000fea0003800000 */
[----:B------:R-:W-:Y:S01]  /*ab80*/  MOV.SPILL R2, UR71 ;  /* 0x0000004700027c02 */ /* 0x000fe20009000f00 */
[----:B------:R3:W-:Y:S01]  /*ab90*/  STL [R1+0x118], R36 ;  /* 0x0001182401007387 */ /* 0x0007e20000100800 */
[----:B------:R-:W-:Y:S01]  /*aba0*/  MOV.SPILL R0, UR70 ;  /* 0x0000004600007c02 */ /* 0x000fe20009000f00 */
[----:B------:R-:W-:Y:S01]  /*abb0*/  VIADD R4, R39, 0x2 ;  /* 0x0000000227047836 */ /* 0x000fe20000000000 */
[----:B0-----:R-:W-:Y:S01]  /*abc0*/  MOV.SPILL R3, UR69 ;  /* 0x0000004500037c02 */ /* 0x001fe20009000f00 */
[----:B------:R-:W-:Y:S01]  /*abd0*/  STL [R1+0x114], R27 ;  /* 0x0001141b01007387 */ /* 0x000fe20000100800 */
[----:B------:R-:W-:Y:S02]  /*abe0*/  MOV.SPILL R44, UR13 ;  /* 0x0000000d002c7c02 */ /* 0x000fe40009000f00 */
[----:B--2---:R-:W-:Y:S01]  /*abf0*/  R2UR UR8, R4 ;  /* 0x00000000040872ca */ /* 0x004fe200000e0000 */
[----:B------:R0:W-:Y:S01]  /*ac00*/  STL [R1+0xc0], R2 ;  /* 0x0000c00201007387 */ /* 0x0001e20000100800 */
[----:B------:R-:W-:Y:S01]  /*ac10*/  VIADD R4, R9, 0x2 ;  /* 0x0000000209047836 */ /* 0x000fe20000000000 */
[----:B------:R-:W-:-:S02]  /*ac20*/  R2UR.FILL UR13, R44 ;  /* 0x000000002c0d72ca */ /* 0x000fc400004e0000 */
[----:B------:R2:W-:Y:S01]  /*ac30*/  STL [R1+0xbc], R0 ;  /* 0x0000bc0001007387 */ /* 0x0005e20000100800 */
[----:B------:R-:W-:Y:S02]  /*ac40*/  MOV.SPILL R46, UR11 ;  /* 0x0000000b002e7c02 */ /* 0x000fe40009000f00 */
[----:B------:R-:W-:Y:S01]  /*ac50*/  R2UR UR10, R4 ;  /* 0x00000000040a72ca */ /* 0x000fe200000e0000 */
[----:B------:R4:W-:Y:S01]  /*ac60*/  STL [R1+0xc8], R3 ;  /* 0x0000c80301007387 */ /* 0x0009e20000100800 */
[C---:B------:R-:W-:Y:S01]  /*ac70*/  VIADD R4, R9.reuse, 0x6 ;  /* 0x0000000609047836 */ /* 0x040fe20000000000 */
[----:B------:R-:W-:Y:S02]  /*ac80*/  MOV.SPILL R8, UR9 ;  /* 0x0000000900087c02 */ /* 0x000fe40009000f00 */
[----:B------:R-:W-:Y:S01]  /*ac90*/  IMAD.U32 R80, RZ, RZ, UR8 ;  /* 0x00000008ff507e24 */ /* 0x000fe2000f8e00ff */
[----:B------:R-:W-:Y:S02]  /*aca0*/  MOV.SPILL R34, UR23 ;  /* 0x0000001700227c02 */ /* 0x000fe40009000f00 */
[----:B------:R-:W-:Y:S01]  /*acb0*/  R2UR UR14, R4 ;  /* 0x00000000040e72ca */ /* 0x000fe200000e0000 */
[----:B------:R-:W-:Y:S01]  /*acc0*/  VIADD R4, R9, 0x406 ;  /* 0x0000040609047836 */ /* 0x000fe20000000000 */
[----:B---3--:R-:W-:-:S02]  /*acd0*/  MOV.SPILL R36, UR5 ;  /* 0x0000000500247c02 */ /* 0x008fc40009000f00 */
[----:B------:R-:W-:Y:S01]  /*ace0*/  MOV.SPILL R7, UR9 ;  /* 0x0000000900077c02 */ /* 0x000fe20009000f00 */
[----:B------:R-:W-:Y:S01]  /*acf0*/  IMAD.U32 R68, RZ, RZ, UR10 ;  /* 0x0000000aff447e24 */ /* 0x000fe2000f8e00ff */
[----:B------:R-:W-:Y:S01]  /*ad00*/  R2UR UR24, R4 ;  /* 0x00000000041872ca */ /* 0x000fe200000e0000 */
[----:B------:R-:W-:Y:S01]  /*ad10*/  VIADD R4, R9, 0x806 ;  /* 0x0000080609047836 */ /* 0x000fe20000000000 */
[----:B------:R-:W-:Y:S02]  /*ad20*/  MOV.SPILL R6, UR9 ;  /* 0x0000000900067c02 */ /* 0x000fe40009000f00 */
[----:B0-----:R-:W-:Y:S02]  /*ad30*/  MOV.SPILL R2, UR68 ;  /* 0x0000004400027c02 */ /* 0x001fe40009000f00 */
[----:B------:R-:W-:Y:S01]  /*ad40*/  R2UR UR32, R4 ;  /* 0x00000000042072ca */ /* 0x000fe200000e0000 */
[----:B------:R-:W-:Y:S01]  /*ad50*/  VIADD R4, R14, 0x100 ;  /* 0x000001000e047836 */ /* 0x000fe20000000000 */
[----:B--2---:R-:W-:Y:S01]  /*ad60*/  MOV.SPILL R0, UR67 ;  /* 0x0000004300007c02 */ /* 0x004fe20009000f00 */
[----:B------:R0:W-:Y:S01]  /*ad70*/  STL [R1+0xc4], R2 ;  /* 0x0000c40201007387 */ /* 0x0001e20000100800 */
[----:B------:R-:W-:Y:S01]  /*ad80*/  IMAD.U32 R64, RZ, RZ, UR14 ;  /* 0x0000000eff407e24 */ /* 0x000fe2000f8e00ff */
[----:B------:R-:W-:-:S02]  /*ad90*/  MOV.SPILL R48, UR9 ;  /* 0x0000000900307c02 */ /* 0x000fc40009000f00 */
[----:B----4-:R-:W-:Y:S01]  /*ada0*/  MOV.SPILL R3, UR66 ;  /* 0x0000004200037c02 */ /* 0x010fe20009000f00 */
[----:B------:R2:W-:Y:S01]  /*adb0*/  STL [R1+0xd0], R0 ;  /* 0x0000d00001007387 */ /* 0x0005e20000100800 */
[----:B------:R-:W-:Y:S01]  /*adc0*/  IMAD.U32 R56, RZ, RZ, UR24 ;  /* 0x00000018ff387e24 */ /* 0x000fe2000f8e00ff */
[----:B------:R-:W-:Y:S01]  /*add0*/  R2UR UR48, R4 ;  /* 0x00000000043072ca */ /* 0x000fe200000e0000 */
[----:B------:R-:W-:Y:S01]  /*ade0*/  VIADD R4, R14, 0x200 ;  /* 0x000002000e047836 */ /* 0x000fe20000000000 */
[----:B------:R3:W-:Y:S01]  /*adf0*/  STL [R1+0xcc], R3 ;  /* 0x0000cc0301007387 */ /* 0x0007e20000100800 */
[----:B------:R-:W-:Y:S02]  /*ae00*/  MOV.SPILL R50, UR9 ;  /* 0x0000000900327c02 */ /* 0x000fe40009000f00 */
[----:B------:R-:W-:Y:S02]  /*ae10*/  MOV.SPILL R5, UR9 ;  /* 0x0000000900057c02 */ /* 0x000fe40009000f00 */
[----:B------:R-:W-:-:S02]  /*ae20*/  R2UR.FILL UR11, R46 ;  /* 0x000000002e0b72ca */ /* 0x000fc400004e0000 */
[----:B------:R-:W-:Y:S02]  /*ae30*/  R2UR.FILL UR9, R8 ;  /* 0x00000000080972ca */ /* 0x000fe400004e0000 */
[----:B------:R-:W-:Y:S02]  /*ae40*/  R2UR.FILL UR23, R34 ;  /* 0x00000000221772ca */ /* 0x000fe400004e0000 */
[----:B------:R-:W-:Y:S02]  /*ae50*/  MOV.SPILL R38, UR19 ;  /* 0x0000001300267c02 */ /* 0x000fe40009000f00 */
[----:B------:R-:W-:Y:S02]  /*ae60*/  R2UR.FILL UR9, R7 ;  /* 0x00000000070972ca */ /* 0x000fe400004e0000 */
[----:B------:R-:W-:Y:S02]  /*ae70*/  R2UR.FILL UR9, R6 ;  /* 0x00000000060972ca */ /* 0x000fe400004e0000 */
[----:B0-----:R-:W-:-:S02]  /*ae80*/  MOV.SPILL R2, UR65 ;  /* 0x0000004100027c02 */ /* 0x001fc40009000f00 */
[----:B------:R-:W-:Y:S02]  /*ae90*/  R2UR.FILL UR9, R5 ;  /* 0x00000000050972ca */ /* 0x000fe400004e0000 */
[----:B--2---:R-:W-:Y:S01]  /*aea0*/  MOV.SPILL R0, UR64 ;  /* 0x0000004000007c02 */ /* 0x004fe20009000f00 */
[----:B------:R0:W-:Y:S01]  /*aeb0*/  STL [R1+0xd8], R2 ;  /* 0x0000d80201007387 */ /* 0x0001e20000100800 */
[----:B------:R-:W-:Y:S02]  /*aec0*/  R2UR.FILL UR9, R50 ;  /* 0x00000000320972ca */ /* 0x000fe400004e0000 */
[----:B---3--:R-:W-:Y:S01]  /*aed0*/  MOV.SPILL R3, UR63 ;  /* 0x0000003f00037c02 */ /* 0x008fe20009000f00 */
[----:B------:R2:W-:Y:S01]  /*aee0*/  STL [R1+0xd4], R0 ;  /* 0x0000d40001007387 */ /* 0x0005e20000100800 */
[----:B------:R-:W-:Y:S01]  /*aef0*/  R2UR.FILL UR9, R48 ;  /* 0x00000000300972ca */ /* 0x000fe200004e0000 */
[----:B------:R-:W-:Y:S01]  /*af00*/  IMAD.U32 R48, RZ, RZ, UR32 ;  /* 0x00000020ff307e24 */ /* 0x000fe2000f8e00ff */
[----:B------:R-:W-:Y:S01]  /*af10*/  R2UR.FILL UR19, R38 ;  /* 0x00000000261372ca */ /* 0x000fe200004e0000 */
[----:B------:R3:W-:Y:S01]  /*af20*/  STL [R1+0xe0], R3 ;  /* 0x0000e00301007387 */ /* 0x0007e20000100800 */
[----:B------:R-:W-:-:S02]  /*af30*/  MOV.SPILL R42, UR15 ;  /* 0x0000000f002a7c02 */ /* 0x000fc40009000f00 */
[----:B------:R-:W-:Y:S02]  /*af40*/  MOV.SPILL R40, UR17 ;  /* 0x0000001100287c02 */ /* 0x000fe40009000f00 */
[----:B------:R-:W-:Y:S02]  /*af50*/  R2UR.FILL UR15, R42 ;  /* 0x000000002a0f72ca */ /* 0x000fe400004e0000 */
[----:B------:R-:W-:Y:S02]  /*af60*/  R2UR.FILL UR17, R40 ;  /* 0x00000000281172ca */ /* 0x000fe400004e0000 */
[----:B------:R-:W-:Y:S02]  /*af70*/  MOV.SPILL R27, UR4 ;  /* 0x00000004001b7c02 */ /* 0x000fe40009000f00 */
[----:B------:R-:W-:Y:S02]  /*af80*/  MOV.SPILL R20, UR43 ;  /* 0x0000002b00147c02 */ /* 0x000fe40009000f00 */
[----:B------:R-:W-:-:S02]  /*af90*/  SEL R85, RZ, 0x4000, P4 ;  /* 0x00004000ff557807 */ /* 0x000fc40002000000 */
[----:B------:R-:W-:Y:S02]  /*afa0*/  R2UR.FILL UR43, R20 ;  /* 0x00000000142b72ca */ /* 0x000fe400004e0000 */
[----:B0-----:R-:W-:Y:S02]  /*afb0*/  MOV.SPILL R2, UR62 ;  /* 0x0000003e00027c02 */ /* 0x001fe40009000f00 */
[----:B------:R-:W-:Y:S02]  /*afc0*/  MOV.SPILL R16, UR77 ;  /* 0x0000004d00107c02 */ /* 0x000fe40009000f00 */
[----:B--2---:R-:W-:Y:S01]  /*afd0*/  MOV.SPILL R0, UR59 ;  /* 0x0000003b00007c02 */ /* 0x004fe20009000f00 */
[----:B------:R0:W-:Y:S01]  /*afe0*/  STL [R1+0xdc], R2 ;  /* 0x0000dc0201007387 */ /* 0x0001e20000100800 */
[----:B------:R-:W2:Y:S01]  /*aff0*/  LDC.U8 R86, c[0x0][0x38b] ;  /* 0x0000e2c0ff567b82 */ /* 0x000ea20000000000 */
[----:B------:R-:W-:Y:S02]  /*b000*/  MOV.SPILL R19, UR45 ;  /* 0x0000002d00137c02 */ /* 0x000fe40009000f00 */
[----:B---3--:R-:W-:Y:S01]  /*b010*/  MOV.SPILL R3, UR58 ;  /* 0x0000003a00037c02 */ /* 0x008fe20009000f00 */
[----:B------:R3:W-:Y:S01]  /*b020*/  STL [R1+0xe8], R0 ;  /* 0x0000e80001007387 */ /* 0x0007e20000100800 */
[----:B------:R-:W-:-:S02]  /*b030*/  R2UR.FILL UR77, R16 ;  /* 0x00000000104d72ca */ /* 0x000fc400004e0000 */
[----:B------:R-:W-:Y:S01]  /*b040*/  R2UR.FILL UR45, R19 ;  /* 0x00000000132d72ca */ /* 0x000fe200004e0000 */
[----:B------:R4:W-:Y:S01]  /*b050*/  STL [R1+0xe4], R3 ;  /* 0x0000e40301007387 */ /* 0x0009e20000100800 */
[----:B------:R-:W-:Y:S02]  /*b060*/  MOV.SPILL R32, UR25 ;  /* 0x0000001900207c02 */ /* 0x000fe40009000f00 */
[----:B------:R-:W-:Y:S02]  /*b070*/  MOV.SPILL R28, UR29 ;  /* 0x0000001d001c7c02 */ /* 0x000fe40009000f00 */
[----:B------:R-:W-:Y:S02]  /*b080*/  SEL R84, RZ, 0x4000, P2 ;  /* 0x00004000ff547807 */ /* 0x000fe40001000000 */
[----:B------:R-:W-:Y:S02]  /*b090*/  MOV.SPILL R18, UR47 ;  /* 0x0000002f00127c02 */ /* 0x000fe40009000f00 */
[----:B------:R-:W-:-:S02]  /*b0a0*/  MOV.SPILL R17, UR49 ;  /* 0x0000003100117c02 */ /* 0x000fc40009000f00 */
[----:B------:R-:W-:Y:S02]  /*b0b0*/  MOV.SPILL R30, UR27 ;  /* 0x0000001b001e7c02 */ /* 0x000fe40009000f00 */
[----:B------:R-:W-:Y:S02]  /*b0c0*/  MOV.SPILL R26, UR31 ;  /* 0x0000001f001a7c02 */ /* 0x000fe40009000f00 */
[----:B------:R-:W-:Y:S02]  /*b0d0*/  MOV.SPILL R12, UR73 ;  /* 0x00000049000c7c02 */ /* 0x000fe40009000f00 */
[----:B0-----:R-:W-:Y:S02]  /*b0e0*/  MOV.SPILL R2, UR57 ;  /* 0x0000003900027c02 */ /* 0x001fe40009000f00 */
[----:B-1----:R-:W-:Y:S02]  /*b0f0*/  MOV.SPILL R11, UR61 ;  /* 0x0000003d000b7c02 */ /* 0x002fe40009000f00 */
[----:B---3--:R-:W-:Y:S01]  /*b100*/  MOV.SPILL R0, UR56 ;  /* 0x0000003800007c02 */ /* 0x008fe20009000f00 */
[----:B------:R0:W-:Y:S01]  /*b110*/  STL [R1+0xf0], R2 ;  /* 0x0000f00201007387 */ /* 0x0001e20000100800 */
[----:B------:R-:W-:-:S02]  /*b120*/  MOV.SPILL R23, UR37 ;  /* 0x0000002500177c02 */ /* 0x000fc40009000f00 */
[----:B----4-:R-:W-:Y:S01]  /*b130*/  MOV.SPILL R3, UR54 ;  /* 0x0000003600037c02 */ /* 0x010fe20009000f00 */
[----:B------:R1:W-:Y:S01]  /*b140*/  STL [R1+0xec], R0 ;  /* 0x0000ec0001007387 */ /* 0x0003e20000100800 */
[----:B--2---:R-:W-:Y:S01]  /*b150*/  LOP3.LUT R86, R86, 0x1, RZ, 0xc0, !PT ;  /* 0x0000000156567812 */ /* 0x004fe200078ec0ff */
[C---:B------:R-:W-:Y:S01]  /*b160*/  VIADD R16, R13.reuse, 0x204 ;  /* 0x000002040d107836 */ /* 0x040fe20000000000 */
[----:B------:R-:W-:Y:S01]  /*b170*/  MOV.SPILL R22, UR39 ;  /* 0x0000002700167c02 */ /* 0x000fe20009000f00 */
[----:B------:R2:W-:Y:S01]  /*b180*/  STL [R1+0xf4], R3 ;  /* 0x0000f40301007387 */ /* 0x0005e20000100800 */
[----:B------:R-:W-:Y:S01]  /*b190*/  VIADD R19, R13, 0x302 ;  /* 0x000003020d137836 */ /* 0x000fe20000000000 */
[----:B------:R-:W-:Y:S01]  /*b1a0*/  MOV.SPILL R21, UR41 ;  /* 0x0000002900157c02 */ /* 0x000fe20009000f00 */
[----:B------:R-:W-:Y:S01]  /*b1b0*/  IMAD.MOV.U32 R5, RZ, RZ, 0x10102010 ;  /* 0x10102010ff057424 */ /* 0x000fe200078e00ff */
[----:B------:R-:W-:Y:S01]  /*b1c0*/  MOV.SPILL R15, UR75 ;  /* 0x0000004b000f7c02 */ /* 0x000fe20009000f00 */
[----:B------:R-:W-:Y:S01]  /*b1d0*/  IMAD.MOV.U32 R6, RZ, RZ, 0x10412010 ;  /* 0x10412010ff067424 */ /* 0x000fe200078e00ff */
[----:B------:R-:W-:-:S02]  /*b1e0*/  ISETP.NE.U32.AND P2, PT, R65, 0x1, PT ;  /* 0x000000014100780c */ /* 0x000fc40003f45070 */
[----:B------:R-:W-:Y:S02]  /*b1f0*/  R2UR.FILL UR25, R32 ;  /* 0x00000000201972ca */ /* 0x000fe400004e0000 */
[----:B------:R-:W-:Y:S02]  /*b200*/  R2UR.FILL UR29, R28 ;  /* 0x000000001c1d72ca */ /* 0x000fe400004e0000 */
[----:B------:R-:W-:Y:S02]  /*b210*/  R2UR.FILL UR47, R18 ;  /* 0x00000000122f72ca */ /* 0x000fe400004e0000 */
[----:B------:R-:W-:Y:S02]  /*b220*/  R2UR.FILL UR49, R17 ;  /* 0x00000000113172ca */ /* 0x000fe400004e0000 */
[----:B------:R-:W-:Y:S02]  /*b230*/  R2UR.FILL UR27, R30 ;  /* 0x000000001e1b72ca */ /* 0x000fe400004e0000 */
[----:B0-----:R-:W-:-:S02]  /*b240*/  MOV.SPILL R2, UR52 ;  /* 0x0000003400027c02 */ /* 0x001fc40009000f00 */
[----:B------:R-:W-:Y:S02]  /*b250*/  R2UR.FILL UR31, R26 ;  /* 0x000000001a1f72ca */ /* 0x000fe400004e0000 */
[----:B-1----:R-:W-:Y:S01]  /*b260*/  MOV.SPILL R0, UR51 ;  /* 0x0000003300007c02 */ /* 0x002fe20009000f00 */
[----:B------:R0:W-:Y:S01]  /*b270*/  STL [R1+0xf8], R2 ;  /* 0x0000f80201007387 */ /* 0x0001e20000100800 */
[----:B------:R-:W-:Y:S02]  /*b280*/  ISETP.NE.U32.AND P4, PT, R86, 0x1, PT ;  /* 0x000000015600780c */ /* 0x000fe40003f85070 */
[----:B--2---:R-:W-:Y:S01]  /*b290*/  MOV.SPILL R3, UR50 ;  /* 0x0000003200037c02 */ /* 0x004fe20009000f00 */
[----:B------:R1:W-:Y:S01]  /*b2a0*/  STL [R1+0x100], R0 ;  /* 0x0001000001007387 */ /* 0x0003e20000100800 */
[----:B------:R-:W-:Y:S01]  /*b2b0*/  R2UR UR4, R16 ;  /* 0x00000000100472ca */ /* 0x000fe200000e0000 */
[C---:B------:R-:W-:Y:S01]  /*b2c0*/  VIADD R17, R13.reuse, 0x206 ;  /* 0x000002060d117836 */ /* 0x040fe20000000000 */
[----:B------:R-:W-:Y:S01]  /*b2d0*/  MOV.SPILL R112, UR77 ;  /* 0x0000004d00707c02 */ /* 0x000fe20009000f00 */
[----:B------:R2:W-:Y:S01]  /*b2e0*/  STL [R1+0xfc], R3 ;  /* 0x0000fc0301007387 */ /* 0x0005e20000100800 */
[----:B------:R-:W-:Y:S01]  /*b2f0*/  VIADD R18, R13, 0x300 ;  /* 0x000003000d127836 */ /* 0x000fe20000000000 */
[----:B------:R-:W-:Y:S01]  /*b300*/  MOV.SPILL R99, UR57 ;  /* 0x0000003900637c02 */ /* 0x000fe20009000f00 */
[----:B------:R-:W-:Y:S01]  /*b310*/  IMAD.U32 R30, RZ, RZ, UR48 ;  /* 0x00000030ff1e7e24 */ /* 0x000fe2000f8e00ff */
[----:B------:R-:W-:-:S02]  /*b320*/  R2UR.FILL UR37, R23 ;  /* 0x00000000172572ca */ /* 0x000fc400004e0000 */
[----:B------:R-:W-:Y:S02]  /*b330*/  R2UR.FILL UR39, R22 ;  /* 0x00000000162772ca */ /* 0x000fe400004e0000 */
[----:B------:R-:W-:Y:S02]  /*b340*/  R2UR.FILL UR41, R21 ;  /* 0x00000000152972ca */ /* 0x000fe400004e0000 */
[----:B------:R-:W-:Y:S02]  /*b350*/  MOV.SPILL R25, UR33 ;  /* 0x0000002100197c02 */ /* 0x000fe40009000f00 */
[----:B------:R-:W-:Y:S02]  /*b360*/  MOV.SPILL R82, UR21 ;  /* 0x0000001500527c02 */ /* 0x000fe40009000f00 */
[----:B------:R-:W-:Y:S02]  /*b370*/  MOV.SPILL R24, UR35 ;  /* 0x0000002300187c02 */ /* 0x000fe40009000f00 */
[----:B------:R-:W-:-:S02]  /*b380*/  ISETP.NE.AND P1, PT, R63, RZ, PT ;  /* 0x000000ff3f00720c */ /* 0x000fc40003f25270 */
[----:B0-----:R-:W-:Y:S02]  /*b390*/  MOV.SPILL R2, UR7 ;  /* 0x0000000700027c02 */ /* 0x001fe40009000f00 */
[----:B-1----:R-:W-:-:S03]  /*b3a0*/  MOV.SPILL R0, UR6 ;  /* 0x0000000600007c02 */ /* 0x002fc60009000f00 */
[----:B------:R0:W-:Y:S01]  /*b3b0*/  STL [R1+0x108], R2 ;  /* 0x0001080201007387 */ /* 0x0001e20000100800 */
[----:B--2---:R-:W-:Y:S01]  /*b3c0*/  VIADD R3, R39, 0x4 ;  /* 0x0000000427037836 */ /* 0x004fe20000000000 */
[----:B------:R-:W1:Y:S02]  /*b3d0*/  LDC.U8 R86, c[0x0][0x38a] ;  /* 0x0000e280ff567b82 */ /* 0x000e640000000000 */
[----:B------:R-:W-:Y:S01]  /*b3e0*/  STL [R1+0x11c], R36 ;  /* 0x00011c2401007387 */ /* 0x000fe20000100800 */
[----:B------:R-:W-:Y:S02]  /*b3f0*/  MOV.SPILL R115, UR4 ;  /* 0x0000000400737c02 */ /* 0x000fe40009000f00 */
[----:B------:R-:W-:Y:S01]  /*b400*/  R2UR UR8, R3 ;  /* 0x00000000030872ca */ /* 0x000fe200000e0000 */
[----:B------:R2:W-:Y:S01]  /*b410*/  STL [R1+0x104], R0 ;  /* 0x0001040001007387 */ /* 0x0005e20000100800 */
[----:B------:R-:W-:Y:S01]  /*b420*/  VIADD R3, R9, 0x4 ;  /* 0x0000000409037836 */ /* 0x000fe20000000000 */
[----:B------:R-:W-:-:S02]  /*b430*/  R2UR UR48, R17 ;  /* 0x00000000113072ca */ /* 0x000fc400000e0000 */
[----:B------:R3:W-:Y:S01]  /*b440*/  STL [R1+0x120], R27 ;  /* 0x0001201b01007387 */ /* 0x0007e20000100800 */
[----:B------:R-:W-:Y:S01]  /*b450*/  UMOV UR77, UR29 ;  /* 0x0000001d004d7c82 */ /* 0x000fe20008000000 */
[----:B------:R-:W-:Y:S01]  /*b460*/  R2UR UR12, R3 ;  /* 0x00000000030c72ca */ /* 0x000fe200000e0000 */
[----:B------:R-:W-:Y:S01]  /*b470*/  VIADD R3, R9, 0x400 ;  /* 0x0000040009037836 */ /* 0x000fe20000000000 */
[----:B------:R-:W-:Y:S02]  /*b480*/  MOV.SPILL R114, UR49 ;  /* 0x0000003100727c02 */ /* 0x000fe40009000f00 */
[----:B------:R-:W-:Y:S02]  /*b490*/  MOV.SPILL R96, UR65 ;  /* 0x0000004100607c02 */ /* 0x000fe40009000f00 */
[----:B------:R-:W-:Y:S01]  /*b4a0*/  IMAD.U32 R78, RZ, RZ, UR8 ;  /* 0x00000008ff4e7e24 */ /* 0x000fe2000f8e00ff */
[----:B------:R-:W-:Y:S01]  /*b4b0*/  R2UR UR16, R3 ;  /* 0x00000000031072ca */ /* 0x000fe200000e0000 */
[----:B------:R-:W-:Y:S01]  /*b4c0*/  VIADD R3, R9, 0x800 ;  /* 0x0000080009037836 */ /* 0x000fe20000000000 */
[----:B------:R-:W-:Y:S01]  /*b4d0*/  R2UR.FILL UR33, R25 ;  /* 0x00000000192172ca */ /* 0x000fe200004e0000 */
[----:B0-----:R-:W-:Y:S01]  /*b4e0*/  VIADD R2, R39, 0x6 ;  /* 0x0000000627027836 */ /* 0x001fe20000000000 */
[----:B------:R-:W-:-:S02]  /*b4f0*/  MOV.SPILL R122, UR53 ;  /* 0x00000035007a7c02 */ /* 0x000fc40009000f00 */
[----:B------:R-:W-:Y:S01]  /*b500*/  IMAD.U32 R66, RZ, RZ, UR12 ;  /* 0x0000000cff427e24 */ /* 0x000fe2000f8e00ff */
[----:B------:R-:W-:Y:S01]  /*b510*/  R2UR UR26, R3 ;  /* 0x00000000031a72ca */ /* 0x000fe200000e0000 */
[----:B------:R-:W-:Y:S01]  /*b520*/  VIADD R3, R9, 0xc00 ;  /* 0x00000c0009037836 */ /* 0x000fe20000000000 */
[----:B------:R-:W-:Y:S01]  /*b530*/  R2UR UR8, R2 ;  /* 0x00000000020872ca */ /* 0x000fe200000e0000 */
[C---:B------:R-:W-:Y:S01]  /*b540*/  VIADD R2, R41.reuse, 0x100 ;  /* 0x0000010029027836 */ /* 0x040fe20000000000 */
[----:B------:R-:W-:Y:S01]  /*b550*/  R2UR UR12, R4 ;  /* 0x00000000040c72ca */ /* 0x000fe200000e0000 */
[----:B--2---:R-:W-:Y:S01]  /*b560*/  VIADD R0, R41, 0x80 ;  /* 0x0000008029007836 */ /* 0x004fe20000000000 */
[----:B------:R-:W-:Y:S01]  /*b570*/  R2UR UR34, R3 ;  /* 0x00000000032272ca */ /* 0x000fe200000e0000 */
[----:B------:R-:W-:Y:S01]  /*b580*/  VIADD R3, R14, 0x2 ;  /* 0x000000020e037836 */ /* 0x000fe20000000000 */
[----:B------:R-:W-:Y:S01]  /*b590*/  MOV.SPILL R120, UR51 ;  /* 0x0000003300787c02 */ /* 0x000fe20009000f00 */
[----:B------:R-:W-:-:S02]  /*b5a0*/  IMAD.U32 R62, RZ, RZ, UR16 ;  /* 0x00000010ff3e7e24 */ /* 0x000fc4000f8e00ff */
[----:B------:R-:W-:Y:S01]  /*b5b0*/  IMAD.MOV.U32 R26, RZ, RZ, R95 ;  /* 0x000000ffff1a7224 */ /* 0x000fe200078e005f */
[----:B------:R-:W-:Y:S01]  /*b5c0*/  R2UR UR42, R3 ;  /* 0x00000000032a72ca */ /* 0x000fe200000e0000 */
[----:B------:R-:W-:Y:S01]  /*b5d0*/  VIADD R3, R14, 0x102 ;  /* 0x000001020e037836 */ /* 0x000fe20000000000 */
[----:B------:R-:W-:Y:S01]  /*b5e0*/  UMOV UR57, UR43 ;  /* 0x0000002b00397c82 */ /* 0x000fe20008000000 */
[----:B------:R-:W-:Y:S01]  /*b5f0*/  IMAD.U32 R76, RZ, RZ, UR8 ;  /* 0x00000008ff4c7e24 */ /* 0x000fe2000f8e00ff */
[----:B------:R-:W-:Y:S01]  /*b600*/  R2UR UR8, R0 ;  /* 0x00000000000872ca */ /* 0x000fe200000e0000 */
[----:B------:R-:W-:Y:S01]  /*b610*/  VIADD R0, R41, 0x180 ;  /* 0x0000018029007836 */ /* 0x000fe20000000000 */
[----:B------:R-:W-:Y:S01]  /*b620*/  R2UR UR76, R3 ;  /* 0x00000000034c72ca */ /* 0x000fe200000e0000 */
[----:B------:R-:W-:Y:S01]  /*b630*/  IMAD.U32 R54, RZ, RZ, UR26 ;  /* 0x0000001aff367e24 */ /* 0x000fe2000f8e00ff */
[----:B------:R0:W-:Y:S01]  /*b640*/  STL.64 [R1+0x130], R76 ;  /* 0x0001304c01007387 */ /* 0x0001e20000100a00 */
[----:B------:R-:W-:Y:S01]  /*b650*/  VIADD R3, R14, 0x202 ;  /* 0x000002020e037836 */ /* 0x000fe20000000000 */
[----:B------:R-:W-:Y:S01]  /*b660*/  R2UR.FILL UR35, R24 ;  /* 0x00000000182372ca */ /* 0x000fe200004e0000 */
[----:B------:R-:W-:-:S02]  /*b670*/  IMAD.U32 R46, RZ, RZ, UR34 ;  /* 0x00000022ff2e7e24 */ /* 0x000fc4000f8e00ff */
[----:B------:R-:W-:Y:S01]  /*b680*/  VIADD R4, R10, 0x2 ;  /* 0x000000020a047836 */ /* 0x000fe20000000000 */
[----:B------:R-:W-:Y:S01]  /*b690*/  R2UR UR14, R3 ;  /* 0x00000000030e72ca */ /* 0x000fe200000e0000 */
[----:B------:R-:W-:Y:S02]  /*b6a0*/  VIADD R3, R14, 0x300 ;  /* 0x000003000e037836 */ /* 0x000fe40000000000 */
[----:B------:R-:W-:Y:S01]  /*b6b0*/  IMAD.U32 R74, RZ, RZ, UR8 ;  /* 0x00000008ff4a7e24 */ /* 0x000fe2000f8e00ff */
[----:B------:R-:W-:Y:S01]  /*b6c0*/  R2UR UR8, R2 ;  /* 0x00000000020872ca */ /* 0x000fe200000e0000 */
[C---:B------:R-:W-:Y:S02]  /*b6d0*/  VIADD R2, R9.reuse, 0x402 ;  /* 0x0000040209027836 */ /* 0x040fe40000000000 */
[----:B------:R-:W-:Y:S01]  /*b6e0*/  IMAD.U32 R38, RZ, RZ, UR42 ;  /* 0x0000002aff267e24 */ /* 0x000fe2000f8e00ff */
[----:B-1----:R-:W-:Y:S01]  /*b6f0*/  LOP3.LUT R86, R86, 0x1, RZ, 0xc0, !PT ;  /* 0x0000000156567812 */ /* 0x002fe200078ec0ff */
[----:B------:R-:W-:Y:S01]  /*b700*/  IMAD.U32 R28, RZ, RZ, UR76 ;  /* 0x0000004cff1c7e24 */ /* 0x000fe2000f8e00ff */
[----:B------:R-:W-:Y:S01]  /*b710*/  R2UR UR18, R2 ;  /* 0x00000000021272ca */ /* 0x000fe200000e0000 */
[----:B------:R-:W-:-:S05]  /*b720*/  VIADD R2, R9, 0x802 ;  /* 0x0000080209027836 */ /* 0x000fca0000000000 */
[----:B------:R-:W-:Y:S01]  /*b730*/  R2UR UR28, R2 ;  /* 0x00000000021c72ca */ /* 0x000fe200000e0000 */
[----:B------:R-:W-:Y:S01]  /*b740*/  IMAD.U32 R72, RZ, RZ, UR8 ;  /* 0x00000008ff487e24 */ /* 0x000fe2000f8e00ff */
[----:B------:R-:W-:Y:S01]  /*b750*/  R2UR UR8, R0 ;  /* 0x00000000000872ca */ /* 0x000fe200000e0000 */
[C---:B------:R-:W-:Y:S02]  /*b760*/  VIADD R0, R9.reuse, 0x404 ;  /* 0x0000040409007836 */ /* 0x040fe40000000000 */
[C---:B------:R-:W-:Y:S02]  /*b770*/  VIADD R2, R9.reuse, 0xc02 ;  /* 0x00000c0209027836 */ /* 0x040fe40000000000 */
[----:B------:R-:W-:Y:S01]  /*b780*/  IMAD.U32 R60, RZ, RZ, UR18 ;  /* 0x00000012ff3c7e24 */ /* 0x000fe2000f8e00ff */
[----:B------:R-:W-:Y:S01]  /*b790*/  R2UR UR22, R0 ;  /* 0x00000000001672ca */ /* 0x000fe200000e0000 */
[C---:B------:R-:W-:Y:S01]  /*b7a0*/  VIADD R0, R9.reuse, 0x804 ;  /* 0x0000080409007836 */ /* 0x040fe20000000000 */
[----:B------:R-:W-:Y:S01]  /*b7b0*/  R2UR UR36, R2 ;  /* 0x00000000022472ca */ /* 0x000fe200000e0000 */
[----:B------:R-:W-:Y:S01]  /*b7c0*/  VIADD R2, R14, 0x4 ;  /* 0x000000040e027836 */ /* 0x000fe20000000000 */
[----:B------:R-:W-:Y:S01]  /*b7d0*/  ISETP.NE.U32.AND P0, PT, R86, 0x1, PT ;  /* 0x000000015600780c */ /* 0x000fe20003f05070 */
[----:B------:R-:W-:Y:S01]  /*b7e0*/  IMAD.U32 R52, RZ, RZ, UR28 ;  /* 0x0000001cff347e24 */ /* 0x000fe2000f8e00ff */
[----:B------:R-:W-:Y:S01]  /*b7f0*/  R2UR UR30, R0 ;  /* 0x00000000001e72ca */ /* 0x000fe200000e0000 */
[----:B------:R-:W-:Y:S01]  /*b800*/  VIADD R0, R9, 0xc04 ;  /* 0x00000c0409007836 */ /* 0x000fe20000000000 */
[----:B------:R-:W-:Y:S01]  /*b810*/  R2UR UR44, R2 ;  /* 0x00000000022c72ca */ /* 0x000fe200000e0000 */
[----:B------:R-:W-:-:S02]  /*b820*/  VIADD R2, R14, 0x104 ;  /* 0x000001040e027836 */ /* 0x000fc40000000000 */
[----:B------:R-:W-:Y:S01]  /*b830*/  IMAD.U32 R70, RZ, RZ, UR8 ;  /* 0x00000008ff467e24 */ /* 0x000fe2000f8e00ff */
[----:B------:R-:W-:Y:S01]  /*b840*/  R2UR UR38, R0 ;  /* 0x00000000002672ca */ /* 0x000fe200000e0000 */
[----:B------:R-:W-:Y:S01]  /*b850*/  VIADD R0, R14, 0x6 ;  /* 0x000000060e007836 */ /* 0x000fe20000000000 */
[----:B------:R-:W-:Y:S01]  /*b860*/  R2UR UR8, R2 ;  /* 0x00000000020872ca */ /* 0x000fe200000e0000 */
[----:B------:R-:W-:Y:S02]  /*b870*/  VIADD R2, R14, 0x204 ;  /* 0x000002040e027836 */ /* 0x000fe40000000000 */
[----:B------:R-:W-:Y:S01]  /*b880*/  VIADD R9, R9, 0xc06 ;  /* 0x00000c0609097836 */ /* 0x000fe20000000000 */
[----:B------:R-:W-:Y:S01]  /*b890*/  R2UR UR46, R0 ;  /* 0x00000000002e72ca */ /* 0x000fe200000e0000 */
[----:B------:R-:W-:Y:S01]  /*b8a0*/  VIADD R0, R14, 0x106 ;  /* 0x000001060e007836 */ /* 0x000fe20000000000 */
[----:B------:R-:W-:Y:S01]  /*b8b0*/  R2UR UR16, R2 ;  /* 0x00000000021072ca */ /* 0x000fe200000e0000 */
[----:B------:R-:W-:Y:S01]  /*b8c0*/  VIADD R2, R14, 0x302 ;  /* 0x000003020e027836 */ /* 0x000fe20000000000 */
[----:B------:R-:W-:Y:S01]  /*b8d0*/  R2UR UR40, R9 ;  /* 0x00000000092872ca */ /* 0x000fe200000e0000 */
        /* <DEDUP_REMOVED lines=9> */
[----:B------:R-:W-:Y:S01]  /*b970*/  IMAD.U32 R34, RZ, RZ, UR44 ;  /* 0x0000002cff227e24 */ /* 0x000fe2000f8e00ff */
[----:B------:R-:W-:Y:S01]  /*b980*/  R2UR UR34, R2 ;  /* 0x00000000022272ca */ /* 0x000fe200000e0000 */
[----:B------:R-:W-:Y:S01]  /*b990*/  VIADD R3, R10, 0x4 ;  /* 0x000000040a037836 */ /* 0x000fe20000000000 */
[----:B------:R-:W-:Y:S01]  /*b9a0*/  R2UR UR26, R0 ;  /* 0x00000000001a72ca */ /* 0x000fe200000e0000 */
[C---:B------:R-:W-:Y:S02]  /*b9b0*/  VIADD R0, R10.reuse, 0x400 ;  /* 0x000004000a007836 */ /* 0x040fe40000000000 */
[----:B------:R-:W-:Y:S01]  /*b9c0*/  VIADD R2, R10, 0x406 ;  /* 0x000004060a027836 */ /* 0x000fe20000000000 */
[----:B------:R-:W-:Y:S01]  /*b9d0*/  R2UR UR32, R3 ;  /* 0x00000000032072ca */ /* 0x000fe200000e0000 */
[----:B------:R-:W-:Y:S01]  /*b9e0*/  IMAD.U32 R50, RZ, RZ, UR30 ;  /* 0x0000001eff327e24 */ /* 0x000fe2000f8e00ff */
[----:B------:R-:W-:Y:S01]  /*b9f0*/  R2UR UR36, R0 ;  /* 0x00000000002472ca */ /* 0x000fe200000e0000 */
[----:B------:R-:W-:Y:S01]  /*ba00*/  VIADD R0, R10, 0x800 ;  /* 0x000008000a007836 */ /* 0x000fe20000000000 */
[----:B------:R-:W-:Y:S01]  /*ba10*/  R2UR UR30, R4 ;  /* 0x00000000041e72ca */ /* 0x000fe200000e0000 */
[----:B------:R-:W-:Y:S01]  /*ba20*/  VIADD R4, R10, 0x402 ;  /* 0x000004020a047836 */ /* 0x000fe20000000000 */
[----:B------:R-:W-:Y:S01]  /*ba30*/  R2UR UR42, R2 ;  /* 0x00000000022a72ca */ /* 0x000fe200000e0000 */
[----:B------:R-:W-:Y:S01]  /*ba40*/  VIADD R3, R10, 0x404 ;  /* 0x000004040a037836 */ /* 0x000fe20000000000 */
[----:B------:R-:W-:Y:S01]  /*ba50*/  R2UR UR44, R0 ;  /* 0x00000000002c72ca */ /* 0x000fe200000e0000 */
[----:B------:R-:W-:-:S02]  /*ba60*/  VIADD R0, R10, 0xc00 ;  /* 0x00000c000a007836 */ /* 0x000fc40000000000 */
[----:B------:R-:W-:Y:S02]  /*ba70*/  VIADD R2, R10, 0x806 ;  /* 0x000008060a027836 */ /* 0x000fe40000000000 */
        /* <DEDUP_REMOVED lines=10> */
[C---:B------:R-:W-:Y:S01]  /*bb20*/  VIADD R2, R10.reuse, 0xc02 ;  /* 0x00000c020a027836 */ /* 0x040fe20000000000 */
[----:B------:R-:W-:Y:S01]  /*bb30*/  MOV.SPILL R0, UR71 ;  /* 0x0000004700007c02 */ /* 0x000fe20009000f00 */
        /* <DEDUP_REMOVED lines=8> */
[----:B------:R-:W-:-:S02]  /*bbc0*/  UMOV UR4, UR32 ;  /* 0x0000002000047c82 */ /* 0x000fc40008000000 */
[----:B------:R-:W-:Y:S02]  /*bbd0*/  MOV.SPILL R36, UR70 ;  /* 0x0000004600247c02 */ /* 0x000fe40009000f00 */
[----:B------:R-:W-:Y:S01]  /*bbe0*/  R2UR UR76, R18 ;  /* 0x00000000124c72ca */ /* 0x000fe200000e0000 */
[----:B------:R-:W-:Y:S01]  /*bbf0*/  VIADD R9, R13, 0x104 ;  /* 0x000001040d097836 */ /* 0x000fe20000000000 */
[----:B------:R-:W-:Y:S01]  /*bc00*/  SEL R2, R5, 0x10100010, !P3 ;  /* 0x1010001005027807 */ /* 0x000fe20005800000 */
[----:B------:R1:W-:Y:S01]  /*bc10*/  STL [R1+0x124], R36 ;  /* 0x0001242401007387 */ /* 0x0003e20000100800 */
[----:B------:R-:W-:Y:S01]  /*bc20*/  UMOV UR70, UR74 ;  /* 0x0000004a00467c82 */ /* 0x000fe20008000000 */
[----:B------:R-:W-:Y:S01]  /*bc30*/  R2UR UR46, R4 ;  /* 0x00000000042e72ca */ /* 0x000fe200000e0000 */
[----:B------:R-:W-:Y:S01]  /*bc40*/  UMOV UR49, UR31 ;  /* 0x0000001f00317c82 */ /* 0x000fe20008000000 */
[----:B------:R2:W-:Y:S01]  /*bc50*/  STL [R1+0xb4], R0 ;  /* 0x0000b40001007387 */ /* 0x0005e20000100800 */
[----:B---3--:R-:W-:Y:S01]  /*bc60*/  MOV.SPILL R27, UR68 ;  /* 0x00000044001b7c02 */ /* 0x008fe20009000f00 */
[----:B------:R-:W-:Y:S01]  /*bc70*/  UMOV UR71, UR75 ;  /* 0x0000004b00477c82 */ /* 0x000fe20008000000 */
[----:B------:R-:W-:-:S02]  /*bc80*/  R2UR UR74, R19 ;  /* 0x00000000134a72ca */ /* 0x000fc400000e0000 */
[----:B------:R-:W-:Y:S01]  /*bc90*/  SEL R3, RZ, 0x4000, P4 ;  /* 0x00004000ff037807 */ /* 0x000fe20002000000 */
[----:B------:R-:W-:Y:S01]  /*bca0*/  STL [R1+0x128], R27 ;  /* 0x0001281b01007387 */ /* 0x000fe20000100800 */
[----:B------:R-:W-:Y:S02]  /*bcb0*/  SEL R4, RZ, 0x4000, P2 ;  /* 0x00004000ff047807 */ /* 0x000fe40001000000 */
[----:B------:R-:W-:Y:S01]  /*bcc0*/  SEL R5, R5, 0x10100010, !P5 ;  /* 0x1010001005057807 */ /* 0x000fe20006800000 */
[----:B------:R-:W-:Y:S01]  /*bcd0*/  IMAD.IADD R2, R84, 0x1, R2 ;  /* 0x0000000154027824 */ /* 0x000fe200078e0202 */
[----:B------:R-:W-:Y:S01]  /*bce0*/  R2UR UR28, R14 ;  /* 0x000000000e1c72ca */ /* 0x000fe200000e0000 */
[----:B------:R-:W-:Y:S01]  /*bcf0*/  VIADD R10, R13, 0x102 ;  /* 0x000001020d0a7836 */ /* 0x000fe20000000000 */
[----:B------:R-:W-:Y:S02]  /*bd00*/  R2UR UR54, R9 ;  /* 0x00000000093672ca */ /* 0x000fe400000e0000 */
[----:B------:R-:W-:Y:S01]  /*bd10*/  MOV.SPILL R113, UR48 ;  /* 0x0000003000717c02 */ /* 0x000fe20009000f00 */
[----:B------:R-:W-:Y:S01]  /*bd20*/  UMOV UR65, UR21 ;  /* 0x0000001500417c82 */ /* 0x000fe20008000000 */
[----:B------:R-:W-:Y:S01]  /*bd30*/  MOV.SPILL R111, UR76 ;  /* 0x0000004c006f7c02 */ /* 0x000fe20009000f00 */
[----:B------:R-:W-:Y:S01]  /*bd40*/  IMAD.MOV.U32 R25, RZ, RZ, R95 ;  /* 0x000000ffff197224 */ /* 0x000fe200078e005f */
[----:B0-----:R-:W-:Y:S01]  /*bd50*/  MOV.SPILL R77, UR63 ;  /* 0x0000003f004d7c02 */ /* 0x001fe20009000f00 */
[----:B------:R-:W-:Y:S01]  /*bd60*/  UMOV UR68, UR72 ;  /* 0x0000004800447c82 */ /* 0x000fe20008000000 */
[----:B-1----:R-:W-:Y:S01]  /*bd70*/  MOV.SPILL R36, UR66 ;  /* 0x0000004200247c02 */ /* 0x002fe20009000f00 */
[----:B------:R-:W-:Y:S01]  /*bd80*/  UMOV UR53, UR39 ;  /* 0x0000002700357c82 */ /* 0x000fe20008000000 */
[----:B------:R-:W-:-:S02]  /*bd90*/  MOV.SPILL R76, UR59 ;  /* 0x0000003b004c7c02 */ /* 0x000fc40009000f00 */
[----:B--2---:R-:W-:Y:S01]  /*bda0*/  MOV.SPILL R0, UR69 ;  /* 0x0000004500007c02 */ /* 0x004fe20009000f00 */
[----:B------:R-:W-:Y:S01]  /*bdb0*/  UMOV UR69, UR73 ;  /* 0x0000004900457c82 */ /* 0x000fe20008000000 */
[----:B------:R-:W-:Y:S02]  /*bdc0*/  R2UR UR32, R2 ;  /* 0x00000000022072ca */ /* 0x000fe400000e0000 */
[----:B------:R-:W-:Y:S01]  /*bdd0*/  MOV.SPILL R109, UR74 ;  /* 0x0000004a006d7c02 */ /* 0x000fe20009000f00 */
[----:B------:R0:W-:Y:S01]  /*bde0*/  STL [R1+0xb0], R0 ;  /* 0x0000b00001007387 */ /* 0x0001e20000100800 */
[----:B------:R-:W-:Y:S01]  /*bdf0*/  R2UR.FILL UR73, R12 ;  /* 0x000000000c4972ca */ /* 0x000fe200004e0000 */
[----:B------:R-:W-:Y:S01]  /*be00*/  VIADD R14, R13, 0x200 ;  /* 0x000002000d0e7836 */ /* 0x000fe20000000000 */
[----:B------:R-:W-:Y:S01]  /*be10*/  R2UR UR56, R10 ;  /* 0x000000000a3872ca */ /* 0x000fe200000e0000 */
[----:B------:R-:W2:Y:S01]  /*be20*/  LDL R20, [R1+0xa8] ;  /* 0x0000a80001147983 */ /* 0x000ea20000100800 */
[----:B------:R-:W-:Y:S01]  /*be30*/  IMAD.MOV.U32 R9, RZ, RZ, R99 ;  /* 0x000000ffff097224 */ /* 0x000fe200078e0063 */
[----:B------:R-:W-:Y:S01]  /*be40*/  UMOV UR48, UR30 ;  /* 0x0000001e00307c82 */ /* 0x000fe20008000000 */
[----:B------:R-:W-:Y:S01]  /*be50*/  UMOV UR76, UR28 ;  /* 0x0000001c004c7c82 */ /* 0x000fe20008000000 */
[----:B------:R-:W-:Y:S01]  /*be60*/  R2UR.FILL UR75, R15 ;  /* 0x000000000f4b72ca */ /* 0x000fe200004e0000 */
[----:B------:R-:W-:Y:S01]  /*be70*/  VIADD R84, R13, 0x304 ;  /* 0x000003040d547836 */ /* 0x000fe20000000000 */
[----:B------:R-:W-:Y:S01]  /*be80*/  R2UR.FILL UR21, R82 ;  /* 0x00000000521572ca */ /* 0x000fe200004e0000 */
[----:B------:R-:W-:Y:S01]  /*be90*/  UMOV UR66, UR60 ;  /* 0x0000003c00427c82 */ /* 0x000fe20008000000 */
[----:B------:R-:W-:Y:S01]  /*bea0*/  MOV.SPILL R123, UR54 ;  /* 0x00000036007b7c02 */ /* 0x000fe20009000f00 */
[----:B------:R-:W-:Y:S01]  /*beb0*/  UMOV UR63, UR47 ;  /* 0x0000002f003f7c82 */ /* 0x000fe20008000000 */
[----:B------:R-:W-:Y:S01]  /*bec0*/  UMOV UR59, UR45 ;  /* 0x0000002d003b7c82 */ /* 0x000fe20008000000 */
[----:B------:R-:W-:Y:S01]  /*bed0*/  UMOV UR51, UR37 ;  /* 0x0000002500337c82 */ /* 0x000fe20008000000 */
[----:B------:R-:W-:-:S02]  /*bee0*/  R2UR UR43, R2 ;  /* 0x00000000022b72ca */ /* 0x000fc400000e0000 */
[----:B------:R-:W-:Y:S02]  /*bef0*/  R2UR UR39, R2 ;  /* 0x00000000022772ca */ /* 0x000fe400000e0000 */
[----:B------:R-:W-:Y:S02]  /*bf00*/  MOV.SPILL R91, UR68 ;  /* 0x00000044005b7c02 */ /* 0x000fe40009000f00 */
[----:B------:R-:W-:Y:S02]  /*bf10*/  MOV.SPILL R97, UR70 ;  /* 0x0000004600617c02 */ /* 0x000fe40009000f00 */
[----:B------:R-:W-:Y:S02]  /*bf20*/  MOV.SPILL R92, UR69 ;  /* 0x00000045005c7c02 */ /* 0x000fe40009000f00 */
[----:B0-----:R-:W-:Y:S02]  /*bf30*/  MOV.SPILL R0, UR67 ;  /* 0x0000004300007c02 */ /* 0x001fe40009000f00 */
[----:B------:R-:W-:-:S03]  /*bf40*/  MOV.SPILL R98, UR71 ;  /* 0x0000004700627c02 */ /* 0x000fc60009000f00 */
[----:B------:R0:W-:Y:S04]  /*bf50*/  STL [R1+0xac], R0 ;  /* 0x0000ac0001007387 */ /* 0x0001e80000100800 */
[----:B------:R-:W3:Y:S01]  /*bf60*/  LDL R7, [R1+0xa4] ;  /* 0x0000a40001077983 */ /* 0x000ee20000100800 */
[----:B------:R-:W-:Y:S01]  /*bf70*/  UMOV UR74, UR26 ;  /* 0x0000001a004a7c82 */ /* 0x000fe20008000000 */
[----:B------:R-:W-:Y:S01]  /*bf80*/  UMOV UR67, UR61 ;  /* 0x0000003d00437c82 */ /* 0x000fe20008000000 */
[----:B------:R-:W-:Y:S01]  /*bf90*/  R2UR.FILL UR61, R11 ;  /* 0x000000000b3d72ca */ /* 0x000fe200004e0000 */
[C---:B------:R-:W-:Y:S02]  /*bfa0*/  VIADD R11, R13.reuse, 0x100 ;  /* 0x000001000d0b7836 */ /* 0x040fe40000000000 */
[----:B------:R-:W-:Y:S01]  /*bfb0*/  VIADD R12, R13, 0x106 ;  /* 0x000001060d0c7836 */ /* 0x000fe20000000000 */
[----:B0-----:R-:W-:-:S02]  /*bfc0*/  SEL R0, R6, 0x10410010, !P0 ;  /* 0x1041001006007807 */ /* 0x001fc40004000000 */
[----:B------:R-:W-:-:S03]  /*bfd0*/  SEL R6, R6, 0x10410010, !P6 ;  /* 0x1041001006067807 */ /* 0x000fc60007000000 */
[----:B------:R-:W-:Y:S02]  /*bfe0*/  IMAD.IADD R8, R3, 0x1, R0 ;  /* 0x0000000103087824 */ /* 0x000fe400078e0200 */
[----:B------:R-:W-:Y:S02]  /*bff0*/  IMAD.IADD R3, R4, 0x1, R6 ;  /* 0x0000000104037824 */ /* 0x000fe400078e0206 */
[----:B------:R-:W-:Y:S02]  /*c000*/  IMAD.IADD R0, R85, 0x1, R5 ;  /* 0x0000000155007824 */ /* 0x000fe400078e0205 */
[C---:B------:R-:W-:Y:S01]  /*c010*/  VIADD R4, R13.reuse, 0x4 ;  /* 0x000000040d047836 */ /* 0x040fe20000000000 */
[----:B------:R-:W-:Y:S02]  /*c020*/  R2UR UR29, R8 ;  /* 0x00000000081d72ca */ /* 0x000fe400000e0000 */
[----:B------:R-:W-:Y:S02]  /*c030*/  R2UR UR26, R0 ;  /* 0x00000000001a72ca */ /* 0x000fe400000e0000 */
[----:B------:R-:W-:Y:S01]  /*c040*/  R2UR UR64, R4 ;  /* 0x00000000044072ca */ /* 0x000fe200000e0000 */
[----:B------:R-:W-:Y:S01]  /*c050*/  VIADD R5, R13, 0x6 ;  /* 0x000000060d057836 */ /* 0x000fe20000000000 */
[----:B------:R-:W-:-:S02]  /*c060*/  R2UR UR58, R11 ;  /* 0x000000000b3a72ca */ /* 0x000fc400000e0000 */
[----:B------:R-:W-:Y:S02]  /*c070*/  R2UR UR52, R12 ;  /* 0x000000000c3472ca */ /* 0x000fe400000e0000 */
[----:B------:R-:W-:Y:S02]  /*c080*/  R2UR UR62, R5 ;  /* 0x00000000053e72ca */ /* 0x000fe400000e0000 */
[----:B------:R-:W-:Y:S02]  /*c090*/  R2UR UR50, R14 ;  /* 0x000000000e3272ca */ /* 0x000fe400000e0000 */
[----:B------:R-:W-:Y:S02]  /*c0a0*/  MOV.SPILL R17, UR32 ;  /* 0x0000002000117c02 */ /* 0x000fe40009000f00 */
[----:B------:R-:W-:Y:S01]  /*c0b0*/  R2UR UR32, R80 ;  /* 0x00000000502072ca */ /* 0x000fe200000e0000 */
[----:B------:R-:W-:Y:S01]  /*c0c0*/  IMAD.MOV.U32 R80, RZ, RZ, R9 ;  /* 0x000000ffff507224 */ /* 0x000fe200078e0009 */
[----:B------:R-:W-:-:S02]  /*c0d0*/  R2UR UR31, R8 ;  /* 0x00000000081f72ca */ /* 0x000fc400000e0000 */
[C---:B------:R-:W-:Y:S02]  /*c0e0*/  R2UR UR30, R8.reuse ;  /* 0x00000000081e72ca */ /* 0x040fe400000e0000 */
[----:B------:R-:W-:Y:S02]  /*c0f0*/  R2UR UR28, R8 ;  /* 0x00000000081c72ca */ /* 0x000fe400000e0000 */
[----:B------:R-:W-:Y:S01]  /*c100*/  MOV.SPILL R27, UR64 ;  /* 0x00000040001b7c02 */ /* 0x000fe20009000f00 */
[----:B------:R-:W-:Y:S01]  /*c110*/  UMOV UR64, UR20 ;  /* 0x0000001400407c82 */ /* 0x000fe20008000000 */
[----:B------:R-:W-:Y:S02]  /*c120*/  MOV.SPILL R8, UR29 ;  /* 0x0000001d00087c02 */ /* 0x000fe40009000f00 */
[----:B------:R-:W-:Y:S02]  /*c130*/  MOV.SPILL R9, UR26 ;  /* 0x0000001a00097c02 */ /* 0x000fe40009000f00 */
[----:B------:R-:W-:-:S02]  /*c140*/  R2UR UR26, R70 ;  /* 0x00000000461a72ca */ /* 0x000fc400000e0000 */
[----:B------:R-:W-:Y:S01]  /*c150*/  R2UR UR29, R69 ;  /* 0x00000000451d72ca */ /* 0x000fe200000e0000 */
[C---:B------:R-:W-:Y:S02]  /*c160*/  VIADD R15, R13.reuse, 0x202 ;  /* 0x000002020d0f7836 */ /* 0x040fe40000000000 */
[----:B------:R-:W-:Y:S01]  /*c170*/  VIADD R13, R13, 0x306 ;  /* 0x000003060d0d7836 */ /* 0x000fe20000000000 */
[----:B------:R-:W-:Y:S01]  /*c180*/  MOV.SPILL R95, UR62 ;  /* 0x0000003e005f7c02 */ /* 0x000fe20009000f00 */
[----:B------:R-:W-:Y:S01]  /*c190*/  UMOV UR62, UR46 ;  /* 0x0000002e003e7c82 */ /* 0x000fe20008000000 */
        /* <DEDUP_REMOVED lines=10> */
[----:B------:R-:W-:Y:S01]  /*c240*/  UMOV UR50, UR36 ;  /* 0x0000002400327c82 */ /* 0x000fe20008000000 */
[----:B------:R-:W-:-:S02]  /*c250*/  R2UR UR72, R84 ;  /* 0x00000000544872ca */ /* 0x000fc400000e0000 */
[----:B------:R-:W-:Y:S02]  /*c260*/  R2UR UR60, R13 ;  /* 0x000000000d3c72ca */ /* 0x000fe400000e0000 */
[C---:B------:R-:W-:Y:S02]  /*c270*/  R2UR UR47, R2.reuse ;  /* 0x00000000022f72ca */ /* 0x040fe400000e0000 */
[C---:B------:R-:W-:Y:S02]  /*c280*/  R2UR UR46, R2.reuse ;  /* 0x00000000022e72ca */ /* 0x040fe400000e0000 */
[C---:B------:R-:W-:Y:S02]  /*c290*/  R2UR UR45, R2.reuse ;  /* 0x00000000022d72ca */ /* 0x040fe400000e0000 */
[C---:B------:R-:W-:Y:S02]  /*c2a0*/  R2UR UR44, R2.reuse ;  /* 0x00000000022c72ca */ /* 0x040fe400000e0000 */
[----:B------:R-:W-:-:S02]  /*c2b0*/  R2UR UR42, R2 ;  /* 0x00000000022a72ca */ /* 0x000fc400000e0000 */
[C---:B------:R-:W-:Y:S02]  /*c2c0*/  R2UR UR41, R2.reuse ;  /* 0x00000000022972ca */ /* 0x040fe400000e0000 */
[C---:B------:R-:W-:Y:S02]  /*c2d0*/  R2UR UR40, R2.reuse ;  /* 0x00000000022872ca */ /* 0x040fe400000e0000 */
[C---:B------:R-:W-:Y:S02]  /*c2e0*/  R2UR UR38, R2.reuse ;  /* 0x00000000022672ca */ /* 0x040fe400000e0000 */
[C---:B------:R-:W-:Y:S02]  /*c2f0*/  R2UR UR37, R2.reuse ;  /* 0x00000000022572ca */ /* 0x040fe400000e0000 */
[----:B------:R-:W-:Y:S01]  /*c300*/  R2UR UR36, R2 ;  /* 0x00000000022472ca */ /* 0x000fe200000e0000 */
[----:B------:R-:W-:Y:S01]  /*c310*/  UMOV UR29, 0x40004040 ;  /* 0x40004040001d7882 */ /* 0x000fe20000000000 */
[----:B------:R-:W-:Y:S01]  /*c320*/  MOV.SPILL R4, UR62 ;  /* 0x0000003e00047c02 */ /* 0x000fe20009000f00 */
[----:B------:R-:W-:Y:S01]  /*c330*/  IMAD.MOV.U32 R12, RZ, RZ, R82 ;  /* 0x000000ffff0c7224 */ /* 0x000fe200078e0052 */
[----:B------:R-:W-:Y:S01]  /*c340*/  MOV.SPILL R6, UR64 ;  /* 0x0000004000067c02 */ /* 0x000fe20009000f00 */
[----:B------:R-:W-:Y:S01]  /*c350*/  IMAD.U32 R70, RZ, RZ, UR26 ;  /* 0x0000001aff467e24 */ /* 0x000fe2000f8e00ff */
[----:B------:R-:W-:Y:S01]  /*c360*/  R2UR UR26, R54 ;  /* 0x00000000361a72ca */ /* 0x000fe200000e0000 */
[----:B------:R-:W-:Y:S01]  /*c370*/  IMAD.U32 R69, RZ, RZ, UR29 ;  /* 0x0000001dff457e24 */ /* 0x000fe2000f8e00ff */
[----:B------:R-:W-:-:S02]  /*c380*/  R2UR UR29, R53 ;  /* 0x00000000351d72ca */ /* 0x000fc400000e0000 */
[----:B------:R-:W-:Y:S02]  /*c390*/  MOV.SPILL R87, UR66 ;  /* 0x0000004200577c02 */ /* 0x000fe40009000f00 */
[----:B------:R-:W-:Y:S02]  /*c3a0*/  MOV.SPILL R84, UR31 ;  /* 0x0000001f00547c02 */ /* 0x000fe40009000f00 */
[----:B------:R-:W-:Y:S01]  /*c3b0*/  MOV.SPILL R19, UR30 ;  /* 0x0000001e00137c02 */ /* 0x000fe20009000f00 */
[----:B------:R-:W-:Y:S01]  /*c3c0*/  IMAD.MOV.U32 R14, RZ, RZ, R96 ;  /* 0x000000ffff0e7224 */ /* 0x000fe200078e0060 */
[----:B------:R-:W-:Y:S01]  /*c3d0*/  R2UR UR6, R15 ;  /* 0x000000000f0672ca */ /* 0x000fe200000e0000 */
[----:B------:R-:W-:Y:S01]  /*c3e0*/  IMAD.MOV.U32 R15, RZ, RZ, R95 ;  /* 0x000000ffff0f7224 */ /* 0x000fe200078e005f */
[----:B------:R-:W-:Y:S01]  /*c3f0*/  R2UR UR31, R83 ;  /* 0x00000000531f72ca */ /* 0x000fe200000e0000 */
[----:B------:R-:W-:Y:S01]  /*c400*/  IMAD.MOV.U32 R83, RZ, RZ, R11 ;  /* 0x000000ffff537224 */ /* 0x000fe200078e000b */
        /* <DEDUP_REMOVED lines=27> */
[----:B------:R-:W-:Y:S01]  /*c5c0*/  UMOV UR63, 0x40004040 ;  /* 0x40004040003f7882 */ /* 0x000fe20000000000 */
[----:B------:R-:W-:-:S02]  /*c5d0*/  R2UR UR27, R0 ;  /* 0x00000000001b72ca */ /* 0x000fc400000e0000 */
[C---:B------:R-:W-:Y:S02]  /*c5e0*/  R2UR UR25, R0.reuse ;  /* 0x00000000001972ca */ /* 0x040fe400000e0000 */
        /* <DEDUP_REMOVED lines=9> */
[C---:B------:R-:W-:Y:S02]  /*c680*/  R2UR UR14, R0.reuse ;  /* 0x00000000000e72ca */ /* 0x040fe400000e0000 */
[----:B------:R-:W-:-:S02]  /*c690*/  R2UR UR13, R0 ;  /* 0x00000000000d72ca */ /* 0x000fc400000e0000 */
[----:B------:R-:W-:Y:S01]  /*c6a0*/  R2UR UR12, R0 ;  /* 0x00000000000c72ca */ /* 0x000fe200000e0000 */
[----:B------:R-:W-:Y:S01]  /*c6b0*/  UMOV UR29, 0x40004040 ;  /* 0x40004040001d7882 */ /* 0x000fe20000000000 */
[----:B------:R-:W-:Y:S01]  /*c6c0*/  MOV.SPILL R88, UR67 ;  /* 0x0000004300587c02 */ /* 0x000fe20009000f00 */
[----:B------:R-:W-:Y:S01]  /*c6d0*/  IMAD.U32 R54, RZ, RZ, UR26 ;  /* 0x0000001aff367e24 */ /* 0x000fe2000f8e00ff */
[----:B------:R-:W-:Y:S01]  /*c6e0*/  UMOV UR67, 0x40004040 ;  /* 0x4000404000437882 */ /* 0x000fe20000000000 */
[----:B------:R-:W-:Y:S01]  /*c6f0*/  IMAD.U32 R53, RZ, RZ, UR29 ;  /* 0x0000001dff357e24 */ /* 0x000fe2000f8e00ff */
[----:B------:R-:W-:Y:S02]  /*c700*/  R2UR UR26, R38 ;  /* 0x00000000261a72ca */ /* 0x000fe400000e0000 */
[----:B------:R-:W-:Y:S01]  /*c710*/  R2UR UR29, R35 ;  /* 0x00000000231d72ca */ /* 0x000fe200000e0000 */
[----:B------:R-:W-:Y:S01]  /*c720*/  UMOV UR69, 0x40004040 ;  /* 0x4000404000457882 */ /* 0x000fe20000000000 */
[----:B------:R-:W-:-:S09]  /*c730*/  UMOV UR71, 0x40004040 ;  /* 0x4000404000477882 */ /* 0x000fd20000000000 */
[----:B------:R-:W-:Y:S01]  /*c740*/  UMOV UR29, 0x40004040 ;  /* 0x40004040001d7882 */ /* 0x000fe20000000000 */
[----:B------:R-:W-:Y:S01]  /*c750*/  IMAD.U32 R38, RZ, RZ, UR26 ;  /* 0x0000001aff267e24 */ /* 0x000fe2000f8e00ff */
[----:B------:R-:W-:Y:S01]  /*c760*/  R2UR.FILL UR26, R9 ;  /* 0x00000000091a72ca */ /* 0x000fe200004e0000 */
[----:B------:R-:W-:Y:S01]  /*c770*/  IMAD.U32 R35, RZ, RZ, UR29 ;  /* 0x0000001dff237e24 */ /* 0x000fe2000f8e00ff */
[----:B------:R-:W-:Y:S01]  /*c780*/  R2UR.FILL UR29, R8 ;  /* 0x00000000081d72ca */ /* 0x000fe200004e0000 */
[----:B------:R-:W-:Y:S01]  /*c790*/  UMOV UR41, 0x40004040 ;  /* 0x4000404000297882 */ /* 0x000fe20000000000 */
[----:B------:R-:W-:Y:S01]  /*c7a0*/  UMOV UR43, 0x40004040 ;  /* 0x40004040002b7882 */ /* 0x000fe20000000000 */
[----:B--2---:R-:W-:-:S05]  /*c7b0*/  VIADD R94, R20, 0x2 ;  /* 0x00000002145e7836 */ /* 0x004fca0000000000 */
[----:B------:R-:W-:Y:S01]  /*c7c0*/  R2UR UR20, R94 ;  /* 0x000000005e1472ca */ /* 0x000fe200000e0000 */
[C---:B------:R-:W-:Y:S02]  /*c7d0*/  VIADD R93, R20.reuse, 0x4 ;  /* 0x00000004145d7836 */ /* 0x040fe40000000000 */
[----:B------:R-:W-:-:S03]  /*c7e0*/  VIADD R90, R20, 0x6 ;  /* 0x00000006145a7836 */ /* 0x000fc60000000000 */
[----:B------:R-:W-:Y:S02]  /*c7f0*/  R2UR UR62, R93 ;  /* 0x000000005d3e72ca */ /* 0x000fe400000e0000 */
[----:B------:R-:W-:-:S05]  /*c800*/  R2UR UR64, R90 ;  /* 0x000000005a4072ca */ /* 0x000fca00000e0000 */
[----:B------:R-:W-:Y:S01]  /*c810*/  IMAD.U32 R82, RZ, RZ, UR20 ;  /* 0x00000014ff527e24 */ /* 0x000fe2000f8e00ff */
[----:B------:R-:W-:Y:S01]  /*c820*/  MOV.SPILL R94, UR39 ;  /* 0x00000027005e7c02 */ /* 0x000fe20009000f00 */
[----:B------:R-:W-:Y:S01]  /*c830*/  UMOV UR39, UR11 ;  /* 0x0000000b00277c82 */ /* 0x000fe20008000000 */
[----:B------:R-:W-:Y:S02]  /*c840*/  MOV.SPILL R93, UR38 ;  /* 0x00000026005d7c02 */ /* 0x000fe40009000f00 */
[----:B------:R-:W-:Y:S01]  /*c850*/  R2UR UR30, R82 ;  /* 0x00000000521e72ca */ /* 0x000fe200000e0000 */
[C---:B---3--:R-:W-:Y:S02]  /*c860*/  VIADD R89, R7.reuse, 0x80 ;  /* 0x0000008007597836 */ /* 0x048fe40000000000 */
[----:B------:R-:W-:-:S03]  /*c870*/  VIADD R86, R7, 0x100 ;  /* 0x0000010007567836 */ /* 0x000fc60000000000 */
[----:B------:R-:W-:Y:S01]  /*c880*/  R2UR UR66, R89 ;  /* 0x00000000594272ca */ /* 0x000fe200000e0000 */
[----:B------:R-:W-:Y:S01]  /*c890*/  IMAD.MOV.U32 R82, RZ, RZ, R10 ;  /* 0x000000ffff527224 */ /* 0x000fe200078e000a */
[----:B------:R-:W-:Y:S01]  /*c8a0*/  MOV.SPILL R90, UR37 ;  /* 0x00000025005a7c02 */ /* 0x000fe20009000f00 */
[----:B------:R-:W-:Y:S01]  /*c8b0*/  UMOV UR38, UR10 ;  /* 0x0000000a00267c82 */ /* 0x000fe20008000000 */
[----:B------:R-:W-:Y:S01]  /*c8c0*/  MOV.SPILL R89, UR36 ;  /* 0x0000002400597c02 */ /* 0x000fe20009000f00 */
[----:B------:R-:W-:Y:S01]  /*c8d0*/  UMOV UR36, UR8 ;  /* 0x0000000800247c82 */ /* 0x000fe20008000000 */
[----:B------:R-:W-:Y:S01]  /*c8e0*/  UMOV UR37, UR9 ;  /* 0x0000000900257c82 */ /* 0x000fe20008000000 */
[----:B------:R-:W-:Y:S01]  /*c8f0*/  R2UR UR68, R86 ;  /* 0x00000000564472ca */ /* 0x000fe200000e0000 */
[----:B------:R-:W-:Y:S01]  /*c900*/  VIADD R85, R7, 0x180 ;  /* 0x0000018007557836 */ /* 0x000fe20000000000 */
[----:B------:R-:W-:Y:S01]  /*c910*/  R2UR UR20, R0 ;  /* 0x00000000001472ca */ /* 0x000fe200000e0000 */
[----:B------:R-:W-:Y:S01]  /*c920*/  IMAD.MOV.U32 R0, RZ, RZ, R82 ;  /* 0x000000ffff007224 */ /* 0x000fe200078e0052 */
[----:B------:R-:W-:-:S02]  /*c930*/  R2UR UR11, R3 ;  /* 0x00000000030b72ca */ /* 0x000fc400000e0000 */
[C---:B------:R-:W-:Y:S02]  /*c940*/  R2UR UR10, R3.reuse ;  /* 0x00000000030a72ca */ /* 0x040fe400000e0000 */
[C---:B------:R-:W-:Y:S02]  /*c950*/  R2UR UR9, R3.reuse ;  /* 0x00000000030972ca */ /* 0x040fe400000e0000 */
[----:B------:R-:W-:Y:S01]  /*c960*/  R2UR UR8, R3 ;  /* 0x00000000030872ca */ /* 0x000fe200000e0000 */
[----:B------:R-:W-:Y:S01]  /*c970*/  IMAD.MOV.U32 R3, RZ, RZ, R83 ;  /* 0x000000ffff037224 */ /* 0x000fe200078e0053 */
[----:B------:R-:W-:Y:S01]  /*c980*/  MOV.SPILL R7, UR65 ;  /* 0x0000004100077c02 */ /* 0x000fe20009000f00 */
[----:B------:R-:W-:Y:S01]  /*c990*/  IMAD.U32 R82, RZ, RZ, UR62 ;  /* 0x0000003eff527e24 */ /* 0x000fe2000f8e00ff */
[----:B------:R-:W-:Y:S01]  /*c9a0*/  R2UR.FILL UR62, R4 ;  /* 0x00000000043e72ca */ /* 0x000fe200004e0000 */
[----:B------:R-:W-:Y:S01]  /*c9b0*/  IMAD.U32 R83, RZ, RZ, UR63 ;  /* 0x0000003fff537e24 */ /* 0x000fe2000f8e00ff */
[----:B------:R-:W-:Y:S01]  /*c9c0*/  R2UR.FILL UR63, R5 ;  /* 0x00000000053f72ca */ /* 0x000fe200004e0000 */
[----:B------:R-:W-:Y:S01]  /*c9d0*/  UMOV UR65, 0x40004040 ;  /* 0x4000404000417882 */ /* 0x000fe20000000000 */
[----:B------:R-:W-:-:S02]  /*c9e0*/  IMAD.MOV.U32 R5, RZ, RZ, R77 ;  /* 0x000000ffff057224 */ /* 0x000fc400078e004d */
[----:B------:R-:W-:Y:S01]  /*c9f0*/  IMAD.MOV.U32 R4, RZ, RZ, R76 ;  /* 0x000000ffff047224 */ /* 0x000fe200078e004c */
[----:B------:R-:W-:Y:S01]  /*ca00*/  R2UR UR70, R85 ;  /* 0x00000000554672ca */ /* 0x000fe200000e0000 */
[----:B------:R-:W-:Y:S01]  /*ca10*/  IMAD.U32 R76, RZ, RZ, UR64 ;  /* 0x00000040ff4c7e24 */ /* 0x000fe2000f8e00ff */
[----:B------:R-:W-:Y:S01]  /*ca20*/  R2UR.FILL UR64, R6 ;  /* 0x00000000064072ca */ /* 0x000fe200004e0000 */
[----:B------:R-:W-:Y:S01]  /*ca30*/  IMAD.U32 R77, RZ, RZ, UR65 ;  /* 0x00000041ff4d7e24 */ /* 0x000fe2000f8e00ff */
[----:B------:R-:W-:Y:S01]  /*ca40*/  R2UR.FILL UR65, R7 ;  /* 0x00000000074172ca */ /* 0x000fe200004e0000 */
[----:B------:R-:W-:Y:S02]  /*ca50*/  IMAD.U32 R6, RZ, RZ, UR66 ;  /* 0x00000042ff067e24 */ /* 0x000fe4000f8e00ff */
[----:B------:R-:W-:Y:S01]  /*ca60*/  IMAD.U32 R7, RZ, RZ, UR67 ;  /* 0x00000043ff077e24 */ /* 0x000fe2000f8e00ff */
[----:B------:R-:W-:Y:S04]  /*ca70*/  STL.64 [R1+0x98], R82 ;  /* 0x0000985201007387 */ /* 0x000fe80000100a00 */
[----:B------:R0:W-:Y:S01]  /*ca80*/  STL.64 [R1+0x90], R76 ;  /* 0x0000904c01007387 */ /* 0x0001e20000100a00 */
[----:B------:R-:W-:Y:S01]  /*ca90*/  UMOV UR37, 0x40004040 ;  /* 0x4000404000257882 */ /* 0x000fe20000000000 */
[----:B------:R-:W-:-:S02]  /*caa0*/  IMAD.U32 R8, RZ, RZ, UR36 ;  /* 0x00000024ff087e24 */ /* 0x000fc4000f8e00ff */
[----:B------:R-:W-:Y:S01]  /*cab0*/  IMAD.U32 R9, RZ, RZ, UR37 ;  /* 0x00000025ff097e24 */ /* 0x000fe2000f8e00ff */
[----:B------:R-:W-:Y:S01]  /*cac0*/  UMOV UR39, 0x40004040 ;  /* 0x4000404000277882 */ /* 0x000fe20000000000 */
[----:B0-----:R-:W2:Y:S04]  /*cad0*/  LDL.LU.64 R76, [R1+0x130] ;  /* 0x00013000014c7983 */ /* 0x001ea80000300a00 */
[----:B------:R0:W-:Y:S02]  /*cae0*/  STL.64 [R1+0x88], R6 ;  /* 0x0000880601007387 */ /* 0x0001e40000100a00 */
[----:B0-----:R-:W-:Y:S02]  /*caf0*/  IMAD.U32 R6, RZ, RZ, UR68 ;  /* 0x00000044ff067e24 */ /* 0x001fe4000f8e00ff */
[----:B------:R-:W-:-:S05]  /*cb00*/  IMAD.U32 R7, RZ, RZ, UR69 ;  /* 0x00000045ff077e24 */ /* 0x000fca000f8e00ff */
[----:B------:R0:W-:Y:S01]  /*cb10*/  STL.64 [R1+0x80], R6 ;  /* 0x0000800601007387 */ /* 0x0001e20000100a00 */
[----:B------:R-:W-:Y:S01]  /*cb20*/  UMOV UR45, 0x40004040 ;  /* 0x40004040002d7882 */ /* 0x000fe20000000000 */
[----:B0-----:R-:W-:Y:S02]  /*cb30*/  IMAD.U32 R6, RZ, RZ, UR70 ;  /* 0x00000046ff067e24 */ /* 0x001fe4000f8e00ff */
[----:B------:R-:W-:-:S05]  /*cb40*/  IMAD.U32 R7, RZ, RZ, UR71 ;  /* 0x00000047ff077e24 */ /* 0x000fca000f8e00ff */
[----:B------:R-:W-:Y:S04]  /*cb50*/  STL.64 [R1+0x78], R6 ;  /* 0x0000780601007387 */ /* 0x000fe80000100a00 */
[----:B------:R0:W-:Y:S01]  /*cb60*/  STL.64 [R1+0x70], R8 ;  /* 0x0000700801007387 */ /* 0x0001e20000100a00 */
[----:B------:R-:W-:Y:S01]  /*cb70*/  UMOV UR47, 0x40004040 ;  /* 0x40004040002f7882 */ /* 0x000fe20000000000 */
[----:B0-----:R-:W-:Y:S02]  /*cb80*/  IMAD.U32 R8, RZ, RZ, UR38 ;  /* 0x00000026ff087e24 */ /* 0x001fe4000f8e00ff */
[----:B------:R-:W-:-:S05]  /*cb90*/  IMAD.U32 R9, RZ, RZ, UR39 ;  /* 0x00000027ff097e24 */ /* 0x000fca000f8e00ff */
        /* <DEDUP_REMOVED lines=17> */
[----:B------:R-:W-:Y:S01]  /*ccb0*/  MOV.SPILL R116, UR5 ;  /* 0x0000000500747c02 */ /* 0x000fe20009000f00 */
[----:B------:R-:W-:Y:S01]  /*ccc0*/  UMOV UR5, UR33 ;  /* 0x0000002100057c82 */ /* 0x000fe20008000000 */
[----:B------:R-:W-:Y:S01]  /*ccd0*/  UMOV UR49, 0x40004040 ;  /* 0x4000404000317882 */ /* 0x000fe20000000000 */
[----:B------:R-:W-:Y:S01]  /*cce0*/  R2UR UR33, R2 ;  /* 0x00000000022172ca */ /* 0x000fe200000e0000 */
[----:B0-----:R-:W-:Y:S02]  /*ccf0*/  IMAD.U32 R8, RZ, RZ, UR60 ;  /* 0x0000003cff087e24 */ /* 0x001fe4000f8e00ff */
[----:B------:R-:W-:-:S05]  /*cd00*/  IMAD.U32 R9, RZ, RZ, UR61 ;  /* 0x0000003dff097e24 */ /* 0x000fca000f8e00ff */
[----:B------:R0:W-:Y:S01]  /*cd10*/  STL.64 [R1+0x40], R8 ;  /* 0x0000400801007387 */ /* 0x0001e20000100a00 */
[----:B------:R-:W-:Y:S01]  /*cd20*/  MOV.SPILL R118, UR7 ;  /* 0x0000000700767c02 */ /* 0x000fe20009000f00 */
[----:B------:R-:W-:Y:S01]  /*cd30*/  UMOV UR7, UR35 ;  /* 0x0000002300077c82 */ /* 0x000fe20008000000 */
[----:B------:R-:W-:Y:S01]  /*cd40*/  MOV.SPILL R117, UR6 ;  /* 0x0000000600757c02 */ /* 0x000fe20009000f00 */
[----:B------:R-:W-:Y:S01]  /*cd50*/  UMOV UR6, UR34 ;  /* 0x0000002200067c82 */ /* 0x000fe20008000000 */
[C---:B------:R-:W-:Y:S02]  /*cd60*/  R2UR UR35, R2.reuse ;  /* 0x00000000022372ca */ /* 0x040fe400000e0000 */
[----:B------:R-:W-:Y:S01]  /*cd70*/  R2UR UR34, R2 ;  /* 0x00000000022272ca */ /* 0x000fe200000e0000 */
[----:B0-----:R-:W-:Y:S02]  /*cd80*/  IMAD.U32 R8, RZ, RZ, UR72 ;  /* 0x00000048ff087e24 */ /* 0x001fe4000f8e00ff */
[----:B------:R-:W-:-:S05]  /*cd90*/  IMAD.U32 R9, RZ, RZ, UR73 ;  /* 0x00000049ff097e24 */ /* 0x000fca000f8e00ff */
[----:B------:R0:W-:Y:S01]  /*cda0*/  STL.64 [R1+0x38], R8 ;  /* 0x0000380801007387 */ /* 0x0001e20000100a00 */
[----:B------:R-:W-:Y:S01]  /*cdb0*/  UMOV UR5, 0x40004040 ;  /* 0x4000404000057882 */ /* 0x000fe20000000000 */
[----:B------:R-:W-:Y:S01]  /*cdc0*/  UMOV UR7, 0x40004040 ;  /* 0x4000404000077882 */ /* 0x000fe20000000000 */
[----:B------:R-:W-:Y:S01]  /*cdd0*/  MOV.SPILL R18, UR33 ;  /* 0x0000002100127c02 */ /* 0x000fe20009000f00 */
[----:B0-----:R-:W-:Y:S02]  /*cde0*/  IMAD.U32 R8, RZ, RZ, UR74 ;  /* 0x0000004aff087e24 */ /* 0x001fe4000f8e00ff */
[----:B------:R-:W-:-:S05]  /*cdf0*/  IMAD.U32 R9, RZ, RZ, UR75 ;  /* 0x0000004bff097e24 */ /* 0x000fca000f8e00ff */
[----:B------:R0:W-:Y:S01]  /*ce00*/  STL.64 [R1+0x30], R8 ;  /* 0x0000300801007387 */ /* 0x0001e20000100a00 */
[----:B------:R-:W-:Y:S01]  /*ce10*/  R2UR UR33, R81 ;  /* 0x00000000512172ca */ /* 0x000fe200000e0000 */
[----:B------:R-:W-:Y:S01]  /*ce20*/  IMAD.MOV.U32 R81, RZ, RZ, R12 ;  /* 0x000000ffff517224 */ /* 0x000fe200078e000c */
[----:B------:R-:W-:Y:S01]  /*ce30*/  MOV.SPILL R86, UR35 ;  /* 0x0000002300567c02 */ /* 0x000fe20009000f00 */
[----:B------:R-:W-:Y:S01]  /*ce40*/  UMOV UR51, 0x40004040 ;  /* 0x4000404000337882 */ /* 0x000fe20000000000 */
[----:B------:R-:W-:Y:S01]  /*ce50*/  MOV.SPILL R85, UR34 ;  /* 0x0000002200557c02 */ /* 0x000fe20009000f00 */
[----:B0-----:R-:W-:Y:S02]  /*ce60*/  IMAD.U32 R8, RZ, RZ, UR76 ;  /* 0x0000004cff087e24 */ /* 0x001fe4000f8e00ff */
[----:B------:R-:W-:-:S05]  /*ce70*/  IMAD.U32 R9, RZ, RZ, UR77 ;  /* 0x0000004dff097e24 */ /* 0x000fca000f8e00ff */
[----:B------:R0:W-:Y:S01]  /*ce80*/  STL.64 [R1+0x28], R8 ;  /* 0x0000280801007387 */ /* 0x0001e20000100a00 */
[----:B------:R-:W-:Y:S01]  /*ce90*/  R2UR UR34, R78 ;  /* 0x000000004e2272ca */ /* 0x000fe200000e0000 */
[----:B------:R-:W-:Y:S01]  /*cea0*/  IMAD.MOV.U32 R78, RZ, RZ, R14 ;  /* 0x000000ffff4e7224 */ /* 0x000fe200078e000e */
[----:B------:R-:W-:Y:S01]  /*ceb0*/  R2UR UR35, R79 ;  /* 0x000000004f2372ca */ /* 0x000fe200000e0000 */
[----:B------:R-:W-:Y:S01]  /*cec0*/  IMAD.MOV.U32 R79, RZ, RZ, R15 ;  /* 0x000000ffff4f7224 */ /* 0x000fe200078e000f */
[----:B------:R-:W-:Y:S01]  /*ced0*/  R2UR.FILL UR66, R87 ;  /* 0x00000000574272ca */ /* 0x000fe200004e0000 */
[----:B------:R-:W-:Y:S02]  /*cee0*/  IMAD.MOV.U32 R7, RZ, RZ, R4 ;  /* 0x000000ffff077224 */ /* 0x000fe400078e0004 */
[----:B------:R-:W-:Y:S02]  /*cef0*/  IMAD.MOV.U32 R87, RZ, RZ, R81 ;  /* 0x000000ffff577224 */ /* 0x000fe400078e0051 */
[----:B0-----:R-:W-:-:S02]  /*cf00*/  IMAD.U32 R8, RZ, RZ, UR48 ;  /* 0x00000030ff087e24 */ /* 0x001fc4000f8e00ff */
[----:B------:R-:W-:-:S05]  /*cf10*/  IMAD.U32 R9, RZ, RZ, UR49 ;  /* 0x00000031ff097e24 */ /* 0x000fca000f8e00ff */
[----:B------:R0:W-:Y:S01]  /*cf20*/  STL.64 [R1+0x20], R8 ;  /* 0x0000200801007387 */ /* 0x0001e20000100a00 */
[----:B------:R-:W-:Y:S01]  /*cf30*/  IMAD.MOV.U32 R4, RZ, RZ, R5 ;  /* 0x000000ffff047224 */ /* 0x000fe200078e0005 */
[----:B------:R-:W-:Y:S01]  /*cf40*/  R2UR.FILL UR67, R88 ;  /* 0x00000000584372ca */ /* 0x000fe200004e0000 */
[----:B------:R-:W-:Y:S01]  /*cf50*/  IMAD.MOV.U32 R5, RZ, RZ, R3 ;  /* 0x000000ffff057224 */ /* 0x000fe200078e0003 */
[----:B------:R-:W-:Y:S01]  /*cf60*/  R2UR.FILL UR68, R91 ;  /* 0x000000005b4472ca */ /* 0x000fe200004e0000 */
[----:B------:R-:W-:Y:S01]  /*cf70*/  IMAD.MOV.U32 R6, RZ, RZ, R0 ;  /* 0x000000ffff067224 */ /* 0x000fe200078e0000 */
[----:B------:R-:W-:Y:S01]  /*cf80*/  UMOV UR53, 0x40004040 ;  /* 0x4000404000357882 */ /* 0x000fe20000000000 */
[----:B------:R-:W-:Y:S02]  /*cf90*/  IMAD.MOV.U32 R0, RZ, RZ, R78 ;  /* 0x000000ffff007224 */ /* 0x000fe400078e004e */
[----:B------:R-:W-:Y:S02]  /*cfa0*/  IMAD.MOV.U32 R3, RZ, RZ, R79 ;  /* 0x000000ffff037224 */ /* 0x000fe400078e004f */
[----:B------:R-:W-:-:S02]  /*cfb0*/  IMAD.MOV.U32 R88, RZ, RZ, R80 ;  /* 0x000000ffff587224 */ /* 0x000fc400078e0050 */
[----:B0-----:R-:W-:Y:S02]  /*cfc0*/  IMAD.U32 R8, RZ, RZ, UR4 ;  /* 0x00000004ff087e24 */ /* 0x001fe4000f8e00ff */
[----:B------:R-:W-:-:S05]  /*cfd0*/  IMAD.U32 R9, RZ, RZ, UR5 ;  /* 0x00000005ff097e24 */ /* 0x000fca000f8e00ff */
[----:B------:R0:W-:Y:S01]  /*cfe0*/  STL.64 [R1+0x18], R8 ;  /* 0x0000180801007387 */ /* 0x0001e20000100a00 */
[----:B------:R-:W-:Y:S02]  /*cff0*/  IMAD.MOV.U32 R91, RZ, RZ, R87 ;  /* 0x000000ffff5b7224 */ /* 0x000fe400078e0057 */
[----:B------:R-:W-:Y:S02]  /*d000*/  IMAD.MOV.U32 R87, RZ, RZ, R7 ;  /* 0x000000ffff577224 */ /* 0x000fe400078e0007 */
[----:B------:R-:W-:Y:S01]  /*d010*/  IMAD.MOV.U32 R7, RZ, RZ, R5 ;  /* 0x000000ffff077224 */ /* 0x000fe200078e0005 */
[----:B------:R-:W-:Y:S01]  /*d020*/  R2UR.FILL UR69, R92 ;  /* 0x000000005c4572ca */ /* 0x000fe200004e0000 */
[----:B------:R-:W-:Y:S02]  /*d030*/  IMAD.MOV.U32 R5, RZ, RZ, R3 ;  /* 0x000000ffff057224 */ /* 0x000fe400078e0003 */
[----:B------:R-:W-:Y:S01]  /*d040*/  IMAD.MOV.U32 R3, RZ, RZ, R0 ;  /* 0x000000ffff037224 */ /* 0x000fe200078e0000 */
[----:B------:R-:W-:Y:S01]  /*d050*/  UMOV UR63, 0x40004040 ;  /* 0x40004040003f7882 */ /* 0x000fe20000000000 */
[----:B------:R-:W-:-:S02]  /*d060*/  IMAD.MOV.U32 R92, RZ, RZ, R88 ;  /* 0x000000ffff5c7224 */ /* 0x000fc400078e0058 */
[----:B0-----:R-:W-:Y:S02]  /*d070*/  IMAD.U32 R8, RZ, RZ, UR6 ;  /* 0x00000006ff087e24 */ /* 0x001fe4000f8e00ff */
[----:B------:R-:W-:-:S05]  /*d080*/  IMAD.U32 R9, RZ, RZ, UR7 ;  /* 0x00000007ff097e24 */ /* 0x000fca000f8e00ff */
[----:B------:R0:W-:Y:S01]  /*d090*/  STL.64 [R1+0x10], R8 ;  /* 0x0000100801007387 */ /* 0x0001e20000100a00 */
[----:B------:R-:W-:Y:S01]  /*d0a0*/  R2UR.FILL UR5, R116 ;  /* 0x00000000740572ca */ /* 0x000fe200004e0000 */
[----:B------:R-:W-:Y:S01]  /*d0b0*/  IMAD.U32 R116, RZ, RZ, UR64 ;  /* 0x00000040ff747e24 */ /* 0x000fe2000f8e00ff */
[----:B------:R-:W-:Y:S01]  /*d0c0*/  R2UR.FILL UR64, R27 ;  /* 0x000000001b4072ca */ /* 0x000fe200004e0000 */
[----:B------:R-:W-:Y:S01]  /*d0d0*/  UMOV UR65, 0x40004040 ;  /* 0x4000404000417882 */ /* 0x000fe20000000000 */
[----:B------:R-:W-:Y:S01]  /*d0e0*/  R2UR.FILL UR7, R118 ;  /* 0x00000000760772ca */ /* 0x000fe200004e0000 */
[----:B------:R-:W-:Y:S01]  /*d0f0*/  IMAD.U32 R118, RZ, RZ, UR62 ;  /* 0x0000003eff767e24 */ /* 0x000fe2000f8e00ff */
[----:B------:R-:W-:Y:S01]  /*d100*/  R2UR.FILL UR6, R117 ;  /* 0x00000000750672ca */ /* 0x000fe200004e0000 */
[----:B------:R-:W-:Y:S01]  /*d110*/  IMAD.U32 R117, RZ, RZ, UR65 ;  /* 0x00000041ff757e24 */ /* 0x000fe2000f8e00ff */
[----:B------:R-:W-:Y:S01]  /*d120*/  R2UR.FILL UR49, R114 ;  /* 0x00000000723172ca */ /* 0x000fe200004e0000 */
[----:B0-----:R-:W-:-:S02]  /*d130*/  IMAD.U32 R8, RZ, RZ, UR50 ;  /* 0x00000032ff087e24 */ /* 0x001fc4000f8e00ff */
[----:B------:R-:W-:-:S05]  /*d140*/  IMAD.U32 R9, RZ, RZ, UR51 ;  /* 0x00000033ff097e24 */ /* 0x000fca000f8e00ff */
[----:B------:R0:W-:Y:S01]  /*d150*/  STL.64 [R1+0x8], R8 ;  /* 0x0000080801007387 */ /* 0x0001e20000100a00 */
[----:B------:R-:W-:Y:S01]  /*d160*/  R2UR.FILL UR51, R120 ;  /* 0x00000000783372ca */ /* 0x000fe200004e0000 */
[----:B------:R-:W-:Y:S02]  /*d170*/  IMAD.U32 R120, RZ, RZ, UR58 ;  /* 0x0000003aff787e24 */ /* 0x000fe4000f8e00ff */
[----:B------:R-:W3:Y:S01]  /*d180*/  LDL.LU R0, [R1+0xac] ;  /* 0x0000ac0001007983 */ /* 0x000ee20000300800 */
[----:B------:R-:W-:Y:S01]  /*d190*/  R2UR.FILL UR50, R119 ;  /* 0x00000000773272ca */ /* 0x000fe200004e0000 */
[----:B------:R-:W-:Y:S02]  /*d1a0*/  IMAD.U32 R119, RZ, RZ, UR63 ;  /* 0x0000003fff777e24 */ /* 0x000fe4000f8e00ff */
[----:B------:R-:W4:Y:S01]  /*d1b0*/  LDL.LU R88, [R1+0xb0] ;  /* 0x0000b00001587983 */ /* 0x000f220000300800 */
[----:B------:R-:W-:Y:S02]  /*d1c0*/  R2UR.FILL UR58, R7 ;  /* 0x00000000073a72ca */ /* 0x000fe400004e0000 */
[----:B------:R-:W-:Y:S01]  /*d1d0*/  R2UR.FILL UR63, R4 ;  /* 0x00000000043f72ca */ /* 0x000fe200004e0000 */
[----:B------:R-:W-:Y:S01]  /*d1e0*/  IMAD.U32 R114, RZ, RZ, UR66 ;  /* 0x00000042ff727e24 */ /* 0x000fe2000f8e00ff */
[----:B------:R-:W-:-:S02]  /*d1f0*/  R2UR.FILL UR62, R5 ;  /* 0x00000000053e72ca */ /* 0x000fc400004e0000 */
[----:B------:R-:W-:Y:S01]  /*d200*/  R2UR.FILL UR65, R3 ;  /* 0x00000000034172ca */ /* 0x000fe200004e0000 */
[----:B0-----:R-:W-:Y:S02]  /*d210*/  IMAD.U32 R8, RZ, RZ, UR52 ;  /* 0x00000034ff087e24 */ /* 0x001fe4000f8e00ff */
[----:B------:R-:W-:Y:S01]  /*d220*/  IMAD.U32 R9, RZ, RZ, UR53 ;  /* 0x00000035ff097e24 */ /* 0x000fe2000f8e00ff */
[----:B------:R-:W-:Y:S01]  /*d230*/  R2UR.FILL UR53, R122 ;  /* 0x000000007a3572ca */ /* 0x000fe200004e0000 */
[----:B------:R-:W-:Y:S01]  /*d240*/  IMAD.U32 R122, RZ, RZ, UR56 ;  /* 0x00000038ff7a7e24 */ /* 0x000fe2000f8e00ff */
[----:B------:R-:W-:Y:S02]  /*d250*/  R2UR.FILL UR56, R6 ;  /* 0x00000000063872ca */ /* 0x000fe400004e0000 */
[----:B------:R0:W-:Y:S04]  /*d260*/  STL.64 [R1], R8 ;  /* 0x0000000801007387 */ /* 0x0001e80000100a00 */
[----:B------:R-:W4:Y:S04]  /*d270*/  LDL.LU R6, [R1+0xb4] ;  /* 0x0000b40001067983 */ /* 0x000f280000300800 */
[----:B------:R-:W4:Y:S04]  /*d280*/  LDL.LU R7, [R1+0xc0] ;  /* 0x0000c00001077983 */ /* 0x000f280000300800 */
[----:B------:R-:W4:Y:S04]  /*d290*/  LDL.LU R4, [R1+0xbc] ;  /* 0x0000bc0001047983 */ /* 0x000f280000300800 */
[----:B------:R-:W4:Y:S01]  /*d2a0*/  LDL.LU R27, [R1+0x128] ;  /* 0x00012800011b7983 */ /* 0x000f220000300800 */
[----:B------:R-:W-:-:S03]  /*d2b0*/  R2UR.FILL UR66, R36 ;  /* 0x00000000244272ca */ /* 0x000fc600004e0000 */
[----:B------:R-:W4:Y:S04]  /*d2c0*/  LDL.LU R5, [R1+0xc8] ;  /* 0x0000c80001057983 */ /* 0x000f280000300800 */
[----:B------:R-:W4:Y:S04]  /*d2d0*/  LDL.LU R3, [R1+0xc4] ;  /* 0x0000c40001037983 */ /* 0x000f280000300800 */
[----:B------:R-:W4:Y:S01]  /*d2e0*/  LDL.LU R36, [R1+0x124] ;  /* 0x0001240001247983 */ /* 0x000f220000300800 */
[----:B------:R-:W-:Y:S02]  /*d2f0*/  MOV.SPILL R14, UR23 ;  /* 0x00000017000e7c02 */ /* 0x000fe40009000f00 */
[----:B------:R-:W-:-:S02]  /*d300*/  R2UR UR23, R75 ;  /* 0x000000004b1772ca */ /* 0x000fc400000e0000 */
[----:B------:R-:W-:Y:S02]  /*d310*/  MOV.SPILL R15, UR20 ;  /* 0x00000014000f7c02 */ /* 0x000fe40009000f00 */
[----:B------:R-:W-:Y:S02]  /*d320*/  MOV.SPILL R16, UR21 ;  /* 0x0000001500107c02 */ /* 0x000fe40009000f00 */
[----:B--2---:R-:W-:Y:S02]  /*d330*/  R2UR UR20, R76 ;  /* 0x000000004c1472ca */ /* 0x004fe400000e0000 */
[----:B------:R-:W-:-:S03]  /*d340*/  R2UR UR21, R77 ;  /* 0x000000004d1572ca */ /* 0x000fc600000e0000 */
[----:B------:R-:W-:Y:S02]  /*d350*/  UMOV UR23, 0x40004040 ;  /* 0x4000404000177882 */ /* 0x000fe40000000000 */
[----:B------:R-:W-:Y:S01]  /*d360*/  IMAD.U32 R75, RZ, RZ, UR23 ;  /* 0x00000017ff4b7e24 */ /* 0x000fe2000f8e00ff */
[----:B------:R-:W-:-:S05]  /*d370*/  R2UR UR23, R59 ;  /* 0x000000003b1772ca */ /* 0x000fca00000e0000 */
[----:B------:R-:W-:Y:S01]  /*d380*/  UMOV UR21, 0x40004040 ;  /* 0x4000404000157882 */ /* 0x000fe20000000000 */
[----:B------:R-:W-:Y:S01]  /*d390*/  IMAD.U32 R76, RZ, RZ, UR20 ;  /* 0x00000014ff4c7e24 */ /* 0x000fe2000f8e00ff */
[----:B------:R-:W-:Y:S01]  /*d3a0*/  R2UR UR20, R60 ;  /* 0x000000003c1472ca */ /* 0x000fe200000e0000 */
[----:B------:R-:W-:Y:S01]  /*d3b0*/  IMAD.U32 R77, RZ, RZ, UR21 ;  /* 0x00000015ff4d7e24 */ /* 0x000fe2000f8e00ff */
[----:B------:R-:W-:Y:S02]  /*d3c0*/  R2UR UR21, R61 ;  /* 0x000000003d1572ca */ /* 0x000fe400000e0000 */
[----:B------:R-:W-:Y:S02]  /*d3d0*/  UMOV UR23, 0x40004040 ;  /* 0x4000404000177882 */ /* 0x000fe40000000000 */
[----:B------:R-:W-:Y:S01]  /*d3e0*/  IMAD.U32 R59, RZ, RZ, UR23 ;  /* 0x00000017ff3b7e24 */ /* 0x000fe2000f8e00ff */
[----:B------:R-:W-:-:S06]  /*d3f0*/  R2UR UR23, R43 ;  /* 0x000000002b1772ca */ /* 0x000fcc00000e0000 */
[----:B------:R-:W-:Y:S01]  /*d400*/  UMOV UR21, 0x40004040 ;  /* 0x4000404000157882 */ /* 0x000fe20000000000 */
[----:B------:R-:W-:Y:S01]  /*d410*/  IMAD.U32 R60, RZ, RZ, UR20 ;  /* 0x00000014ff3c7e24 */ /* 0x000fe2000f8e00ff */
[----:B------:R-:W-:Y:S01]  /*d420*/  R2UR UR20, R44 ;  /* 0x000000002c1472ca */ /* 0x000fe200000e0000 */
[----:B------:R-:W-:Y:S01]  /*d430*/  IMAD.U32 R61, RZ, RZ, UR21 ;  /* 0x00000015ff3d7e24 */ /* 0x000fe2000f8e00ff */
[----:B------:R-:W-:Y:S02]  /*d440*/  R2UR UR21, R45 ;  /* 0x000000002d1572ca */ /* 0x000fe400000e0000 */
[----:B------:R-:W-:Y:S01]  /*d450*/  R2UR.FILL UR70, R97 ;  /* 0x00000000614672ca */ /* 0x000fe200004e0000 */
[----:B------:R-:W-:Y:S01]  /*d460*/  UMOV UR67, 0x40004040 ;  /* 0x4000404000437882 */ /* 0x000fe20000000000 */
[----:B------:R-:W-:Y:S01]  /*d470*/  UMOV UR23, 0x40004040 ;  /* 0x4000404000177882 */ /* 0x000fe20000000000 */
[----:B------:R-:W-:Y:S01]  /*d480*/  R2UR.FILL UR4, R115 ;  /* 0x00000000730472ca */ /* 0x000fe200004e0000 */
[----:B------:R-:W-:Y:S01]  /*d490*/  IMAD.U32 R115, RZ, RZ, UR67 ;  /* 0x00000043ff737e24 */ /* 0x000fe2000f8e00ff */
[----:B------:R-:W-:Y:S01]  /*d4a0*/  R2UR.FILL UR77, R112 ;  /* 0x00000000704d72ca */ /* 0x000fe200004e0000 */
[----:B------:R-:W-:Y:S01]  /*d4b0*/  IMAD.U32 R43, RZ, RZ, UR23 ;  /* 0x00000017ff2b7e24 */ /* 0x000fe2000f8e00ff */
[----:B------:R-:W-:Y:S01]  /*d4c0*/  R2UR.FILL UR23, R14 ;  /* 0x000000000e1772ca */ /* 0x000fe200004e0000 */
[----:B------:R-:W-:Y:S01]  /*d4d0*/  IMAD.U32 R112, RZ, RZ, UR68 ;  /* 0x00000044ff707e24 */ /* 0x000fe2000f8e00ff */
[----:B------:R-:W-:Y:S01]  /*d4e0*/  UMOV UR21, 0x40004040 ;  /* 0x4000404000157882 */ /* 0x000fe20000000000 */
[----:B------:R-:W-:Y:S01]  /*d4f0*/  IMAD.U32 R44, RZ, RZ, UR20 ;  /* 0x00000014ff2c7e24 */ /* 0x000fe2000f8e00ff */
[----:B------:R-:W-:Y:S01]  /*d500*/  R2UR.FILL UR20, R15 ;  /* 0x000000000f1472ca */ /* 0x000fe200004e0000 */
[----:B------:R-:W-:Y:S01]  /*d510*/  IMAD.U32 R45, RZ, RZ, UR21 ;  /* 0x00000015ff2d7e24 */ /* 0x000fe2000f8e00ff */
[----:B------:R-:W-:Y:S01]  /*d520*/  R2UR.FILL UR21, R16 ;  /* 0x00000000101572ca */ /* 0x000fe200004e0000 */
[----:B------:R-:W-:Y:S01]  /*d530*/  UMOV UR55, 0x40004040 ;  /* 0x4000404000377882 */ /* 0x000fe20000000000 */
[----:B------:R-:W-:Y:S01]  /*d540*/  R2UR.FILL UR75, R110 ;  /* 0x000000006e4b72ca */ /* 0x000fe200004e0000 */
[----:B------:R-:W-:Y:S01]  /*d550*/  IMAD.U32 R124, RZ, RZ, UR54 ;  /* 0x00000036ff7c7e24 */ /* 0x000fe2000f8e00ff */
[----:B------:R-:W-:Y:S01]  /*d560*/  R2UR.FILL UR71, R98 ;  /* 0x00000000624772ca */ /* 0x000fe200004e0000 */
[----:B------:R-:W-:Y:S01]  /*d570*/  UMOV UR57, 0x40004040 ;  /* 0x4000404000397882 */ /* 0x000fe20000000000 */
[----:B------:R-:W-:Y:S01]  /*d580*/  IMAD.U32 R110, RZ, RZ, UR70 ;  /* 0x00000046ff6e7e24 */ /* 0x000fe2000f8e00ff */
[----:B------:R-:W-:Y:S01]  /*d590*/  R2UR.FILL UR54, R123 ;  /* 0x000000007b3672ca */ /* 0x000fe200004e0000 */
[----:B------:R-:W-:Y:S01]  /*d5a0*/  IMAD.U32 R125, RZ, RZ, UR55 ;  /* 0x00000037ff7d7e24 */ /* 0x000fe2000f8e00ff */
[----:B------:R-:W-:Y:S01]  /*d5b0*/  UMOV UR59, 0x40004040 ;  /* 0x40004040003b7882 */ /* 0x000fe20000000000 */
[----:B------:R-:W-:Y:S01]  /*d5c0*/  R2UR.FILL UR52, R121 ;  /* 0x00000000793472ca */ /* 0x000fe200004e0000 */
[----:B------:R-:W-:Y:S01]  /*d5d0*/  IMAD.U32 R123, RZ, RZ, UR57 ;  /* 0x00000039ff7b7e24 */ /* 0x000fe2000f8e00ff */
[----:B------:R-:W-:Y:S01]  /*d5e0*/  R2UR.FILL UR55, R91 ;  /* 0x000000005b3772ca */ /* 0x000fe200004e0000 */
[----:B------:R-:W-:Y:S01]  /*d5f0*/  IMAD.U32 R121, RZ, RZ, UR59 ;  /* 0x0000003bff797e24 */ /* 0x000fe2000f8e00ff */
[----:B------:R-:W-:-:S02]  /*d600*/  R2UR.FILL UR57, R92 ;  /* 0x000000005c3972ca */ /* 0x000fc400004e0000 */
[----:B------:R-:W-:Y:S02]  /*d610*/  R2UR.FILL UR59, R87 ;  /* 0x00000000573b72ca */ /* 0x000fe400004e0000 */
[----:B---3--:R-:W-:Y:S02]  /*d620*/  R2UR.FILL UR67, R0 ;  /* 0x00000000004372ca */ /* 0x008fe400004e0000 */
[----:B------:R-:W2:Y:S04]  /*d630*/  LDL.LU R0, [R1+0xd0] ;  /* 0x0000d00001007983 */ /* 0x000ea80000300800 */
[----:B------:R-:W3:Y:S01]  /*d640*/  LDL.LU R14, [R1+0xcc] ;  /* 0x0000cc00010e7983 */ /* 0x000ee20000300800 */
[----:B----4-:R-:W-:-:S03]  /*d650*/  R2UR.FILL UR68, R27 ;  /* 0x000000001b4472ca */ /* 0x010fc600004e0000 */
[----:B------:R-:W4:Y:S04]  /*d660*/  LDL.LU R27, [R1+0x120] ;  /* 0x00012000011b7983 */ /* 0x000f280000300800 */
[----:B------:R-:W3:Y:S04]  /*d670*/  LDL.LU R15, [R1+0xd8] ;  /* 0x0000d800010f7983 */ /* 0x000ee80000300800 */
[----:B------:R-:W3:Y:S01]  /*d680*/  LDL.LU R16, [R1+0xd4] ;  /* 0x0000d40001107983 */ /* 0x000ee20000300800 */
[----:B------:R-:W-:-:S03]  /*d690*/  R2UR.FILL UR70, R36 ;  /* 0x00000000244672ca */ /* 0x000fc600004e0000 */
[----:B------:R-:W3:Y:S04]  /*d6a0*/  LDL.LU R97, [R1+0xe0] ;  /* 0x0000e00001617983 */ /* 0x000ee80000300800 */
[----:B------:R-:W3:Y:S04]  /*d6b0*/  LDL.LU R98, [R1+0xdc] ;  /* 0x0000dc0001627983 */ /* 0x000ee80000300800 */
[----:B------:R-:W3:Y:S04]  /*d6c0*/  LDL.LU R36, [R1+0x11c] ;  /* 0x00011c0001247983 */ /* 0x000ee80000300800 */
[----:B------:R-:W3:Y:S04]  /*d6d0*/  LDL.LU R91, [R1+0xe8] ;  /* 0x0000e800015b7983 */ /* 0x000ee80000300800 */
[----:B------:R-:W3:Y:S04]  /*d6e0*/  LDL.LU R92, [R1+0xe4] ;  /* 0x0000e400015c7983 */ /* 0x000ee80000300800 */
[----:B------:R-:W3:Y:S01]  /*d6f0*/  LDL.LU R87, [R1+0xf0] ;  /* 0x0000f00001577983 */ /* 0x000ee20000300800 */
[----:B------:R-:W-:-:S02]  /*d700*/  UMOV UR35, 0x40004040 ;  /* 0x4000404000237882 */ /* 0x000fc40000000000 */
[----:B------:R-:W-:Y:S01]  /*d710*/  IMAD.U32 R79, RZ, RZ, UR35 ;  /* 0x00000023ff4f7e24 */ /* 0x000fe2000f8e00ff */
[----:B------:R-:W-:Y:S01]  /*d720*/  R2UR UR35, R63 ;  /* 0x000000003f2372ca */ /* 0x000fe200000e0000 */
[----:B------:R-:W-:Y:S01]  /*d730*/  UMOV UR71, 0x40004040 ;  /* 0x4000404000477882 */ /* 0x000fe20000000000 */
[----:B------:R-:W-:Y:S01]  /*d740*/  R2UR.FILL UR76, R111 ;  /* 0x000000006f4c72ca */ /* 0x000fe200004e0000 */
[----:B------:R-:W-:Y:S01]  /*d750*/  UMOV UR69, 0x40004040 ;  /* 0x4000404000457882 */ /* 0x000fe20000000000 */
[----:B------:R-:W-:Y:S01]  /*d760*/  IMAD.U32 R111, RZ, RZ, UR71 ;  /* 0x00000047ff6f7e24 */ /* 0x000fe2000f8e00ff */
[----:B------:R-:W-:Y:S01]  /*d770*/  R2UR.FILL UR48, R113 ;  /* 0x00000000713072ca */ /* 0x000fe200004e0000 */
[----:B------:R-:W-:Y:S01]  /*d780*/  IMAD.U32 R113, RZ, RZ, UR69 ;  /* 0x00000045ff717e24 */ /* 0x000fe2000f8e00ff */
[----:B------:R-:W-:-:S04]  /*d790*/  R2UR.FILL UR71, R6 ;  /* 0x00000000064772ca */ /* 0x000fc800004e0000 */
[----:B------:R-:W-:Y:S02]  /*d7a0*/  UMOV UR35, 0x40004040 ;  /* 0x4000404000237882 */ /* 0x000fe40000000000 */
[----:B------:R-:W-:Y:S01]  /*d7b0*/  IMAD.U32 R63, RZ, RZ, UR35 ;  /* 0x00000023ff3f7e24 */ /* 0x000fe2000f8e00ff */
[----:B------:R-:W-:Y:S02]  /*d7c0*/  R2UR UR35, R47 ;  /* 0x000000002f2372ca */ /* 0x000fe400000e0000 */
[----:B------:R-:W-:Y:S02]  /*d7d0*/  R2UR.FILL UR69, R88 ;  /* 0x00000000584572ca */ /* 0x000fe400004e0000 */
[----:B------:R-:W-:Y:S01]  /*d7e0*/  UMOV UR71, 0x40004040 ;  /* 0x4000404000477882 */ /* 0x000fe20000000000 */
[----:B------:R-:W-:Y:S01]  /*d7f0*/  R2UR.FILL UR74, R109 ;  /* 0x000000006d4a72ca */ /* 0x000fe200004e0000 */
[----:B------:R-:W-:Y:S01]  /*d800*/  IMAD.U32 R109, RZ, RZ, UR71 ;  /* 0x00000047ff6d7e24 */ /* 0x000fe2000f8e00ff */
[----:B------:R-:W-:Y:S01]  /*d810*/  R2UR.FILL UR73, R108 ;  /* 0x000000006c4972ca */ /* 0x000fe200004e0000 */
[----:B------:R-:W3:Y:S01]  /*d820*/  LDL.LU R88, [R1+0xec] ;  /* 0x0000ec0001587983 */ /* 0x000ee20000300800 */
[----:B------:R-:W-:-:S02]  /*d830*/  R2UR.FILL UR72, R107 ;  /* 0x000000006b4872ca */ /* 0x000fc400004e0000 */
[----:B------:R-:W-:Y:S01]  /*d840*/  UMOV UR35, 0x40004040 ;  /* 0x4000404000237882 */ /* 0x000fe20000000000 */
[----:B------:R-:W-:Y:S01]  /*d850*/  IMAD.U32 R108, RZ, RZ, UR70 ;  /* 0x00000046ff6c7e24 */ /* 0x000fe2000f8e00ff */
[----:B------:R-:W-:Y:S01]  /*d860*/  UMOV UR69, 0x40004040 ;  /* 0x4000404000457882 */ /* 0x000fe20000000000 */
[----:B------:R-:W-:Y:S01]  /*d870*/  IMAD.U32 R47, RZ, RZ, UR35 ;  /* 0x00000023ff2f7e24 */ /* 0x000fe2000f8e00ff */
[----:B------:R-:W-:Y:S01]  /*d880*/  R2UR.FILL UR71, R7 ;  /* 0x00000000074772ca */ /* 0x000fe200004e0000 */
[----:B------:R-:W3:Y:S01]  /*d890*/  LDL.LU R6, [R1+0xf4] ;  /* 0x0000f40001067983 */ /* 0x000ee20000300800 */
[----:B------:R-:W-:Y:S01]  /*d8a0*/  R2UR UR35, R29 ;  /* 0x000000001d2372ca */ /* 0x000fe200000e0000 */
[----:B------:R-:W-:Y:S01]  /*d8b0*/  IMAD.U32 R107, RZ, RZ, UR69 ;  /* 0x00000045ff6b7e24 */ /* 0x000fe2000f8e00ff */
[----:B------:R-:W-:Y:S01]  /*d8c0*/  R2UR.FILL UR61, R106 ;  /* 0x000000006a3d72ca */ /* 0x000fe200004e0000 */
[----:B------:R-:W3:Y:S01]  /*d8d0*/  LDL.LU R7, [R1+0xf8] ;  /* 0x0000f80001077983 */ /* 0x000ee20000300800 */
[----:B------:R-:W-:Y:S01]  /*d8e0*/  R2UR.FILL UR70, R4 ;  /* 0x00000000044672ca */ /* 0x000fe200004e0000 */
[----:B------:R-:W-:Y:S01]  /*d8f0*/  UMOV UR67, 0x40004040 ;  /* 0x4000404000437882 */ /* 0x000fe20000000000 */
[----:B------:R-:W-:Y:S01]  /*d900*/  R2UR.FILL UR60, R105 ;  /* 0x00000000693c72ca */ /* 0x000fe200004e0000 */
[----:B------:R-:W-:Y:S01]  /*d910*/  IMAD.U32 R106, RZ, RZ, UR68 ;  /* 0x00000044ff6a7e24 */ /* 0x000fe2000f8e00ff */
[----:B------:R-:W-:Y:S01]  /*d920*/  R2UR.FILL UR69, R5 ;  /* 0x00000000054572ca */ /* 0x000fe200004e0000 */
[----:B------:R-:W3:Y:S01]  /*d930*/  LDL.LU R4, [R1+0x100] ;  /* 0x0001000001047983 */ /* 0x000ee20000300800 */
[----:B------:R-:W-:Y:S01]  /*d940*/  R2UR.FILL UR68, R3 ;  /* 0x00000000034472ca */ /* 0x000fe200004e0000 */
[----:B------:R-:W-:-:S02]  /*d950*/  IMAD.U32 R105, RZ, RZ, UR67 ;  /* 0x00000043ff697e24 */ /* 0x000fc4000f8e00ff */
[----:B------:R-:W3:Y:S04]  /*d960*/  LDL.LU R5, [R1+0xfc] ;  /* 0x0000fc0001057983 */ /* 0x000ee80000300800 */
[----:B------:R-:W3:Y:S01]  /*d970*/  LDL.LU R3, [R1+0x108] ;  /* 0x0001080001037983 */ /* 0x000ee20000300800 */
[----:B------:R-:W-:Y:S01]  /*d980*/  UMOV UR63, 0x40004040 ;  /* 0x40004040003f7882 */ /* 0x000fe20000000000 */
[----:B------:R-:W-:Y:S01]  /*d990*/  R2UR.FILL UR44, R101 ;  /* 0x00000000652c72ca */ /* 0x000fe200004e0000 */
[----:B------:R-:W-:Y:S01]  /*d9a0*/  IMAD.U32 R101, RZ, RZ, UR63 ;  /* 0x0000003fff657e24 */ /* 0x000fe2000f8e00ff */
[----:B------:R-:W-:Y:S01]  /*d9b0*/  UMOV UR57, 0x40004040 ;  /* 0x4000404000397882 */ /* 0x000fe20000000000 */
[----:B------:R-:W-:Y:S01]  /*d9c0*/  UMOV UR35, 0x40004040 ;  /* 0x4000404000237882 */ /* 0x000fe20000000000 */
[----:B------:R-:W-:Y:S01]  /*d9d0*/  UMOV UR5, 0x40004040 ;  /* 0x4000404000057882 */ /* 0x000fe20000000000 */
[----:B------:R-:W-:Y:S01]  /*d9e0*/  IMAD.U32 R29, RZ, RZ, UR35 ;  /* 0x00000023ff1d7e24 */ /* 0x000fe2000f8e00ff */
[----:B------:R-:W-:Y:S01]  /*d9f0*/  R2UR.FILL UR35, R86 ;  /* 0x00000000562372ca */ /* 0x000fe200004e0000 */
[----:B------:R-:W-:Y:S01]  /*da00*/  IMAD.U32 R86, RZ, RZ, UR4 ;  /* 0x00000004ff567e24 */ /* 0x000fe2000f8e00ff */
[----:B--2---:R-:W-:-:S02]  /*da10*/  R2UR.FILL UR67, R0 ;  /* 0x00000000004372ca */ /* 0x004fc400004e0000 */
[----:B------:R-:W2:Y:S01]  /*da20*/  LDL.LU R0, [R1+0x104] ;  /* 0x0001040001007983 */ /* 0x000ea20000300800 */
[----:B----4-:R-:W-:Y:S02]  /*da30*/  R2UR.FILL UR4, R27 ;  /* 0x000000001b0472ca */ /* 0x010fe400004e0000 */
[----:B---3--:R-:W-:Y:S01]  /*da40*/  R2UR.FILL UR63, R97 ;  /* 0x00000000613f72ca */ /* 0x008fe200004e0000 */
[----:B------:R-:W-:Y:S01]  /*da50*/  IMAD.U32 R97, RZ, RZ, UR57 ;  /* 0x00000039ff617e24 */ /* 0x000fe2000f8e00ff */
[----:B------:R-:W-:Y:S01]  /*da60*/  R2UR.FILL UR57, R87 ;  /* 0x00000000573972ca */ /* 0x000fe200004e0000 */
[----:B------:R-:W-:Y:S01]  /*da70*/  IMAD.U32 R87, RZ, RZ, UR5 ;  /* 0x00000005ff577e24 */ /* 0x000fe2000f8e00ff */
[----:B------:R-:W-:Y:S02]  /*da80*/  R2UR.FILL UR5, R36 ;  /* 0x00000000240572ca */ /* 0x000fe400004e0000 */
[----:B------:R0:W5:Y:S04]  /*da90*/  LDL.LU R36, [R1+0x118] ;  /* 0x0001180001247983 */ /* 0x0001680000300800 */
[----:B------:R0:W5:Y:S01]  /*daa0*/  LDL.LU R27, [R1+0x114] ;  /* 0x00011400011b7983 */ /* 0x0001620000300800 */
[----:B------:R-:W-:Y:S01]  /*dab0*/  UMOV UR33, 0x40004040 ;  /* 0x4000404000217882 */ /* 0x000fe20000000000 */
[----:B------:R-:W-:Y:S01]  /*dac0*/  MOV.SPILL R2, UR28 ;  /* 0x0000001c00027c02 */ /* 0x000fe20009000f00 */
[----:B------:R-:W-:Y:S01]  /*dad0*/  IMAD.U32 R82, RZ, RZ, UR30 ;  /* 0x0000001eff527e24 */ /* 0x000fe2000f8e00ff */
[----:B------:R-:W-:Y:S01]  /*dae0*/  MOV.SPILL R10, UR27 ;  /* 0x0000001b000a7c02 */ /* 0x000fe20009000f00 */
[----:B------:R-:W-:Y:S01]  /*daf0*/  IMAD.U32 R80, RZ, RZ, UR32 ;  /* 0x00000020ff507e24 */ /* 0x000fe2000f8e00ff */
[----:B------:R-:W-:Y:S01]  /*db00*/  MOV.SPILL R12, UR25 ;  /* 0x00000019000c7c02 */ /* 0x000fe20009000f00 */
[----:B------:R-:W-:Y:S01]  /*db10*/  IMAD.U32 R81, RZ, RZ, UR33 ;  /* 0x00000021ff517e24 */ /* 0x000fe2000f8e00ff */
[----:B------:R-:W-:-:S02]  /*db20*/  MOV.SPILL R11, UR24 ;  /* 0x00000018000b7c02 */ /* 0x000fc40009000f00 */
[----:B------:R-:W-:Y:S02]  /*db30*/  MOV.SPILL R13, UR22 ;  /* 0x00000016000d7c02 */ /* 0x000fe40009000f00 */
[----:B------:R-:W-:Y:S02]  /*db40*/  R2UR UR22, R74 ;  /* 0x000000004a1672ca */ /* 0x000fe400000e0000 */
[----:B------:R-:W-:Y:S02]  /*db50*/  R2UR UR24, R72 ;  /* 0x00000000481872ca */ /* 0x000fe400000e0000 */
[----:B------:R-:W-:Y:S02]  /*db60*/  R2UR UR25, R73 ;  /* 0x00000000491972ca */ /* 0x000fe400000e0000 */
[----:B------:R-:W-:Y:S02]  /*db70*/  R2UR UR27, R71 ;  /* 0x00000000471b72ca */ /* 0x000fe400000e0000 */
[----:B------:R-:W-:-:S02]  /*db80*/  R2UR UR28, R68 ;  /* 0x00000000441c72ca */ /* 0x000fc400000e0000 */
[----:B------:R-:W-:Y:S02]  /*db90*/  R2UR UR30, R66 ;  /* 0x00000000421e72ca */ /* 0x000fe400000e0000 */
[----:B------:R-:W-:Y:S02]  /*dba0*/  R2UR UR32, R64 ;  /* 0x00000000402072ca */ /* 0x000fe400000e0000 */
[----:B------:R-:W-:Y:S01]  /*dbb0*/  R2UR UR33, R65 ;  /* 0x00000000412172ca */ /* 0x000fe200000e0000 */
[----:B------:R-:W-:Y:S01]  /*dbc0*/  UMOV UR31, 0x40004040 ;  /* 0x40004040001f7882 */ /* 0x000fe20000000000 */
[----:B------:R-:W-:Y:S01]  /*dbd0*/  IMAD.U32 R78, RZ, RZ, UR34 ;  /* 0x00000022ff4e7e24 */ /* 0x000fe2000f8e00ff */
[----:B------:R-:W-:Y:S01]  /*dbe0*/  R2UR UR34, R62 ;  /* 0x000000003e2272ca */ /* 0x000fe200000e0000 */
[----:B------:R-:W-:Y:S01]  /*dbf0*/  IMAD.U32 R83, RZ, RZ, UR31 ;  /* 0x0000001fff537e24 */ /* 0x000fe2000f8e00ff */
[----:B------:R-:W-:Y:S01]  /*dc00*/  R2UR UR31, R67 ;  /* 0x00000000431f72ca */ /* 0x000fe200000e0000 */
[----:B------:R-:W-:Y:S01]  /*dc10*/  UMOV UR25, 0x40004040 ;  /* 0x4000404000197882 */ /* 0x000fe20000000000 */
[----:B------:R-:W-:Y:S01]  /*dc20*/  UMOV UR27, 0x40004040 ;  /* 0x40004040001b7882 */ /* 0x000fe20000000000 */
[----:B------:R-:W-:-:S03]  /*dc30*/  IMAD.U32 R74, RZ, RZ, UR22 ;  /* 0x00000016ff4a7e24 */ /* 0x000fc6000f8e00ff */
[----:B------:R-:W-:Y:S01]  /*dc40*/  UMOV UR33, 0x40004040 ;  /* 0x4000404000217882 */ /* 0x000fe20000000000 */
[----:B------:R-:W-:Y:S01]  /*dc50*/  IMAD.U32 R72, RZ, RZ, UR24 ;  /* 0x00000018ff487e24 */ /* 0x000fe2000f8e00ff */
[----:B------:R-:W-:Y:S01]  /*dc60*/  R2UR UR22, R58 ;  /* 0x000000003a1672ca */ /* 0x000fe200000e0000 */
        /* <DEDUP_REMOVED lines=11> */
[----:B------:R-:W-:-:S02]  /*dd20*/  R2UR UR32, R48 ;  /* 0x00000000302072ca */ /* 0x000fc400000e0000 */
        /* <DEDUP_REMOVED lines=31> */
[----:B------:R-:W-:Y:S01]  /*df20*/  R2UR.FILL UR43, R100 ;  /* 0x00000000642b72ca */ /* 0x000fe200004e0000 */
[----:B------:R-:W-:Y:S01]  /*df30*/  IMAD.U32 R100, RZ, RZ, UR62 ;  /* 0x0000003eff647e24 */ /* 0x000fe2000f8e00ff */
[----:B------:R-:W-:Y:S01]  /*df40*/  R2UR.FILL UR41, R96 ;  /* 0x00000000602972ca */ /* 0x000fe200004e0000 */
[----:B------:R-:W-:Y:S01]  /*df50*/  UMOV UR25, 0x40004040 ;  /* 0x4000404000197882 */ /* 0x000fe20000000000 */
[----:B------:R-:W-:Y:S01]  /*df60*/  R2UR.FILL UR42, R99 ;  /* 0x00000000632a72ca */ /* 0x000fe200004e0000 */
[----:B------:R-:W-:Y:S01]  /*df70*/  UMOV UR27, 0x40004040 ;  /* 0x40004040001b7882 */ /* 0x000fe20000000000 */
[----:B------:R-:W-:Y:S01]  /*df80*/  R2UR.FILL UR62, R98 ;  /* 0x00000000623e72ca */ /* 0x000fe200004e0000 */
[----:B------:R-:W-:Y:S01]  /*df90*/  UMOV UR33, 0x40004040 ;  /* 0x4000404000217882 */ /* 0x000fe20000000000 */
[----:B------:R-:W-:Y:S01]  /*dfa0*/  UMOV UR65, 0x40004040 ;  /* 0x4000404000417882 */ /* 0x000fe20000000000 */
[----:B------:R-:W-:Y:S01]  /*dfb0*/  IMAD.U32 R98, RZ, RZ, UR58 ;  /* 0x0000003aff627e24 */ /* 0x000fe2000f8e00ff */
[----:B------:R-:W-:Y:S01]  /*dfc0*/  UMOV UR51, 0x40004040 ;  /* 0x4000404000337882 */ /* 0x000fe20000000000 */
[----:B------:R-:W-:Y:S01]  /*dfd0*/  IMAD.U32 R99, RZ, RZ, UR59 ;  /* 0x0000003bff637e24 */ /* 0x000fe2000f8e00ff */
[----:B------:R-:W-:Y:S01]  /*dfe0*/  UMOV UR7, 0x40004040 ;  /* 0x4000404000077882 */ /* 0x000fe20000000000 */
[----:B------:R-:W-:Y:S01]  /*dff0*/  IMAD.U32 R96, RZ, RZ, UR56 ;  /* 0x00000038ff607e24 */ /* 0x000fe2000f8e00ff */
[----:B------:R-:W-:Y:S01]  /*e000*/  R2UR.FILL UR37, R90 ;  /* 0x000000005a2572ca */ /* 0x000fe200004e0000 */
        /* <DEDUP_REMOVED lines=33> */
[----:B------:R-:W-:-:S02]  /*e220*/  R2UR.FILL UR66, R14 ;  /* 0x000000000e4272ca */ /* 0x000fc400004e0000 */
[----:B------:R-:W-:Y:S02]  /*e230*/  R2UR.FILL UR65, R15 ;  /* 0x000000000f4172ca */ /* 0x000fe400004e0000 */
[----:B------:R-:W-:Y:S02]  /*e240*/  R2UR.FILL UR64, R16 ;  /* 0x00000000104072ca */ /* 0x000fe400004e0000 */
[----:B------:R-:W-:Y:S02]  /*e250*/  R2UR.FILL UR54, R6 ;  /* 0x00000000063672ca */ /* 0x000fe400004e0000 */
[----:B------:R-:W-:Y:S02]  /*e260*/  R2UR.FILL UR52, R7 ;  /* 0x00000000073472ca */ /* 0x000fe400004e0000 */
[----:B------:R-:W-:Y:S02]  /*e270*/  R2UR.FILL UR51, R4 ;  /* 0x00000000043372ca */ /* 0x000fe400004e0000 */
[----:B------:R-:W-:-:S02]  /*e280*/  R2UR.FILL UR50, R5 ;  /* 0x00000000053272ca */ /* 0x000fc400004e0000 */
[----:B------:R-:W-:Y:S01]  /*e290*/  R2UR.FILL UR7, R3 ;  /* 0x00000000030772ca */ /* 0x000fe200004e0000 */
[----:B------:R-:W-:Y:S01]  /*e2a0*/  UMOV UR31, 0x40004040 ;  /* 0x40004040001f7882 */ /* 0x000fe20000000000 */
[----:B------:R-:W-:Y:S01]  /*e2b0*/  IMAD.U32 R28, RZ, RZ, UR34 ;  /* 0x00000022ff1c7e24 */ /* 0x000fe2000f8e00ff */
[----:B------:R-:W-:Y:S01]  /*e2c0*/  UMOV UR55, 0x40004040 ;  /* 0x4000404000377882 */ /* 0x000fe20000000000 */
[----:B------:R-:W-:Y:S01]  /*e2d0*/  IMAD.U32 R33, RZ, RZ, UR31 ;  /* 0x0000001fff217e24 */ /* 0x000fe2000f8e00ff */
[----:B------:R-:W-:Y:S01]  /*e2e0*/  UMOV UR53, 0x40004040 ;  /* 0x4000404000357882 */ /* 0x000fe20000000000 */
[----:B------:R-:W-:Y:S01]  /*e2f0*/  UMOV UR49, 0x40004040 ;  /* 0x4000404000317882 */ /* 0x000fe20000000000 */
[----:B------:R-:W-:Y:S02]  /*e300*/  R2UR.FILL UR31, R84 ;  /* 0x00000000541f72ca */ /* 0x000fe400004e0000 */
[----:B------:R-:W-:Y:S02]  /*e310*/  CS2R R22, SRZ ;  /* 0x0000000000167805 */ /* 0x000fe4000001ff00 */
[----:B------:R-:W-:Y:S01]  /*e320*/  R2UR.FILL UR34, R85 ;  /* 0x00000000552272ca */ /* 0x000fe200004e0000 */
[--C-:B------:R-:W-:Y:S01]  /*e330*/  IMAD.MOV.U32 R21, RZ, RZ, R37.reuse ;  /* 0x000000ffff157224 */ /* 0x100fe200078e0025 */
[----:B------:R-:W-:Y:S01]  /*e340*/  R2UR.FILL UR38, R93 ;  /* 0x000000005d2672ca */ /* 0x000fe200004e0000 */
[--C-:B------:R-:W-:Y:S01]  /*e350*/  IMAD.MOV.U32 R24, RZ, RZ, R37.reuse ;  /* 0x000000ffff187224 */ /* 0x100fe200078e0025 */
[----:B------:R-:W-:Y:S01]  /*e360*/  R2UR.FILL UR40, R95 ;  /* 0x000000005f2872ca */ /* 0x000fe200004e0000 */
[----:B------:R-:W-:-:S02]  /*e370*/  IMAD.MOV.U32 R20, RZ, RZ, R37 ;  /* 0x000000ffff147224 */ /* 0x000fc400078e0025 */
[----:B------:R-:W-:Y:S02]  /*e380*/  IMAD.U32 R95, RZ, RZ, UR55 ;  /* 0x00000037ff5f7e24 */ /* 0x000fe4000f8e00ff */
[----:B------:R-:W-:Y:S02]  /*e390*/  IMAD.U32 R93, RZ, RZ, UR53 ;  /* 0x00000035ff5d7e24 */ /* 0x000fe4000f8e00ff */
[----:B------:R-:W-:Y:S02]  /*e3a0*/  IMAD.U32 R84, RZ, RZ, UR48 ;  /* 0x00000030ff547e24 */ /* 0x000fe4000f8e00ff */
[----:B------:R-:W-:Y:S01]  /*e3b0*/  IMAD.U32 R85, RZ, RZ, UR49 ;  /* 0x00000031ff557e24 */ /* 0x000fe2000f8e00ff */
[----:B------:R-:W-:Y:S01]  /*e3c0*/  UMOV UR77, 0x40004040 ;  /* 0x40004040004d7882 */ /* 0x000fe20000000000 */
[----:B------:R-:W-:Y:S01]  /*e3d0*/  UMOV UR75, 0x40004040 ;  /* 0x40004040004b7882 */ /* 0x000fe20000000000 */
[----:B------:R-:W-:Y:S01]  /*e3e0*/  UMOV UR73, 0x40004040 ;  /* 0x4000404000497882 */ /* 0x000fe20000000000 */
[----:B------:R-:W-:Y:S01]  /*e3f0*/  UMOV UR61, 0x40004040 ;  /* 0x40004040003d7882 */ /* 0x000fe20000000000 */
[----:B0-2---:R-:W-:-:S15]  /*e400*/  R2UR.FILL UR6, R0 ;  /* 0x00000000000672ca */ /* 0x005fde00004e0000 */
.L_x_150:
[----:B-1----:R-:W-:Y:S05]  /*e410*/  @P1 BRA `(.L_x_141) ;  /* 0x0000002400441947 */ /* 0x002fea0003800000 */
[----:B------:R-:W0:Y:S01]  /*e420*/  S2R R0, SR_CgaCtaId ;  /* 0x0000000000007919 */ /* 0x000e220000008800 */
[----:B------:R-:W-:Y:S01]  /*e430*/  MOV R10, 0x400 ;  /* 0x00000400000a7802 */ /* 0x000fe20000000f00 */
[----:B------:R-:W-:Y:S03]  /*e440*/  IMAD.U32 R2, R20, -0x80000000, RZ ;  /* 0x8000000014027824 */ /* 0x000fe600078e00ff */
[----:B0-----:R-:W-:Y:S01]  /*e450*/  LEA R10, R0, R10, 0x18 ;  /* 0x0000000a000a7211 */ /* 0x001fe200078ec0ff */
[----:B------:R0:W-:Y:S03]  /*e460*/  STL [R1+0xa0], R0 ;  /* 0x0000a00001007387 */ /* 0x0001e60000100800 */
[----:B------:R-:W1:Y:S01]  /*e470*/  SYNCS.PHASECHK.TRANS64.TRYWAIT P0, [R10+URZ], R2 ;  /* 0x000000020a0075a7 */ /* 0x000e6200080011ff */
[----:B0-----:R-:W-:Y:S01]  /*e480*/  IMAD.U32 R0, R26, -0x80000000, RZ ;  /* 0x800000001a007824 */ /* 0x001fe200078e00ff */
[----:B-1----:R-:W-:Y:S06]  /*e490*/  @!P0 BRA `(.L_x_142) ;  /* 0x000000c400d08947 */ /* 0x002fec0003800000 */
.L_x_319:
[----:B------:R-:W1:Y:S02]  /*e4a0*/  SYNCS.PHASECHK.TRANS64.TRYWAIT P0, [R10+URZ+0x88], R0 ;  /* 0x000088000a0075a7 */ /* 0x000e6400080011ff */
[----:B-1----:R-:W-:Y:S05]  /*e4b0*/  @!P0 BRA `(.L_x_143) ;  /* 0x000000c400e08947 */ /* 0x002fea0003800000 */
.L_x_321:
[----:B------:R-:W-:Y:S01]  /*e4c0*/  MOV.SPILL R15, UR11 ;  /* 0x0000000b000f7c02 */ /* 0x000fe20009000f00 */
[----:B------:R1:W-:Y:S01]  /*e4d0*/  STL.64 [R1+0x130], R70 ;  /* 0x0001304601007387 */ /* 0x0003e20000100a00 */
[----:B------:R-:W-:Y:S02]  /*e4e0*/  MOV.SPILL R14, UR10 ;  /* 0x0000000a000e7c02 */ /* 0x000fe40009000f00 */
[----:B------:R-:W-:Y:S02]  /*e4f0*/  ELECT P0, URZ, PT ;  /* 0x0000000000ff782f */ /* 0x000fe40003800000 */
[----:B------:R-:W-:Y:S01]  /*e500*/  R2UR UR10, R68 ;  /* 0x00000000440a72ca */ /* 0x000fe200000e0000 */
[----:B0-----:R-:W-:Y:S01]  /*e510*/  IMAD.U32 R3, RZ, RZ, UR47 ;  /* 0x0000002fff037e24 */ /* 0x001fe2000f8e00ff */
[----:B------:R-:W-:Y:S02]  /*e520*/  R2UR UR11, R69 ;  /* 0x00000000450b72ca */ /* 0x000fe400000e0000 */
[----:B------:R-:W-:Y:S02]  /*e530*/  MOV.SPILL R11, UR15 ;  /* 0x0000000f000b7c02 */ /* 0x000fe40009000f00 */
[----:B------:R-:W-:Y:S02]  /*e540*/  MOV.SPILL R9, UR14 ;  /* 0x0000000e00097c02 */ /* 0x000fe40009000f00 */
[----:B------:R-:W-:Y:S02]  /*e550*/  R2UR UR14, R66 ;  /* 0x00000000420e72ca */ /* 0x000fe400000e0000 */
[----:B------:R-:W-:Y:S02]  /*e560*/  R2UR UR15, R67 ;  /* 0x00000000430f72ca */ /* 0x000fe400000e0000 */
[----:B------:R-:W-:Y:S01]  /*e570*/  @P0 R2UR UR49, R3 ;  /* 0x00000000033102ca */ /* 0x000fe200000e0000 */
[----:B------:R-:W-:Y:S01]  /*e580*/  @P0 IMAD.MOV.U32 R2, RZ, RZ, RZ ;  /* 0x000000ffff020224 */ /* 0x000fe200078e00ff */
[----:B------:R-:W-:Y:S01]  /*e590*/  MOV.SPILL R0, UR16 ;  /* 0x0000001000007c02 */ /* 0x000fe20009000f00 */
[----:B------:R-:W-:Y:S01]  /*e5a0*/  IMAD.U32 R3, RZ, RZ, UR46 ;  /* 0x0000002eff037e24 */ /* 0x000fe2000f8e00ff */
[----:B------:R-:W-:Y:S02]  /*e5b0*/  R2UR UR16, R32 ;  /* 0x00000000201072ca */ /* 0x000fe400000e0000 */
[----:B------:R-:W-:Y:S02]  /*e5c0*/  @P0 R2UR UR48, R2 ;  /* 0x00000000023002ca */ /* 0x000fe400000e0000 */
[----:B------:R-:W-:Y:S02]  /*e5d0*/  ELECT P0, URZ, PT ;  /* 0x0000000000ff782f */ /* 0x000fe40003800000 */
[----:B------:R-:W-:Y:S02]  /*e5e0*/  MOV.SPILL R19, UR7 ;  /* 0x0000000700137c02 */ /* 0x000fe40009000f00 */
[----:B------:R-:W-:Y:S02]  /*e5f0*/  MOV.SPILL R18, UR6 ;  /* 0x0000000600127c02 */ /* 0x000fe40009000f00 */
[----:B------:R-:W-:Y:S01]  /*e600*/  R2UR UR6, R28 ;  /* 0x000000001c0672ca */ /* 0x000fe200000e0000 */
[----:B-1----:R-:W2:Y:S01]  /*e610*/  LDL.64 R70, [R1+0x60] ;  /* 0x0000600001467983 */ /* 0x002ea20000100a00 */
[----:B------:R-:W-:Y:S02]  /*e620*/  R2UR UR7, R29 ;  /* 0x000000001d0772ca */ /* 0x000fe400000e0000 */
[----:B------:R-:W-:Y:S02]  /*e630*/  MOV.SPILL R13, UR9 ;  /* 0x00000009000d7c02 */ /* 0x000fe40009000f00 */
[----:B------:R-:W-:Y:S01]  /*e640*/  MOV.SPILL R12, UR8 ;  /* 0x00000008000c7c02 */ /* 0x000fe20009000f00 */
[----:B-----5:R0:W-:Y:S01]  /*e650*/  STL.64 [R1+0x128], R36 ;  /* 0x0001282401007387 */ /* 0x0201e20000100a00 */
[----:B------:R-:W-:Y:S01]  /*e660*/  R2UR UR8, R38 ;  /* 0x00000000260872ca */ /* 0x000fe200000e0000 */
[----:B------:R-:W-:Y:S01]  /*e670*/  @P0 IMAD.MOV.U32 R2, RZ, RZ, RZ ;  /* 0x000000ffff020224 */ /* 0x000fe200078e00ff */
[----:B------:R-:W-:Y:S02]  /*e680*/  R2UR UR9, R39 ;  /* 0x00000000270972ca */ /* 0x000fe400000e0000 */
[----:B------:R-:W-:Y:S01]  /*e690*/  MOV.SPILL R8, UR13 ;  /* 0x0000000d00087c02 */ /* 0x000fe20009000f00 */
[----:B------:R1:W-:Y:S01]  /*e6a0*/  UTCHMMA.2CTA gdesc[UR70], gdesc[UR68], tmem[UR50], tmem[UR48], idesc[UR49], !UPT ;  /* 0x00ff3044460075ea */ /* 0x0003e2000fa00032 */
[----:B------:R-:W-:Y:S02]  /*e6b0*/  MOV.SPILL R7, UR12 ;  /* 0x0000000c00077c02 */ /* 0x000fe40009000f00 */
[----:B------:R-:W-:Y:S02]  /*e6c0*/  R2UR UR12, R34 ;  /* 0x00000000220c72ca */ /* 0x000fe400000e0000 */
[----:B------:R-:W-:Y:S02]  /*e6d0*/  R2UR UR13, R35 ;  /* 0x00000000230d72ca */ /* 0x000fe400000e0000 */
[----:B------:R-:W-:Y:S02]  /*e6e0*/  MOV.SPILL R6, UR19 ;  /* 0x0000001300067c02 */ /* 0x000fe40009000f00 */
[----:B------:R-:W-:Y:S02]  /*e6f0*/  MOV.SPILL R5, UR18 ;  /* 0x0000001200057c02 */ /* 0x000fe40009000f00 */
[----:B------:R-:W-:Y:S02]  /*e700*/  MOV.SPILL R4, UR17 ;  /* 0x0000001100047c02 */ /* 0x000fe40009000f00 */
[----:B------:R-:W-:Y:S02]  /*e710*/  R2UR UR18, R64 ;  /* 0x00000000401272ca */ /* 0x000fe400000e0000 */
[----:B------:R-:W-:Y:S02]  /*e720*/  R2UR UR19, R65 ;  /* 0x00000000411372ca */ /* 0x000fe400000e0000 */
[----:B------:R-:W-:Y:S02]  /*e730*/  R2UR UR17, R33 ;  /* 0x00000000211172ca */ /* 0x000fe400000e0000 */
[----:B------:R-:W-:Y:S02]  /*e740*/  MOV.SPILL R17, UR5 ;  /* 0x0000000500117c02 */ /* 0x000fe40009000f00 */
[----:B------:R-:W-:Y:S01]  /*e750*/  MOV.SPILL R16, UR4 ;  /* 0x0000000400107c02 */ /* 0x000fe20009000f00 */
[----:B0-----:R-:W3:Y:S01]  /*e760*/  LDL.64 R36, [R1+0x70] ;  /* 0x0000700001247983 */ /* 0x001ee20000100a00 */
[----:B------:R-:W-:Y:S02]  /*e770*/  R2UR UR4, R60 ;  /* 0x000000003c0472ca */ /* 0x000fe400000e0000 */
[----:B-1----:R-:W-:Y:S02]  /*e780*/  @P0 R2UR UR48, R2 ;  /* 0x00000000023002ca */ /* 0x002fe400000e0000 */
[----:B------:R-:W-:Y:S01]  /*e790*/  @P0 R2UR UR49, R3 ;  /* 0x00000000033102ca */ /* 0x000fe200000e0000 */
[----:B------:R0:W-:Y:S01]  /*e7a0*/  STL.64 [R1+0x120], R24 ;  /* 0x0001201801007387 */ /* 0x0001e20000100a00 */
[----:B------:R-:W-:Y:S02]  /*e7b0*/  R2UR UR5, R61 ;  /* 0x000000003d0572ca */ /* 0x000fe400000e0000 */
[----:B------:R-:W-:Y:S01]  /*e7c0*/  ELECT P0, URZ, PT ;  /* 0x0000000000ff782f */ /* 0x000fe20003800000 */
[----:B------:R-:W-:Y:S08]  /*e7d0*/  IMAD.U32 R3, RZ, RZ, UR45 ;  /* 0x0000002dff037e24 */ /* 0x000ff0000f8e00ff */
[----:B------:R1:W-:Y:S04]  /*e7e0*/  UTCHMMA.2CTA gdesc[UR10], gdesc[UR8], tmem[UR50], tmem[UR48], idesc[UR49], UPT ;  /* 0x00ff30080a0075ea */ /* 0x0003e8000ba00032 */
[----:B------:R-:W-:Y:S01]  /*e7f0*/  @P0 IMAD.MOV.U32 R2, RZ, RZ, RZ ;  /* 0x000000ffff020224 */ /* 0x000fe200078e00ff */
[----:B0-----:R-:W4:Y:S06]  /*e800*/  LDL.64 R24, [R1+0x68] ;  /* 0x0000680001187983 */ /* 0x001f2c0000100a00 */
[----:B------:R0:W-:Y:S01]  /*e810*/  STL.64 [R1+0x118], R20 ;  /* 0x0001181401007387 */ /* 0x0001e20000100a00 */
[----:B-1----:R-:W-:Y:S02]  /*e820*/  @P0 R2UR UR48, R2 ;  /* 0x00000000023002ca */ /* 0x002fe400000e0000 */
[----:B------:R-:W-:Y:S02]  /*e830*/  @P0 R2UR UR49, R3 ;  /* 0x00000000033102ca */ /* 0x000fe400000e0000 */
[----:B------:R-:W-:Y:S02]  /*e840*/  ELECT P0, URZ, PT ;  /* 0x0000000000ff782f */ /* 0x000fe40003800000 */
[----:B------:R-:W-:Y:S01]  /*e850*/  R2UR UR10, R30 ;  /* 0x000000001e0a72ca */ /* 0x000fe200000e0000 */
[----:B------:R-:W-:Y:S01]  /*e860*/  IMAD.U32 R3, RZ, RZ, UR44 ;  /* 0x0000002cff037e24 */ /* 0x000fe2000f8e00ff */
[----:B------:R-:W-:Y:S02]  /*e870*/  R2UR UR11, R31 ;  /* 0x000000001f0b72ca */ /* 0x000fe400000e0000 */
[----:B------:R-:W-:Y:S02]  /*e880*/  R2UR UR8, R62 ;  /* 0x000000003e0872ca */ /* 0x000fe400000e0000 */
[----:B------:R-:W-:Y:S03]  /*e890*/  R2UR UR9, R63 ;  /* 0x000000003f0972ca */ /* 0x000fe600000e0000 */
[----:B------:R1:W-:Y:S02]  /*e8a0*/  UTCHMMA.2CTA gdesc[UR14], gdesc[UR12], tmem[UR50], tmem[UR48], idesc[UR49], UPT ;  /* 0x00ff300c0e0075ea */ /* 0x0003e4000ba00032 */
[----:B------:R-:W-:Y:S01]  /*e8b0*/  @P0 IMAD.MOV.U32 R2, RZ, RZ, RZ ;  /* 0x000000ffff020224 */ /* 0x000fe200078e00ff */
[----:B0-----:R-:W4:Y:S04]  /*e8c0*/  LDL.64 R20, [R1+0x48] ;  /* 0x0000480001147983 */ /* 0x001f280000100a00 */
[----:B-1----:R-:W-:Y:S02]  /*e8d0*/  @P0 R2UR UR48, R2 ;  /* 0x00000000023002ca */ /* 0x002fe400000e0000 */
[----:B------:R-:W-:Y:S02]  /*e8e0*/  @P0 R2UR UR49, R3 ;  /* 0x00000000033102ca */ /* 0x000fe400000e0000 */
[----:B------:R-:W-:Y:S02]  /*e8f0*/  ELECT P0, URZ, PT ;  /* 0x0000000000ff782f */ /* 0x000fe40003800000 */
[----:B------:R-:W-:Y:S01]  /*e900*/  R2UR UR12, R58 ;  /* 0x000000003a0c72ca */ /* 0x000fe200000e0000 */
[----:B------:R-:W-:Y:S01]  /*e910*/  IMAD.U32 R3, RZ, RZ, UR43 ;  /* 0x0000002bff037e24 */ /* 0x000fe2000f8e00ff */
[----:B------:R-:W-:Y:S07]  /*e920*/  R2UR UR13, R59 ;  /* 0x000000003b0d72ca */ /* 0x000fee00000e0000 */
[----:B------:R0:W-:Y:S02]  /*e930*/  UTCHMMA.2CTA gdesc[UR18], gdesc[UR16], tmem[UR50], tmem[UR48], idesc[UR49], UPT ;  /* 0x00ff3010120075ea */ /* 0x0001e4000ba00032 */
[----:B------:R-:W-:Y:S05]  /*e940*/  @P0 IMAD.MOV.U32 R2, RZ, RZ, RZ ;  /* 0x000000ffff020224 */ /* 0x000fea00078e00ff */
[----:B0-----:R-:W-:Y:S02]  /*e950*/  @P0 R2UR UR48, R2 ;  /* 0x00000000023002ca */ /* 0x001fe400000e0000 */
        /* <DEDUP_REMOVED lines=20> */
[----:B------:R-:W-:Y:S09]  /*eaa0*/  R2UR UR5, R55 ;  /* 0x00000000370572ca */ /* 0x000ff200000e0000 */
[----:B------:R-:W-:Y:S01]  /*eab0*/  @P0 IMAD.MOV.U32 R2, RZ, RZ, RZ ;  /* 0x000000ffff020224 */ /* 0x000fe200078e00ff */
[----:B--2---:R-:W-:Y:S02]  /*eac0*/  R2UR UR6, R70 ;  /* 0x00000000460672ca */ /* 0x004fe400000e0000 */
[----:B------:R-:W-:Y:S02]  /*ead0*/  R2UR UR7, R71 ;  /* 0x00000000470772ca */ /* 0x000fe400000e0000 */
[----:B------:R-:W2:Y:S01]  /*eae0*/  LDL.64 R70, [R1+0x40] ;  /* 0x0000400001467983 */ /* 0x000ea20000100a00 */
[----:B---3--:R-:W-:Y:S02]  /*eaf0*/  R2UR UR14, R36 ;  /* 0x00000000240e72ca */ /* 0x008fe400000e0000 */
[----:B------:R-:W-:Y:S03]  /*eb00*/  R2UR UR15, R37 ;  /* 0x00000000250f72ca */ /* 0x000fe600000e0000 */
[----:B------:R-:W3:Y:S10]  /*eb10*/  LDL.64 R36, [R1+0x58] ;  /* 0x0000580001247983 */ /* 0x000ef40000100a00 */
[----:B------:R0:W-:Y:S01]  /*eb20*/  UTCHMMA.2CTA gdesc[UR12], gdesc[UR14], tmem[UR50], tmem[UR48], idesc[UR49], UPT ;  /* 0x00ff300e0c0075ea */ /* 0x0001e2000ba00032 */
[----:B----4-:R-:W-:Y:S02]  /*eb30*/  R2UR UR10, R24 ;  /* 0x00000000180a72ca */ /* 0x010fe400000e0000 */
[----:B------:R-:W-:Y:S02]  /*eb40*/  R2UR UR11, R25 ;  /* 0x00000000190b72ca */ /* 0x000fe400000e0000 */
[----:B------:R-:W4:Y:S01]  /*eb50*/  LDL.64 R24, [R1+0x50] ;  /* 0x0000500001187983 */ /* 0x000f220000100a00 */
        /* <DEDUP_REMOVED lines=15> */
[----:B------:R-:W-:Y:S01]  /*ec50*/  @P0 IMAD.MOV.U32 R2, RZ, RZ, RZ ;  /* 0x000000ffff020224 */ /* 0x000fe200078e00ff */
[----:B0-----:R-:W-:Y:S02]  /*ec60*/  R2UR UR6, R20 ;  /* 0x00000000140672ca */ /* 0x001fe400000e0000 */
[----:B------:R-:W-:Y:S02]  /*ec70*/  R2UR UR7, R21 ;  /* 0x00000000150772ca */ /* 0x000fe400000e0000 */
[----:B------:R-:W-:Y:S01]  /*ec80*/  @P0 R2UR UR48, R2 ;  /* 0x00000000023002ca */ /* 0x000fe200000e0000 */
[----:B------:R-:W4:Y:S01]  /*ec90*/  LDL.64 R20, [R1+0x28] ;  /* 0x0000280001147983 */ /* 0x000f220000100a00 */
        /* <DEDUP_REMOVED lines=8> */
[----:B---3--:R-:W-:Y:S02]  /*ed20*/  R2UR UR14, R36 ;  /* 0x00000000240e72ca */ /* 0x008fe400000e0000 */
[----:B------:R-:W-:Y:S02]  /*ed30*/  R2UR UR15, R37 ;  /* 0x00000000250f72ca */ /* 0x000fe400000e0000 */
[----:B------:R-:W2:Y:S11]  /*ed40*/  LDL.64 R36, [R1+0x38] ;  /* 0x0000380001247983 */ /* 0x000eb60000100a00 */
[----:B------:R0:W-:Y:S01]  /*ed50*/  UTCHMMA.2CTA gdesc[UR12], gdesc[UR14], tmem[UR50], tmem[UR48], idesc[UR49], UPT ;  /* 0x00ff300e0c0075ea */ /* 0x0001e2000ba00032 */
[----:B----4-:R-:W-:Y:S02]  /*ed60*/  R2UR UR10, R24 ;  /* 0x00000000180a72ca */ /* 0x010fe400000e0000 */
[----:B------:R-:W-:Y:S02]  /*ed70*/  R2UR UR11, R25 ;  /* 0x00000000190b72ca */ /* 0x000fe400000e0000 */
[----:B------:R-:W3:Y:S01]  /*ed80*/  LDL.64 R24, [R1+0x30] ;  /* 0x0000300001187983 */ /* 0x000ee20000100a00 */
[----:B0-----:R-:W-:Y:S02]  /*ed90*/  @P0 R2UR UR48, R2 ;  /* 0x00000000023002ca */ /* 0x001fe400000e0000 */
[----:B------:R-:W-:Y:S02]  /*eda0*/  @P0 R2UR UR49, R3 ;  /* 0x00000000033102ca */ /* 0x000fe400000e0000 */
[----:B------:R-:W-:Y:S02]  /*edb0*/  ELECT P0, URZ, PT ;  /* 0x0000000000ff782f */ /* 0x000fe40003800000 */
[----:B------:R-:W-:Y:S01]  /*edc0*/  R2UR UR12, R44 ;  /* 0x000000002c0c72ca */ /* 0x000fe200000e0000 */
[----:B------:R-:W-:Y:S01]  /*edd0*/  IMAD.U32 R3, RZ, RZ, UR36 ;  /* 0x00000024ff037e24 */ /* 0x000fe2000f8e00ff */
[----:B------:R-:W-:Y:S01]  /*ede0*/  R2UR UR13, R45 ;  /* 0x000000002d0d72ca */ /* 0x000fe200000e0000 */
[----:B------:R0:W5:Y:S06]  /*edf0*/  LDL.LU.64 R70, [R1+0x130] ;  /* 0x0001300001467983 */ /* 0x00016c0000300a00 */
[----:B------:R1:W-:Y:S02]  /*ee00*/  UTCHMMA.2CTA gdesc[UR8], gdesc[UR10], tmem[UR50], tmem[UR48], idesc[UR49], UPT ;  /* 0x00ff300a080075ea */ /* 0x0003e4000ba00032 */
[----:B------:R-:W-:Y:S05]  /*ee10*/  @P0 IMAD.MOV.U32 R2, RZ, RZ, RZ ;  /* 0x000000ffff020224 */ /* 0x000fea00078e00ff */
        /* <DEDUP_REMOVED lines=17> */
[----:B------:R-:W-:Y:S05]  /*ef30*/  @P0 IMAD.MOV.U32 R2, RZ, RZ, RZ ;  /* 0x000000ffff020224 */ /* 0x000fea00078e00ff */
[----:B-1----:R-:W-:Y:S02]  /*ef40*/  @P0 R2UR UR48, R2 ;  /* 0x00000000023002ca */ /* 0x002fe400000e0000 */
[----:B------:R-:W-:Y:S02]  /*ef50*/  @P0 R2UR UR49, R3 ;  /* 0x00000000033102ca */ /* 0x000fe400000e0000 */
[----:B------:R-:W-:Y:S02]  /*ef60*/  ELECT P0, URZ, PT ;  /* 0x0000000000ff782f */ /* 0x000fe40003800000 */
[----:B------:R-:W-:Y:S01]  /*ef70*/  R2UR.FILL UR16, R0 ;  /* 0x00000000001072ca */ /* 0x000fe200004e0000 */
[----:B------:R-:W-:Y:S01]  /*ef80*/  IMAD.U32 R3, RZ, RZ, UR33 ;  /* 0x00000021ff037e24 */ /* 0x000fe2000f8e00ff */
[----:B------:R-:W-:Y:S02]  /*ef90*/  R2UR.FILL UR19, R6 ;  /* 0x00000000061372ca */ /* 0x000fe400004e0000 */
[----:B------:R-:W-:Y:S02]  /*efa0*/  R2UR.FILL UR18, R5 ;  /* 0x00000000051272ca */ /* 0x000fe400004e0000 */
[----:B------:R-:W-:Y:S05]  /*efb0*/  R2UR.FILL UR17, R4 ;  /* 0x00000000041172ca */ /* 0x000fea00004e0000 */
[----:B------:R-:W-:Y:S01]  /*efc0*/  @P0 IMAD.MOV.U32 R2, RZ, RZ, RZ ;  /* 0x000000ffff020224 */ /* 0x000fe200078e00ff */
[----:B--2---:R-:W-:Y:S02]  /*efd0*/  R2UR UR14, R36 ;  /* 0x00000000240e72ca */ /* 0x004fe400000e0000 */
[----:B------:R-:W-:Y:S02]  /*efe0*/  R2UR UR15, R37 ;  /* 0x00000000250f72ca */ /* 0x000fe400000e0000 */
[----:B------:R0:W5:Y:S11]  /*eff0*/  LDL.LU.64 R36, [R1+0x128] ;  /* 0x0001280001247983 */ /* 0x0001760000300a00 */
[----:B------:R1:W-:Y:S01]  /*f000*/  UTCHMMA.2CTA gdesc[UR12], gdesc[UR14], tmem[UR50], tmem[UR48], idesc[UR49], UPT ;  /* 0x00ff300e0c0075ea */ /* 0x0003e2000ba00032 */
[----:B---3--:R-:W-:Y:S02]  /*f010*/  R2UR UR10, R24 ;  /* 0x00000000180a72ca */ /* 0x008fe400000e0000 */
[----:B------:R-:W-:Y:S02]  /*f020*/  R2UR UR11, R25 ;  /* 0x00000000190b72ca */ /* 0x000fe400000e0000 */
[----:B------:R0:W5:Y:S01]  /*f030*/  LDL.LU.64 R24, [R1+0x120] ;  /* 0x0001200001187983 */ /* 0x0001620000300a00 */
[----:B-1----:R-:W-:Y:S02]  /*f040*/  @P0 R2UR UR48, R2 ;  /* 0x00000000023002ca */ /* 0x002fe400000e0000 */
[----:B------:R-:W-:Y:S03]  /*f050*/  @P0 R2UR UR49, R3 ;  /* 0x00000000033102ca */ /* 0x000fe600000e0000 */
[----:B------:R0:W5:Y:S01]  /*f060*/  LDL.LU.64 R20, [R1+0x118] ;  /* 0x0001180001147983 */ /* 0x0001620000300a00 */
[----:B------:R-:W-:Y:S02]  /*f070*/  R2UR.FILL UR15, R11 ;  /* 0x000000000b0f72ca */ /* 0x000fe400004e0000 */
[----:B------:R-:W-:Y:S02]  /*f080*/  ELECT P0, URZ, PT ;  /* 0x0000000000ff782f */ /* 0x000fe40003800000 */
[----:B------:R-:W-:Y:S01]  /*f090*/  R2UR.FILL UR14, R9 ;  /* 0x00000000090e72ca */ /* 0x000fe200004e0000 */
[----:B------:R-:W-:Y:S01]  /*f0a0*/  IMAD.U32 R3, RZ, RZ, UR32 ;  /* 0x00000020ff037e24 */ /* 0x000fe2000f8e00ff */
[----:B------:R-:W-:Y:S02]  /*f0b0*/  R2UR.FILL UR13, R8 ;  /* 0x00000000080d72ca */ /* 0x000fe400004e0000 */
[----:B------:R-:W-:Y:S01]  /*f0c0*/  R2UR.FILL UR12, R7 ;  /* 0x00000000070c72ca */ /* 0x000fe200004e0000 */
[----:B------:R1:W-:Y:S06]  /*f0d0*/  UTCHMMA.2CTA gdesc[UR8], gdesc[UR10], tmem[UR50], tmem[UR48], idesc[UR49], UPT ;  /* 0x00ff300a080075ea */ /* 0x0003ec000ba00032 */
[----:B------:R-:W-:Y:S05]  /*f0e0*/  @P0 IMAD.MOV.U32 R2, RZ, RZ, RZ ;  /* 0x000000ffff020224 */ /* 0x000fea00078e00ff */
[----:B-1----:R-:W-:Y:S02]  /*f0f0*/  @P0 R2UR UR48, R2 ;  /* 0x00000000023002ca */ /* 0x002fe400000e0000 */
[----:B------:R-:W-:Y:S02]  /*f100*/  @P0 R2UR UR49, R3 ;  /* 0x00000000033102ca */ /* 0x000fe400000e0000 */
[----:B------:R-:W-:Y:S02]  /*f110*/  ELECT P0, URZ, PT ;  /* 0x0000000000ff782f */ /* 0x000fe40003800000 */
[----:B------:R-:W-:Y:S02]  /*f120*/  R2UR.FILL UR11, R15 ;  /* 0x000000000f0b72ca */ /* 0x000fe400004e0000 */
[----:B------:R-:W-:Y:S02]  /*f130*/  R2UR.FILL UR10, R14 ;  /* 0x000000000e0a72ca */ /* 0x000fe400004e0000 */
[----:B------:R-:W-:Y:S02]  /*f140*/  R2UR.FILL UR9, R13 ;  /* 0x000000000d0972ca */ /* 0x000fe400004e0000 */
[----:B------:R-:W-:Y:S03]  /*f150*/  R2UR.FILL UR8, R12 ;  /* 0x000000000c0872ca */ /* 0x000fe600004e0000 */
[----:B------:R1:W-:Y:S02]  /*f160*/  UTCHMMA.2CTA gdesc[UR4], gdesc[UR6], tmem[UR50], tmem[UR48], idesc[UR49], UPT ;  /* 0x00ff3006040075ea */ /* 0x0003e4000ba00032 */
[----:B------:R-:W-:Y:S01]  /*f170*/  @P0 VIADD R2, R10, 0x8 ;  /* 0x000000080a020836 */ /* 0x000fe20000000000 */
[----:B------:R-:W-:Y:S04]  /*f180*/  @P0 LOP3.LUT R0, R27, 0xffff, RZ, 0xc0, !PT ;  /* 0x0000ffff1b000812 */ /* 0x000fe800078ec0ff */
[----:B------:R-:W-:Y:S01]  /*f190*/  @P0 R2UR UR55, R2 ;  /* 0x00000000023702ca */ /* 0x000fe200000e0000 */
[----:B------:R-:W-:Y:S01]  /*f1a0*/  IMAD.U32 R2, R22, -0x80000000, RZ ;  /* 0x8000000016027824 */ /* 0x000fe200078e00ff */
[----:B------:R-:W-:Y:S02]  /*f1b0*/  @P0 R2UR UR53, R0 ;  /* 0x00000000003502ca */ /* 0x000fe400000e0000 */
[----:B------:R-:W-:Y:S11]  /*f1c0*/  ELECT P0, URZ, PT ;  /* 0x0000000000ff782f */ /* 0x000ff60003800000 */
[----:B------:R0:W-:Y:S02]  /*f1d0*/  UTCBAR.2CTA.MULTICAST [UR55], URZ, UR53 ;  /* 0x000000ff370073e9 */ /* 0x0001e40008200835 */
[----:B------:R-:W-:Y:S01]  /*f1e0*/  @P0 VIADD R0, R10, 0x80 ;  /* 0x000000800a000836 */ /* 0x000fe20000000000 */
[----:B-1----:R-:W-:Y:S01]  /*f1f0*/  UMOV UR48, 0x3 ;  /* 0x0000000300307882 */ /* 0x002fe20000000000 */
[----:B------:R-:W-:Y:S03]  /*f200*/  R2UR.FILL UR7, R19 ;  /* 0x00000000130772ca */ /* 0x000fe600004e0000 */
[----:B------:R-:W-:Y:S01]  /*f210*/  @P0 R2UR UR49, R0 ;  /* 0x00000000003102ca */ /* 0x000fe200000e0000 */
[----:B------:R-:W-:Y:S01]  /*f220*/  IMAD.U32 R0, R23, -0x80000000, RZ ;  /* 0x8000000017007824 */ /* 0x000fe200078e00ff */
[----:B------:R-:W-:Y:S02]  /*f230*/  R2UR.FILL UR6, R18 ;  /* 0x00000000120672ca */ /* 0x000fe400004e0000 */
[----:B------:R-:W-:Y:S02]  /*f240*/  R2UR.FILL UR5, R17 ;  /* 0x00000000110572ca */ /* 0x000fe400004e0000 */
[----:B------:R-:W-:Y:S07]  /*f250*/  R2UR.FILL UR4, R16 ;  /* 0x00000000100472ca */ /* 0x000fee00004e0000 */
[----:B------:R0:W-:Y:S01]  /*f260*/  UTCBAR.2CTA.MULTICAST [UR49], URZ, UR48 ;  /* 0x000000ff310073e9 */ /* 0x0001e20008200830 */
[----:B------:R-:W1:Y:S02]  /*f270*/  SYNCS.PHASECHK.TRANS64.TRYWAIT P0, [R10+URZ+0x30], R2 ;  /* 0x000030020a0075a7 */ /* 0x000e6400080011ff */
[----:B01----:R-:W-:Y:S05]  /*f280*/  @!P0 BRA `(.L_x_144) ;  /* 0x000000b800888947 */ /* 0x003fea0003800000 */
.L_x_323:
[----:B------:R-:W1:Y:S02]  /*f290*/  SYNCS.PHASECHK.TRANS64.TRYWAIT P0, [R10+URZ+0xb0], R0 ;  /* 0x0000b0000a0075a7 */ /* 0x000e6400080011ff */
[----:B-1----:R-:W-:Y:S05]  /*f2a0*/  @!P0 BRA `(.L_x_145) ;  /* 0x000000b800988947 */ /* 0x002fea0003800000 */
.L_x_325:
[----:B------:R-:W-:Y:S01]  /*f2b0*/  MOV.SPILL R0, UR14 ;  /* 0x0000000e00007c02 */ /* 0x000fe20009000f00 */
[----:B------:R-:W2:Y:S01]  /*f2c0*/  LDL.64 R8, [R1+0x88] ;  /* 0x0000880001087983 */ /* 0x000ea20000100a00 */
[----:B------:R-:W-:Y:S02]  /*f2d0*/  R2UR UR14, R82 ;  /* 0x00000000520e72ca */ /* 0x000fe400000e0000 */
[----:B------:R-:W-:Y:S02]  /*f2e0*/  ELECT P0, URZ, PT ;  /* 0x0000000000ff782f */ /* 0x000fe40003800000 */
[----:B------:R-:W-:Y:S01]  /*f2f0*/  MOV.SPILL R6, UR17 ;  /* 0x0000001100067c02 */ /* 0x000fe20009000f00 */
[----:B0-----:R-:W-:Y:S01]  /*f300*/  IMAD.U32 R3, RZ, RZ, UR31 ;  /* 0x0000001fff037e24 */ /* 0x001fe2000f8e00ff */
[----:B------:R-:W-:Y:S01]  /*f310*/  MOV.SPILL R5, UR16 ;  /* 0x0000001000057c02 */ /* 0x000fe20009000f00 */
[----:B------:R-:W3:Y:S01]  /*f320*/  LDL.64 R18, [R1+0x80] ;  /* 0x0000800001127983 */ /* 0x000ee20000100a00 */
[----:B------:R-:W-:Y:S02]  /*f330*/  MOV.SPILL R4, UR15 ;  /* 0x0000000f00047c02 */ /* 0x000fe40009000f00 */
[----:B------:R-:W-:Y:S02]  /*f340*/  R2UR UR15, R83 ;  /* 0x00000000530f72ca */ /* 0x000fe400000e0000 */
[----:B------:R-:W-:Y:S01]  /*f350*/  MOV.SPILL R11, UR13 ;  /* 0x0000000d000b7c02 */ /* 0x000fe20009000f00 */
[----:B------:R-:W4:Y:S01]  /*f360*/  LDL.64 R14, [R1+0x98] ;  /* 0x00009800010e7983 */ /* 0x000f220000100a00 */
[----:B------:R-:W-:Y:S02]  /*f370*/  MOV.SPILL R7, UR10 ;  /* 0x0000000a00077c02 */ /* 0x000fe40009000f00 */
[----:B------:R-:W-:Y:S01]  /*f380*/  @P0 R2UR UR49, R3 ;  /* 0x00000000033102ca */ /* 0x000fe200000e0000 */
[----:B------:R-:W-:Y:S02]  /*f390*/  @P0 IMAD.MOV.U32 R2, RZ, RZ, RZ ;  /* 0x000000ffff020224 */ /* 0x000fe400078e00ff */
[----:B------:R-:W4:Y:S01]  /*f3a0*/  LDL.64 R12, [R1+0x78] ;  /* 0x00007800010c7983 */ /* 0x000f220000100a00 */
[----:B------:R-:W-:Y:S02]  /*f3b0*/  IMAD.U32 R3, RZ, RZ, UR30 ;  /* 0x0000001eff037e24 */ /* 0x000fe4000f8e00ff */
[----:B------:R-:W-:Y:S02]  /*f3c0*/  @P0 R2UR UR48, R2 ;  /* 0x00000000023002ca */ /* 0x000fe400000e0000 */
[----:B------:R-:W-:Y:S01]  /*f3d0*/  ELECT P0, URZ, PT ;  /* 0x0000000000ff782f */ /* 0x000fe20003800000 */
[----:B------:R-:W4:Y:S10]  /*f3e0*/  LDL.64 R16, [R1+0x90] ;  /* 0x0000900001107983 */ /* 0x000f340000100a00 */
[----:B------:R0:W-:Y:S02]  /*f3f0*/  UTCHMMA.2CTA gdesc[UR62], gdesc[UR58], tmem[UR5], tmem[UR48], idesc[UR49], UP0 ;  /* 0x00ff303a3e0075ea */ /* 0x0001e40008200005 */
[----:B------:R-:W-:Y:S05]  /*f400*/  @P0 IMAD.MOV.U32 R2, RZ, RZ, RZ ;  /* 0x000000ffff020224 */ /* 0x000fea00078e00ff */
[----:B0-----:R-:W-:Y:S02]  /*f410*/  @P0 R2UR UR48, R2 ;  /* 0x00000000023002ca */ /* 0x001fe400000e0000 */
[----:B------:R-:W-:Y:S02]  /*f420*/  @P0 R2UR UR49, R3 ;  /* 0x00000000033102ca */ /* 0x000fe400000e0000 */
[----:B------:R-:W-:Y:S01]  /*f430*/  ELECT P0, URZ, PT ;  /* 0x0000000000ff782f */ /* 0x000fe20003800000 */
[----:B------:R-:W-:Y:S11]  /*f440*/  IMAD.U32 R3, RZ, RZ, UR29 ;  /* 0x0000001dff037e24 */ /* 0x000ff6000f8e00ff */
[----:B------:R-:W-:Y:S01]  /*f450*/  @!UPT UIADD3 URZ, UPT, UPT, URZ, URZ, URZ ;  /* 0x000000fffffff290 */ /* 0x000fe2000fffe0ff */
[----:B------:R-:W-:Y:S01]  /*f460*/  @P0 IMAD.MOV.U32 R2, RZ, RZ, RZ ;  /* 0x000000ffff020224 */ /* 0x000fe200078e00ff */
[----:B--2---:R-:W-:Y:S02]  /*f470*/  R2UR UR16, R8 ;  /* 0x00000000081072ca */ /* 0x004fe400000e0000 */
[----:B------:R-:W-:Y:S02]  /*f480*/  R2UR UR17, R9 ;  /* 0x00000000091172ca */ /* 0x000fe400000e0000 */
[----:B------:R-:W-:Y:S02]  /*f490*/  MOV.SPILL R9, UR12 ;  /* 0x0000000c00097c02 */ /* 0x000fe40009000f00 */
[----:B------:R-:W-:Y:S02]  /*f4a0*/  MOV.SPILL R8, UR11 ;  /* 0x0000000b00087c02 */ /* 0x000fe40009000f00 */
[----:B---3--:R-:W-:Y:S02]  /*f4b0*/  R2UR UR12, R18 ;  /* 0x00000000120c72ca */ /* 0x008fe400000e0000 */
[----:B------:R-:W-:Y:S02]  /*f4c0*/  R2UR UR13, R19 ;  /* 0x00000000130d72ca */ /* 0x000fe400000e0000 */
[----:B----4-:R-:W-:Y:S02]  /*f4d0*/  R2UR UR10, R14 ;  /* 0x000000000e0a72ca */ /* 0x010fe400000e0000 */
[----:B------:R-:W-:Y:S01]  /*f4e0*/  R2UR UR11, R15 ;  /* 0x000000000f0b72ca */ /* 0x000fe200000e0000 */
[----:B------:R0:W-:Y:S01]  /*f4f0*/  UTCHMMA.2CTA gdesc[UR14], gdesc[UR16], tmem[UR5], tmem[UR48], idesc[UR49], UPT ;  /* 0x00ff30100e0075ea */ /* 0x0001e2000ba00005 */
[----:B------:R-:W-:Y:S02]  /*f500*/  MOV.SPILL R15, UR9 ;  /* 0x00000009000f7c02 */ /* 0x000fe40009000f00 */
[----:B------:R-:W-:Y:S02]  /*f510*/  MOV.SPILL R14, UR8 ;  /* 0x00000008000e7c02 */ /* 0x000fe40009000f00 */
[----:B------:R-:W-:Y:S02]  /*f520*/  R2UR UR8, R12 ;  /* 0x000000000c0872ca */ /* 0x000fe400000e0000 */
[----:B------:R-:W-:Y:S02]  /*f530*/  R2UR UR9, R13 ;  /* 0x000000000d0972ca */ /* 0x000fe400000e0000 */
[----:B------:R-:W-:Y:S02]  /*f540*/  MOV.SPILL R13, UR7 ;  /* 0x00000007000d7c02 */ /* 0x000fe40009000f00 */
[----:B------:R-:W-:Y:S02]  /*f550*/  MOV.SPILL R12, UR6 ;  /* 0x00000006000c7c02 */ /* 0x000fe40009000f00 */
[----:B------:R-:W-:Y:S02]  /*f560*/  R2UR UR6, R16 ;  /* 0x00000000100672ca */ /* 0x000fe400000e0000 */
[----:B------:R-:W-:Y:S02]  /*f570*/  R2UR UR7, R17 ;  /* 0x00000000110772ca */ /* 0x000fe400000e0000 */
[----:B0-----:R-:W-:Y:S02]  /*f580*/  @P0 R2UR UR48, R2 ;  /* 0x00000000023002ca */ /* 0x001fe400000e0000 */
[----:B------:R-:W-:Y:S02]  /*f590*/  @P0 R2UR UR49, R3 ;  /* 0x00000000033102ca */ /* 0x000fe400000e0000 */
[----:B------:R-:W-:Y:S02]  /*f5a0*/  ELECT P0, URZ, PT ;  /* 0x0000000000ff782f */ /* 0x000fe40003800000 */
[----:B------:R-:W-:Y:S01]  /*f5b0*/  R2UR.FILL UR14, R0 ;  /* 0x00000000000e72ca */ /* 0x000fe200004e0000 */
[----:B------:R-:W-:Y:S01]  /*f5c0*/  IMAD.U32 R3, RZ, RZ, UR28 ;  /* 0x0000001cff037e24 */ /* 0x000fe2000f8e00ff */
[----:B------:R-:W-:Y:S02]  /*f5d0*/  R2UR.FILL UR17, R6 ;  /* 0x00000000061172ca */ /* 0x000fe400004e0000 */
[----:B------:R-:W-:Y:S02]  /*f5e0*/  R2UR.FILL UR16, R5 ;  /* 0x00000000051072ca */ /* 0x000fe400004e0000 */
[----:B------:R-:W-:Y:S03]  /*f5f0*/  R2UR.FILL UR15, R4 ;  /* 0x00000000040f72ca */ /* 0x000fe600004e0000 */
[----:B------:R0:W-:Y:S02]  /*f600*/  UTCHMMA.2CTA gdesc[UR10], gdesc[UR12], tmem[UR5], tmem[UR48], idesc[UR49], UPT ;  /* 0x00ff300c0a0075ea */ /* 0x0001e4000ba00005 */
[----:B------:R-:W-:Y:S05]  /*f610*/  @P0 IMAD.MOV.U32 R2, RZ, RZ, RZ ;  /* 0x000000ffff020224 */ /* 0x000fea00078e00ff */
[----:B0-----:R-:W-:Y:S02]  /*f620*/  @P0 R2UR UR48, R2 ;  /* 0x00000000023002ca */ /* 0x001fe400000e0000 */
        /* <DEDUP_REMOVED lines=10> */
[----:B-----5:R-:W-:Y:S01]  /*f6d0*/  IMAD.U32 R2, R25, -0x80000000, RZ ;  /* 0x8000000019027824 */ /* 0x020fe200078e00ff */
[----:B------:R-:W-:Y:S02]  /*f6e0*/  @P0 R2UR UR53, R0 ;  /* 0x00000000003502ca */ /* 0x000fe400000e0000 */
[----:B------:R-:W-:Y:S11]  /*f6f0*/  ELECT P0, URZ, PT ;  /* 0x0000000000ff782f */ /* 0x000ff60003800000 */
[----:B------:R1:W-:Y:S02]  /*f700*/  UTCBAR.2CTA.MULTICAST [UR55], URZ, UR53 ;  /* 0x000000ff370073e9 */ /* 0x0003e40008200835 */
[----:B------:R-:W-:Y:S01]  /*f710*/  @P0 VIADD R0, R10, 0xb8 ;  /* 0x000000b80a000836 */ /* 0x000fe20000000000 */
[----:B0-----:R-:W-:Y:S01]  /*f720*/  UMOV UR48, 0x3 ;  /* 0x0000000300307882 */ /* 0x001fe20000000000 */
[----:B------:R-:W-:Y:S03]  /*f730*/  R2UR.FILL UR9, R15 ;  /* 0x000000000f0972ca */ /* 0x000fe600004e0000 */
[----:B------:R-:W-:Y:S01]  /*f740*/  @P0 R2UR UR49, R0 ;  /* 0x00000000003102ca */ /* 0x000fe200000e0000 */
[----:B------:R-:W-:Y:S01]  /*f750*/  IMAD.U32 R0, R24, -0x80000000, RZ ;  /* 0x8000000018007824 */ /* 0x000fe200078e00ff */
[----:B------:R-:W-:Y:S02]  /*f760*/  R2UR.FILL UR8, R14 ;  /* 0x000000000e0872ca */ /* 0x000fe400004e0000 */
[----:B------:R-:W-:Y:S02]  /*f770*/  R2UR.FILL UR7, R13 ;  /* 0x000000000d0772ca */ /* 0x000fe400004e0000 */
[----:B------:R-:W-:Y:S07]  /*f780*/  R2UR.FILL UR6, R12 ;  /* 0x000000000c0672ca */ /* 0x000fee00004e0000 */
[----:B------:R1:W-:Y:S01]  /*f790*/  UTCBAR.2CTA.MULTICAST [UR49], URZ, UR48 ;  /* 0x000000ff310073e9 */ /* 0x0003e20008200830 */
[----:B------:R-:W0:Y:S02]  /*f7a0*/  SYNCS.PHASECHK.TRANS64.TRYWAIT P0, [R10+URZ+0x98], R2 ;  /* 0x000098020a0075a7 */ /* 0x000e2400080011ff */
[----:B01----:R-:W-:Y:S05]  /*f7b0*/  @!P0 BRA `(.L_x_146) ;  /* 0x000000b400708947 */ /* 0x003fea0003800000 */
.L_x_327:
[----:B------:R-:W1:Y:S02]  /*f7c0*/  SYNCS.PHASECHK.TRANS64.TRYWAIT P0, [R10+URZ+0x40], R0 ;  /* 0x000040000a0075a7 */ /* 0x000e6400080011ff */
[----:B-1----:R-:W-:Y:S05]  /*f7d0*/  @!P0 BRA `(.L_x_147) ;  /* 0x000000b400808947 */ /* 0x002fea0003800000 */
.L_x_329:
[----:B------:R-:W-:Y:S01]  /*f7e0*/  MOV.SPILL R0, UR30 ;  /* 0x0000001e00007c02 */ /* 0x000fe20009000f00 */
[----:B------:R-:W2:Y:S01]  /*f7f0*/  LDL.64 R6, [R1+0x10] ;  /* 0x0000100001067983 */ /* 0x000ea20000100a00 */
[----:B------:R-:W-:Y:S02]  /*f800*/  MOV.SPILL R11, UR9 ;  /* 0x00000009000b7c02 */ /* 0x000fe40009000f00 */
[----:B------:R-:W-:Y:S02]  /*f810*/  ELECT P0, URZ, PT ;  /* 0x0000000000ff782f */ /* 0x000fe40003800000 */
[----:B------:R-:W-:Y:S01]  /*f820*/  MOV.SPILL R5, UR28 ;  /* 0x0000001c00057c02 */ /* 0x000fe20009000f00 */
[----:B0-----:R-:W-:Y:S01]  /*f830*/  IMAD.U32 R3, RZ, RZ, UR27 ;  /* 0x0000001bff037e24 */ /* 0x001fe2000f8e00ff */
[----:B------:R-:W-:Y:S01]  /*f840*/  MOV.SPILL R15, UR5 ;  /* 0x00000005000f7c02 */ /* 0x000fe20009000f00 */
[----:B------:R-:W3:Y:S01]  /*f850*/  LDL.64 R8, [R1+0x18] ;  /* 0x0000180001087983 */ /* 0x000ee20000100a00 */
[----:B------:R-:W-:Y:S01]  /*f860*/  MOV.SPILL R14, UR4 ;  /* 0x00000004000e7c02 */ /* 0x000fe20009000f00 */
[----:B------:R-:W-:Y:S01]  /*f870*/  UMOV UR53, 0x3 ;  /* 0x0000000300357882 */ /* 0x000fe20000000000 */
[----:B------:R-:W-:Y:S02]  /*f880*/  R2UR UR4, R102 ;  /* 0x00000000660472ca */ /* 0x000fe400000e0000 */
[----:B------:R-:W-:Y:S01]  /*f890*/  R2UR UR5, R103 ;  /* 0x00000000670572ca */ /* 0x000fe200000e0000 */
[----:B------:R-:W4:Y:S01]  /*f8a0*/  LDL.64 R12, [R1+0x20] ;  /* 0x00002000010c7983 */ /* 0x000f220000100a00 */
[----:B------:R-:W-:Y:S02]  /*f8b0*/  MOV.SPILL R4, UR31 ;  /* 0x0000001f00047c02 */ /* 0x000fe40009000f00 */
[----:B------:R-:W-:Y:S01]  /*f8c0*/  @P0 R2UR UR49, R3 ;  /* 0x00000000033102ca */ /* 0x000fe200000e0000 */
[----:B------:R-:W-:Y:S02]  /*f8d0*/  @P0 IMAD.MOV.U32 R2, RZ, RZ, RZ ;  /* 0x000000ffff020224 */ /* 0x000fe400078e00ff */
[----:B------:R-:W5:Y:S01]  /*f8e0*/  LDL.64 R18, [R1+0x8] ;  /* 0x0000080001127983 */ /* 0x000f620000100a00 */
[----:B------:R-:W-:Y:S02]  /*f8f0*/  IMAD.U32 R3, RZ, RZ, UR26 ;  /* 0x0000001aff037e24 */ /* 0x000fe4000f8e00ff */
[----:B------:R-:W-:Y:S02]  /*f900*/  @P0 R2UR UR48, R2 ;  /* 0x00000000023002ca */ /* 0x000fe400000e0000 */
[----:B------:R-:W-:Y:S01]  /*f910*/  ELECT P0, URZ, PT ;  /* 0x0000000000ff782f */ /* 0x000fe20003800000 */
[----:B------:R-:W5:Y:S10]  /*f920*/  LDL.64 R16, [R1] ;  /* 0x0000000001107983 */ /* 0x000f740000100a00 */
[----:B------:R0:W-:Y:S02]  /*f930*/  UTCHMMA.2CTA gdesc[UR66], gdesc[UR64], tmem[UR52], tmem[UR48], idesc[UR49], !UPT ;  /* 0x00ff3040420075ea */ /* 0x0001e4000fa00034 */
        /* <DEDUP_REMOVED lines=8> */
[----:B------:R-:W-:Y:S02]  /*f9c0*/  MOV.SPILL R6, UR29 ;  /* 0x0000001d00067c02 */ /* 0x000fe40009000f00 */
[----:B------:R-:W-:Y:S02]  /*f9d0*/  R2UR UR31, R7 ;  /* 0x00000000071f72ca */ /* 0x000fe400000e0000 */
[----:B---3--:R-:W-:Y:S02]  /*f9e0*/  R2UR UR29, R9 ;  /* 0x00000000091d72ca */ /* 0x008fe400000e0000 */
[----:B------:R-:W-:Y:S02]  /*f9f0*/  MOV.SPILL R9, UR8 ;  /* 0x0000000800097c02 */ /* 0x000fe40009000f00 */
[----:B------:R-:W-:Y:S02]  /*fa00*/  R2UR UR28, R8 ;  /* 0x00000000081c72ca */ /* 0x000fe400000e0000 */
[----:B----4-:R-:W-:Y:S02]  /*fa10*/  R2UR UR8, R12 ;  /* 0x000000000c0872ca */ /* 0x010fe400000e0000 */
[----:B------:R-:W-:Y:S02]  /*fa20*/  R2UR UR9, R13 ;  /* 0x000000000d0972ca */ /* 0x000fe400000e0000 */
[----:B------:R-:W-:Y:S02]  /*fa30*/  MOV.SPILL R13, UR7 ;  /* 0x00000007000d7c02 */ /* 0x000fe40009000f00 */
[----:B------:R-:W-:Y:S02]  /*fa40*/  MOV.SPILL R12, UR6 ;  /* 0x00000006000c7c02 */ /* 0x000fe40009000f00 */
[----:B------:R-:W-:Y:S02]  /*fa50*/  R2UR UR6, R104 ;  /* 0x00000000680672ca */ /* 0x000fe400000e0000 */
[----:B------:R-:W-:Y:S02]  /*fa60*/  R2UR UR7, R105 ;  /* 0x00000000690772ca */ /* 0x000fe400000e0000 */
[----:B------:R-:W-:Y:S02]  /*fa70*/  MOV.SPILL R8, UR11 ;  /* 0x0000000b00087c02 */ /* 0x000fe40009000f00 */
[----:B------:R-:W-:Y:S02]  /*fa80*/  MOV.SPILL R7, UR10 ;  /* 0x0000000a00077c02 */ /* 0x000fe40009000f00 */
[----:B------:R-:W-:Y:S02]  /*fa90*/  R2UR UR10, R100 ;  /* 0x00000000640a72ca */ /* 0x000fe400000e0000 */
[----:B------:R-:W-:Y:S05]  /*faa0*/  R2UR UR11, R101 ;  /* 0x00000000650b72ca */ /* 0x000fea00000e0000 */
[----:B------:R0:W-:Y:S02]  /*fab0*/  UTCHMMA.2CTA gdesc[UR8], gdesc[UR6], tmem[UR52], tmem[UR48], idesc[UR49], UPT ;  /* 0x00ff3006080075ea */ /* 0x0001e4000ba00034 */
[----:B0-----:R-:W-:Y:S02]  /*fac0*/  @P0 R2UR UR48, R2 ;  /* 0x00000000023002ca */ /* 0x001fe400000e0000 */
[----:B------:R-:W-:Y:S02]  /*fad0*/  @P0 R2UR UR49, R3 ;  /* 0x00000000033102ca */ /* 0x000fe400000e0000 */
[----:B------:R-:W-:Y:S02]  /*fae0*/  ELECT P0, URZ, PT ;  /* 0x0000000000ff782f */ /* 0x000fe40003800000 */
[----:B------:R-:W-:Y:S01]  /*faf0*/  R2UR UR8, R98 ;  /* 0x00000000620872ca */ /* 0x000fe200000e0000 */
[----:B------:R-:W-:Y:S01]  /*fb00*/  IMAD.U32 R3, RZ, RZ, UR24 ;  /* 0x00000018ff037e24 */ /* 0x000fe2000f8e00ff */
[----:B------:R-:W-:Y:S02]  /*fb10*/  R2UR UR9, R99 ;  /* 0x00000000630972ca */ /* 0x000fe400000e0000 */
[----:B-----5:R-:W-:Y:S02]  /*fb20*/  R2UR UR6, R18 ;  /* 0x00000000120672ca */ /* 0x020fe400000e0000 */
[----:B------:R-:W-:Y:S03]  /*fb30*/  R2UR UR7, R19 ;  /* 0x00000000130772ca */ /* 0x000fe600000e0000 */
[----:B------:R0:W-:Y:S02]  /*fb40*/  UTCHMMA.2CTA gdesc[UR28], gdesc[UR4], tmem[UR52], tmem[UR48], idesc[UR49], UPT ;  /* 0x00ff30041c0075ea */ /* 0x0001e4000ba00034 */
[----:B------:R-:W-:Y:S05]  /*fb50*/  @P0 IMAD.MOV.U32 R2, RZ, RZ, RZ ;  /* 0x000000ffff020224 */ /* 0x000fea00078e00ff */
[----:B0-----:R-:W-:Y:S02]  /*fb60*/  @P0 R2UR UR48, R2 ;  /* 0x00000000023002ca */ /* 0x001fe400000e0000 */
        /* <DEDUP_REMOVED lines=72> */
[----:B------:R-:W-:Y:S01]  /*fff0*/  R2UR.FILL UR30, R0 ;  /* 0x00000000001e72ca */ /* 0x000fe200004e0000 */
[----:B------:R-:W-:Y:S01]  /*10000*/  IMAD.U32 R3, RZ, RZ, UR16 ;  /* 0x00000010ff037e24 */ /* 0x000fe2000f8e00ff */
[----:B------:R-:W-:Y:S02]  /*10010*/  R2UR UR10, R112 ;  /* 0x00000000700a72ca */ /* 0x000fe400000e0000 */
[----:B------:R-:W-:Y:S02]  /*10020*/  R2UR UR11, R113 ;  /* 0x00000000710b72ca */ /* 0x000fe400000e0000 */
[----:B------:R-:W-:Y:S03]  /*10030*/  R2UR.FILL UR31, R4 ;  /* 0x00000000041f72ca */ /* 0x000fe600004e0000 */
        /* <DEDUP_REMOVED lines=18> */
[----:B------:R-:W-:Y:S02]  /*10160*/  R2UR.FILL UR29, R6 ;  /* 0x00000000061d72ca */ /* 0x000fe400004e0000 */
[----:B------:R-:W-:Y:S03]  /*10170*/  R2UR.FILL UR28, R5 ;  /* 0x00000000051c72ca */ /* 0x000fe600004e0000 */
[----:B------:R0:W-:Y:S02]  /*10180*/  UTCHMMA.2CTA gdesc[UR10], gdesc[UR76], tmem[UR52], tmem[UR48], idesc[UR49], UPT ;  /* 0x00ff304c0a0075ea */ /* 0x0001e4000ba00034 */
[----:B------:R-:W-:Y:S05]  /*10190*/  @P0 IMAD.MOV.U32 R2, RZ, RZ, RZ ;  /* 0x000000ffff020224 */ /* 0x000fea00078e00ff */
[----:B0-----:R-:W-:Y:S02]  /*101a0*/  @P0 R2UR UR48, R2 ;  /* 0x00000000023002ca */ /* 0x001fe400000e0000 */
[----:B------:R-:W-:Y:S02]  /*101b0*/  @P0 R2UR UR49, R3 ;  /* 0x00000000033102ca */ /* 0x000fe400000e0000 */
[----:B------:R-:W-:Y:S02]  /*101c0*/  ELECT P0, URZ, PT ;  /* 0x0000000000ff782f */ /* 0x000fe40003800000 */
[----:B------:R-:W-:Y:S01]  /*101d0*/  R2UR.FILL UR11, R8 ;  /* 0x00000000080b72ca */ /* 0x000fe200004e0000 */
[----:B------:R-:W-:Y:S01]  /*101e0*/  IMAD.U32 R3, RZ, RZ, UR13 ;  /* 0x0000000dff037e24 */ /* 0x000fe2000f8e00ff */
[----:B------:R-:W-:Y:S07]  /*101f0*/  R2UR.FILL UR10, R7 ;  /* 0x00000000070a72ca */ /* 0x000fee00004e0000 */
        /* <DEDUP_REMOVED lines=13> */
[----:B------:R-:W-:Y:S02]  /*102d0*/  R2UR.FILL UR7, R13 ;  /* 0x000000000d0772ca */ /* 0x000fe400004e0000 */
[----:B------:R-:W-:Y:S07]  /*102e0*/  R2UR.FILL UR6, R12 ;  /* 0x000000000c0672ca */ /* 0x000fee00004e0000 */
[----:B------:R0:W-:Y:S02]  /*102f0*/  UTCHMMA.2CTA gdesc[UR4], gdesc[UR60], tmem[UR52], tmem[UR48], idesc[UR49], UPT ;  /* 0x00ff303c040075ea */ /* 0x0001e4000ba00034 */
[----:B------:R-:W-:Y:S05]  /*10300*/  @P0 VIADD R0, R10, 0x90 ;  /* 0x000000900a000836 */ /* 0x000fea0000000000 */
[----:B------:R-:W-:Y:S02]  /*10310*/  @P0 R2UR UR55, R0 ;  /* 0x00000000003702ca */ /* 0x000fe400000e0000 */
[----:B------:R-:W-:Y:S11]  /*10320*/  ELECT P0, URZ, PT ;  /* 0x0000000000ff782f */ /* 0x000ff60003800000 */
[----:B------:R1:W-:Y:S02]  /*10330*/  UTCBAR.2CTA.MULTICAST [UR55], URZ, UR53 ;  /* 0x000000ff370073e9 */ /* 0x0003e40008200835 */
[----:B------:R-:W-:Y:S01]  /*10340*/  @P0 VIADD R2, R10, 0x48 ;  /* 0x000000480a020836 */ /* 0x000fe20000000000 */
[----:B------:R-:W-:Y:S04]  /*10350*/  @P0 LOP3.LUT R0, R27, 0xffff, RZ, 0xc0, !PT ;  /* 0x0000ffff1b000812 */ /* 0x000fe800078ec0ff */
[----:B0-----:R-:W-:Y:S01]  /*10360*/  @P0 R2UR UR49, R2 ;  /* 0x00000000023102ca */ /* 0x001fe200000e0000 */
[----:B------:R-:W-:Y:S01]  /*10370*/  IMAD.U32 R2, R21, -0x80000000, RZ ;  /* 0x8000000015027824 */ /* 0x000fe200078e00ff */
[----:B------:R-:W-:Y:S01]  /*10380*/  @P0 R2UR UR48, R0 ;  /* 0x00000000003002ca */ /* 0x000fe200000e0000 */
[----:B------:R-:W-:Y:S01]  /*10390*/  IMAD.U32 R0, R37, -0x80000000, RZ ;  /* 0x8000000025007824 */ /* 0x000fe200078e00ff */
[----:B------:R-:W-:Y:S02]  /*103a0*/  R2UR.FILL UR5, R15 ;  /* 0x000000000f0572ca */ /* 0x000fe400004e0000 */
[----:B------:R-:W-:Y:S09]  /*103b0*/  R2UR.FILL UR4, R14 ;  /* 0x000000000e0472ca */ /* 0x000ff200004e0000 */
[----:B------:R1:W-:Y:S01]  /*103c0*/  UTCBAR.2CTA.MULTICAST [UR49], URZ, UR48 ;  /* 0x000000ff310073e9 */ /* 0x0003e20008200830 */
[----:B------:R-:W0:Y:S02]  /*103d0*/  SYNCS.PHASECHK.TRANS64.TRYWAIT P0, [R10+URZ+0xa0], R2 ;  /* 0x0000a0020a0075a7 */ /* 0x000e2400080011ff */
[----:B01----:R-:W-:Y:S05]  /*103e0*/  @!P0 BRA `(.L_x_148) ;  /* 0x000000a800988947 */ /* 0x003fea0003800000 */
.L_x_331:
[----:B------:R-:W1:Y:S02]  /*103f0*/  SYNCS.PHASECHK.TRANS64.TRYWAIT P0, [R10+URZ+0x50], R0 ;  /* 0x000050000a0075a7 */ /* 0x000e6400080011ff */
[----:B-1----:R-:W-:Y:S05]  /*10400*/  @!P0 BRA `(.L_x_149) ;  /* 0x000000a800a88947 */ /* 0x002fea0003800000 */
.L_x_333:
[----:B------:R-:W-:Y:S02]  /*10410*/  MOV.SPILL R6, UR21 ;  /* 0x0000001500067c02 */ /* 0x000fe40009000f00 */
[----:B------:R-:W-:Y:S02]  /*10420*/  ELECT P0, URZ, PT ;  /* 0x0000000000ff782f */ /* 0x000fe40003800000 */
[----:B------:R-:W-:Y:S01]  /*10430*/  MOV.SPILL R5, UR20 ;  /* 0x0000001400057c02 */ /* 0x000fe20009000f00 */
[----:B0-----:R-:W-:Y:S01]  /*10440*/  IMAD.U32 R3, RZ, RZ, UR11 ;  /* 0x0000000bff037e24 */ /* 0x001fe2000f8e00ff */
[----:B------:R-:W-:Y:S01]  /*10450*/  MOV.SPILL R4, UR19 ;  /* 0x0000001300047c02 */ /* 0x000fe20009000f00 */
[----:B------:R-:W-:Y:S01]  /*10460*/  UMOV UR53, 0x3 ;  /* 0x0000000300357882 */ /* 0x000fe20000000000 */
[----:B------:R-:W-:Y:S01]  /*10470*/  MOV.SPILL R0, UR18 ;  /* 0x0000001200007c02 */ /* 0x000fe20009000f00 */
[----:B------:R-:W-:Y:S01]  /*10480*/  UPLOP3.LUT UP0, UPT, UPT, UPT, UPT, 0x80, 0x8 ;  /* 0x000000000008789c */ /* 0x000fe20003f0f070 */
[----:B------:R-:W-:Y:S02]  /*10490*/  R2UR UR20, R74 ;  /* 0x000000004a1472ca */ /* 0x000fe400000e0000 */
[----:B------:R-:W-:Y:S02]  /*104a0*/  R2UR UR21, R75 ;  /* 0x000000004b1572ca */ /* 0x000fe400000e0000 */
[----:B------:R-:W-:Y:S02]  /*104b0*/  R2UR UR18, R80 ;  /* 0x00000000501272ca */ /* 0x000fe400000e0000 */
[----:B------:R-:W-:Y:S01]  /*104c0*/  @P0 R2UR UR49, R3 ;  /* 0x00000000033102ca */ /* 0x000fe200000e0000 */
[----:B------:R-:W-:Y:S01]  /*104d0*/  @P0 IMAD.MOV.U32 R2, RZ, RZ, RZ ;  /* 0x000000ffff020224 */ /* 0x000fe200078e00ff */
[----:B------:R-:W-:Y:S01]  /*104e0*/  R2UR UR19, R81 ;  /* 0x00000000511372ca */ /* 0x000fe200000e0000 */
[----:B------:R-:W-:Y:S01]  /*104f0*/  IMAD.U32 R3, RZ, RZ, UR10 ;  /* 0x0000000aff037e24 */ /* 0x000fe2000f8e00ff */
[----:B------:R-:W-:Y:S02]  /*10500*/  MOV.SPILL R11, UR17 ;  /* 0x00000011000b7c02 */ /* 0x000fe40009000f00 */
[----:B------:R-:W-:Y:S02]  /*10510*/  @P0 R2UR UR48, R2 ;  /* 0x00000000023002ca */ /* 0x000fe400000e0000 */
[----:B------:R-:W-:Y:S02]  /*10520*/  ELECT P0, URZ, PT ;  /* 0x0000000000ff782f */ /* 0x000fe40003800000 */
[----:B------:R-:W-:Y:S02]  /*10530*/  MOV.SPILL R9, UR16 ;  /* 0x0000001000097c02 */ /* 0x000fe40009000f00 */
[----:B------:R-:W-:Y:S02]  /*10540*/  MOV.SPILL R8, UR15 ;  /* 0x0000000f00087c02 */ /* 0x000fe40009000f00 */
[----:B------:R-:W-:Y:S02]  /*10550*/  MOV.SPILL R7, UR14 ;  /* 0x0000000e00077c02 */ /* 0x000fe40009000f00 */
[----:B------:R-:W-:Y:S02]  /*10560*/  R2UR UR16, R72 ;  /* 0x00000000481072ca */ /* 0x000fe400000e0000 */
[----:B------:R-:W-:Y:S02]  /*10570*/  R2UR UR17, R73 ;  /* 0x00000000491172ca */ /* 0x000fe400000e0000 */
[----:B------:R-:W-:Y:S01]  /*10580*/  R2UR UR14, R78 ;  /* 0x000000004e0e72ca */ /* 0x000fe200000e0000 */
[----:B------:R0:W-:Y:S01]  /*10590*/  UTCHMMA.2CTA gdesc[UR56], gdesc[UR6], tmem[UR51], tmem[UR48], idesc[UR49], UP1 ;  /* 0x00ff3006380075ea */ /* 0x0001e20008a00033 */
[----:B------:R-:W-:Y:S01]  /*105a0*/  R2UR UR15, R79 ;  /* 0x000000004f0f72ca */ /* 0x000fe200000e0000 */
[----:B------:R-:W-:Y:S01]  /*105b0*/  @P0 IMAD.MOV.U32 R2, RZ, RZ, RZ ;  /* 0x000000ffff020224 */ /* 0x000fe200078e00ff */
[----:B------:R-:W-:Y:S01]  /*105c0*/  MOV.SPILL R15, UR13 ;  /* 0x0000000d000f7c02 */ /* 0x000fe20009000f00 */
[----:B------:R-:W-:Y:S01]  /*105d0*/  UPLOP3.LUT UP1, UPT, UPT, UPT, UPT, 0x80, 0x8 ;  /* 0x000000000008789c */ /* 0x000fe20003f2f070 */
[----:B------:R-:W-:Y:S02]  /*105e0*/  MOV.SPILL R14, UR12 ;  /* 0x0000000c000e7c02 */ /* 0x000fe40009000f00 */
[----:B------:R-:W-:Y:S02]  /*105f0*/  MOV.SPILL R13, UR5 ;  /* 0x00000005000d7c02 */ /* 0x000fe40009000f00 */
[----:B------:R-:W-:Y:S02]  /*10600*/  MOV.SPILL R12, UR4 ;  /* 0x00000004000c7c02 */ /* 0x000fe40009000f00 */
[----:B------:R-:W-:Y:S02]  /*10610*/  R2UR UR12, R70 ;  /* 0x00000000460c72ca */ /* 0x000fe400000e0000 */
[----:B------:R-:W-:Y:S02]  /*10620*/  R2UR UR13, R71 ;  /* 0x00000000470d72ca */ /* 0x000fe400000e0000 */
[----:B------:R-:W-:Y:S02]  /*10630*/  R2UR UR4, R76 ;  /* 0x000000004c0472ca */ /* 0x000fe400000e0000 */
[----:B------:R-:W-:Y:S02]  /*10640*/  R2UR UR5, R77 ;  /* 0x000000004d0572ca */ /* 0x000fe400000e0000 */
[----:B------:R-:W-:Y:S02]  /*10650*/  LOP3.LUT R21, R21, 0x1, RZ, 0x3c, !PT ;  /* 0x0000000115157812 */ /* 0x000fe400078e3cff */
[----:B------:R-:W-:Y:S02]  /*10660*/  LOP3.LUT R37, R37, 0x1, RZ, 0x3c, !PT ;  /* 0x0000000125257812 */ /* 0x000fe400078e3cff */
[----:B------:R-:W-:Y:S02]  /*10670*/  LOP3.LUT R25, R25, 0x1, RZ, 0x3c, !PT ;  /* 0x0000000119197812 */ /* 0x000fe400078e3cff */
[----:B0-----:R-:W-:Y:S02]  /*10680*/  @P0 R2UR UR48, R2 ;  /* 0x00000000023002ca */ /* 0x001fe400000e0000 */
[----:B------:R-:W-:Y:S02]  /*10690*/  @P0 R2UR UR49, R3 ;  /* 0x00000000033102ca */ /* 0x000fe400000e0000 */
[----:B------:R-:W-:Y:S02]  /*106a0*/  ELECT P0, URZ, PT ;  /* 0x0000000000ff782f */ /* 0x000fe40003800000 */
[----:B------:R-:W-:Y:S01]  /*106b0*/  LOP3.LUT R24, R24, 0x1, RZ, 0x3c, !PT ;  /* 0x0000000118187812 */ /* 0x000fe200078e3cff */
[----:B------:R-:W-:Y:S01]  /*106c0*/  IMAD.U32 R3, RZ, RZ, UR9 ;  /* 0x00000009ff037e24 */ /* 0x000fe2000f8e00ff */
[----:B------:R-:W-:Y:S02]  /*106d0*/  LOP3.LUT R22, R22, 0x1, RZ, 0x3c, !PT ;  /* 0x0000000116167812 */ /* 0x000fe400078e3cff */
[----:B------:R-:W-:Y:S02]  /*106e0*/  LOP3.LUT R23, R23, 0x1, RZ, 0x3c, !PT ;  /* 0x0000000117177812 */ /* 0x000fe400078e3cff */
[----:B------:R-:W-:Y:S02]  /*106f0*/  LOP3.LUT R20, R20, 0x1, RZ, 0x3c, !PT ;  /* 0x0000000114147812 */ /* 0x000fe400078e3cff */
[----:B------:R-:W-:Y:S01]  /*10700*/  LOP3.LUT R26, R26, 0x1, RZ, 0x3c, !PT ;  /* 0x000000011a1a7812 */ /* 0x000fe200078e3cff */
[----:B------:R0:W-:Y:S02]  /*10710*/  UTCHMMA.2CTA gdesc[UR18], gdesc[UR20], tmem[UR51], tmem[UR48], idesc[UR49], UPT ;  /* 0x00ff3014120075ea */ /* 0x0001e4000ba00033 */
[----:B------:R-:W-:Y:S05]  /*10720*/  @P0 IMAD.MOV.U32 R2, RZ, RZ, RZ ;  /* 0x000000ffff020224 */ /* 0x000fea00078e00ff */
        /* <DEDUP_REMOVED lines=18> */
[----:B------:R-:W-:Y:S05]  /*10850*/  @P0 VIADD R0, R10, 0xa8 ;  /* 0x000000a80a000836 */ /* 0x000fea0000000000 */
[----:B------:R-:W-:Y:S02]  /*10860*/  @P0 R2UR UR55, R0 ;  /* 0x00000000003702ca */ /* 0x000fe400000e0000 */
[----:B------:R-:W-:Y:S11]  /*10870*/  ELECT P0, URZ, PT ;  /* 0x0000000000ff782f */ /* 0x000ff60003800000 */
[----:B------:R1:W-:Y:S02]  /*10880*/  UTCBAR.2CTA.MULTICAST [UR55], URZ, UR53 ;  /* 0x000000ff370073e9 */ /* 0x0003e40008200835 */
[----:B------:R-:W-:Y:S01]  /*10890*/  @P0 LOP3.LUT R0, R27, 0xffff, RZ, 0xc0, !PT ;  /* 0x0000ffff1b000812 */ /* 0x000fe200078ec0ff */
[----:B------:R-:W-:Y:S03]  /*108a0*/  @P0 VIADD R2, R10, 0x58 ;  /* 0x000000580a020836 */ /* 0x000fe60000000000 */
[----:B0-----:R-:W-:Y:S02]  /*108b0*/  @P0 R2UR UR48, R0 ;  /* 0x00000000003002ca */ /* 0x001fe400000e0000 */
[----:B------:R-:W-:Y:S02]  /*108c0*/  @P0 R2UR UR49, R2 ;  /* 0x00000000023102ca */ /* 0x000fe400000e0000 */
[----:B------:R-:W-:Y:S02]  /*108d0*/  R2UR.FILL UR13, R15 ;  /* 0x000000000f0d72ca */ /* 0x000fe400004e0000 */
[----:B------:R-:W-:Y:S02]  /*108e0*/  R2UR.FILL UR12, R14 ;  /* 0x000000000e0c72ca */ /* 0x000fe400004e0000 */
[----:B------:R-:W-:Y:S02]  /*108f0*/  R2UR.FILL UR5, R13 ;  /* 0x000000000d0572ca */ /* 0x000fe400004e0000 */
[----:B------:R-:W-:Y:S05]  /*10900*/  R2UR.FILL UR4, R12 ;  /* 0x000000000c0472ca */ /* 0x000fea00004e0000 */
[----:B------:R1:W-:Y:S01]  /*10910*/  UTCBAR.2CTA.MULTICAST [UR49], URZ, UR48 ;  /* 0x000000ff310073e9 */ /* 0x0003e20008200830 */
[----:B------:R-:W-:Y:S09]  /*10920*/  NOP ;  /* 0x0000000000007918 */ /* 0x000ff20000000000 */
.L_x_141:
[C---:B-----5:R-:W-:Y:S02]  /*10930*/  ISETP.GT.U32.AND P0, PT, R36.reuse, 0x2, PT ;  /* 0x000000022400780c */ /* 0x060fe40003f04070 */
[----:B------:R-:W-:Y:S11]  /*10940*/  IADD3 R36, PT, PT, R36, -0x1, RZ ;  /* 0xffffffff24247810 */ /* 0x000ff60007ffe0ff */
[----:B------:R-:W-:Y:S05]  /*10950*/  @P0 BRA `(.L_x_150) ;  /* 0xffffffd800ac0947 */ /* 0x000fea000383ffff */
.L_x_140:
[----:B------:R-:W3:Y:S02]  /*10960*/  LDL.LU R0, [R1+0x10c] ;  /* 0x00010c0001007983 */ /* 0x000ee40000300800 */
[----:B---3--:R-:W-:-:S13]  /*10970*/  ISETP.NE.AND P0, PT, R0, RZ, PT ;  /* 0x000000ff0000720c */ /* 0x008fda0003f05270 */
[----:B------:R-:W-:Y:S05]  /*10980*/  @P0 BRA `(.L_x_21) ;  /* 0x0000007800780947 */ /* 0x000fea0003800000 */
[----:B------:R-:W3:Y:S01]  /*10990*/  S2R R0, SR_CgaCtaId ;  /* 0x0000000000007919 */ /* 0x000ee20000008800 */
[----:B------:R-:W-:Y:S01]  /*109a0*/  MOV R8, 0x400 ;  /* 0x0000040000087802 */ /* 0x000fe20000000f00 */
[----:B------:R-:W-:-:S03]  /*109b0*/  IMAD.MOV.U32 R5, RZ, RZ, -0x80000000 ;  /* 0x80000000ff057424 */ /* 0x000fc600078e00ff */
[----:B---3--:R-:W-:Y:S01]  /*109c0*/  LEA R8, R0, R8, 0x18 ;  /* 0x0000000800087211 */ /* 0x008fe200078ec0ff */
[----:B------:R3:W-:Y:S03]  /*109d0*/  STL [R1+0xa0], R0 ;  /* 0x0000a00001007387 */ /* 0x0007e60000100800 */
[----:B------:R-:W4:Y:S02]  /*109e0*/  SYNCS.PHASECHK.TRANS64.TRYWAIT P0, [R8+URZ+0xd0], R5 ;  /* 0x0000d005080075a7 */ /* 0x000f2400080011ff */
[----:B---34-:R-:W-:Y:S05]  /*109f0*/  @!P0 BRA `(.L_x_151) ;  /* 0x000000a400488947 */ /* 0x018fea0003800000 */
.L_x_335:
[----:B------:R-:W-:Y:S02]  /*10a00*/  ELECT P2, URZ, PT ;  /* 0x0000000000ff782f */ /* 0x000fe40003840000 */
[----:B------:R-:W-:Y:S02]  /*10a10*/  ELECT P1, URZ, PT ;  /* 0x0000000000ff782f */ /* 0x000fe40003820000 */
[----:B------:R-:W-:Y:S01]  /*10a20*/  ELECT P0, URZ, PT ;  /* 0x0000000000ff782f */ /* 0x000fe20003800000 */
[----:B--2---:R-:W-:-:S08]  /*10a30*/  UMOV UR6, 0x3 ;  /* 0x0000000300067882 */ /* 0x004fd00000000000 */
[C---:B------:R-:W-:Y:S02]  /*10a40*/  @P2 VIADD R0, R8.reuse, 0xc0 ;  /* 0x000000c008002836 */ /* 0x040fe40000000000 */
[C---:B------:R-:W-:Y:S01]  /*10a50*/  @P1 VIADD R4, R8.reuse, 0x18 ;  /* 0x0000001808041836 */ /* 0x040fe20000000000 */
[C---:B0-----:R-:W-:Y:S01]  /*10a60*/  @P1 LOP3.LUT R3, R27.reuse, 0xffff, RZ, 0xc0, !PT ;  /* 0x0000ffff1b031812 */ /* 0x041fe200078ec0ff */
[----:B------:R-:W-:Y:S01]  /*10a70*/  @P0 VIADD R2, R8, 0x28 ;  /* 0x0000002808020836 */ /* 0x000fe20000000000 */
[----:B------:R-:W-:Y:S02]  /*10a80*/  @P2 R2UR UR11, R0 ;  /* 0x00000000000b22ca */ /* 0x000fe400000e0000 */
[----:B------:R-:W-:Y:S02]  /*10a90*/  @P0 LOP3.LUT R0, R27, 0xffff, RZ, 0xc0, !PT ;  /* 0x0000ffff1b000812 */ /* 0x000fe400078ec0ff */
[----:B------:R-:W-:Y:S01]  /*10aa0*/  @P1 R2UR UR10, R4 ;  /* 0x00000000040a12ca */ /* 0x000fe200000e0000 */
[----:B------:R-:W-:Y:S01]  /*10ab0*/  IMAD.U32 R4, R23, -0x80000000, RZ ;  /* 0x8000000017047824 */ /* 0x000fe200078e00ff */
[----:B------:R-:W-:-:S02]  /*10ac0*/  @P1 R2UR UR8, R3 ;  /* 0x00000000030812ca */ /* 0x000fc400000e0000 */
[----:B------:R-:W-:Y:S02]  /*10ad0*/  @P0 R2UR UR9, R2 ;  /* 0x00000000020902ca */ /* 0x000fe400000e0000 */
[----:B------:R-:W-:-:S03]  /*10ae0*/  @P0 R2UR UR7, R0 ;  /* 0x00000000000702ca */ /* 0x000fc600000e0000 */
[----:B------:R0:W-:Y:S06]  /*10af0*/  UTCBAR.2CTA.MULTICAST [UR11], URZ, UR6 ;  /* 0x000000ff0b0073e9 */ /* 0x0001ec0008200806 */
[----:B------:R0:W-:Y:S04]  /*10b00*/  UTCBAR.2CTA.MULTICAST [UR10], URZ, UR8 ;  /* 0x000000ff0a0073e9 */ /* 0x0001e80008200808 */
[----:B------:R0:W-:Y:S01]  /*10b10*/  UTCBAR.2CTA.MULTICAST [UR9], URZ, UR7 ;  /* 0x000000ff090073e9 */ /* 0x0001e20008200807 */
[----:B------:R-:W2:Y:S02]  /*10b20*/  SYNCS.PHASECHK.TRANS64.TRYWAIT P0, [R8+URZ+0xd8], R5 ;  /* 0x0000d805080075a7 */ /* 0x000ea400080011ff */
[----:B0-2---:R-:W-:Y:S05]  /*10b30*/  @!P0 BRA `(.L_x_152) ;  /* 0x000000a400148947 */ /* 0x005fea0003800000 */
.L_x_337:
[----:B------:R-:W2:Y:S01]  /*10b40*/  SYNCS.PHASECHK.TRANS64.TRYWAIT P0, [R8+URZ+0xb0], R4 ;  /* 0x0000b004080075a7 */ /* 0x000ea200080011ff */
[----:B------:R-:W-:Y:S01]  /*10b50*/  SHF.L.U32 R2, R22, 0x1f, RZ ;  /* 0x0000001f16027819 */ /* 0x000fe200000006ff */
[----:B--2---:R-:W-:Y:S06]  /*10b60*/  @!P0 BRA `(.L_x_153) ;  /* 0x000000a400248947 */ /* 0x004fec0003800000 */
.L_x_339:
[----:B------:R-:W3:Y:S01]  /*10b70*/  SYNCS.PHASECHK.TRANS64.TRYWAIT P0, [R8+URZ+0x30], R2 ;  /* 0x00003002080075a7 */ /* 0x000ee200080011ff */
[----:B------:R-:W4:Y:S08]  /*10b80*/  LDC.U8 R0, c[0x0][0x38a] ;  /* 0x0000e280ff007b82 */ /* 0x000f300000000000 */
[----:B------:R-:W5:Y:S01]  /*10b90*/  LDC.U8 R6, c[0x0][0x38b] ;  /* 0x0000e2c0ff067b82 */ /* 0x000f620000000000 */
[----:B----4-:R-:W-:-:S04]  /*10ba0*/  LOP3.LUT R0, R0, 0x1, RZ, 0xc0, !PT ;  /* 0x0000000100007812 */ /* 0x010fc800078ec0ff */
[----:B------:R-:W-:Y:S01]  /*10bb0*/  ISETP.NE.U32.AND P1, PT, R0, 0x1, PT ;  /* 0x000000010000780c */ /* 0x000fe20003f25070 */
[----:B------:R-:W-:Y:S01]  /*10bc0*/  IMAD.MOV.U32 R0, RZ, RZ, 0x10412010 ;  /* 0x10412010ff007424 */ /* 0x000fe200078e00ff */
[----:B-----5:R-:W-:-:S04]  /*10bd0*/  LOP3.LUT R6, R6, 0x1, RZ, 0xc0, !PT ;  /* 0x0000000106067812 */ /* 0x020fc800078ec0ff */
[----:B------:R-:W-:Y:S02]  /*10be0*/  SEL R0, R0, 0x10410010, !P1 ;  /* 0x1041001000007807 */ /* 0x000fe40004800000 */
[----:B------:R-:W-:-:S04]  /*10bf0*/  ISETP.NE.U32.AND P2, PT, R6, 0x1, PT ;  /* 0x000000010600780c */ /* 0x000fc80003f45070 */
[----:B------:R-:W-:-:S05]  /*10c00*/  SEL R4, RZ, 0x4000, P2 ;  /* 0x00004000ff047807 */ /* 0x000fca0001000000 */
[----:B------:R-:W-:-:S05]  /*10c10*/  IMAD.IADD R0, R4, 0x1, R0 ;  /* 0x0000000104007824 */ /* 0x000fca00078e0200 */
[C---:B------:R-:W-:Y:S02]  /*10c20*/  R2UR UR6, R0.reuse ;  /* 0x00000000000672ca */ /* 0x040fe400000e0000 */
[----:B------:R-:W-:Y:S01]  /*10c30*/  R2UR UR10, R0 ;  /* 0x00000000000a72ca */ /* 0x000fe200000e0000 */
[----:B---3--:R-:W-:-:S14]  /*10c40*/  @!P0 BRA `(.L_x_154) ;  /* 0x000000a400048947 */ /* 0x008fdc0003800000 */
.L_x_341:
[----:B------:R-:W3:Y:S04]  /*10c50*/  LDL.LU R9, [R1+0xa4] ;  /* 0x0000a40001097983 */ /* 0x000ee80000300800 */
[----:B------:R-:W4:Y:S01]  /*10c60*/  LDL.LU R6, [R1+0xa8] ;  /* 0x0000a80001067983 */ /* 0x000f220000300800 */
[----:B------:R-:W-:Y:S02]  /*10c70*/  ELECT P2, URZ, PT ;  /* 0x0000000000ff782f */ /* 0x000fe40003840000 */
[----:B------:R-:W-:Y:S02]  /*10c80*/  R2UR UR9, R0 ;  /* 0x00000000000972ca */ /* 0x000fe400000e0000 */
[----:B------:R-:W-:Y:S01]  /*10c90*/  ELECT P1, URZ, PT ;  /* 0x0000000000ff782f */ /* 0x000fe20003820000 */
[----:B0-----:R-:W-:Y:S01]  /*10ca0*/  IMAD.U32 R3, RZ, RZ, UR6 ;  /* 0x00000006ff037e24 */ /* 0x001fe2000f8e00ff */
[----:B------:R-:W-:-:S02]  /*10cb0*/  ELECT P0, URZ, PT ;  /* 0x0000000000ff782f */ /* 0x000fc40003800000 */
[----:B------:R-:W-:Y:S01]  /*10cc0*/  R2UR UR6, R0 ;  /* 0x00000000000672ca */ /* 0x000fe200000e0000 */
[----:B--2---:R-:W-:Y:S01]  /*10cd0*/  IMAD.U32 R5, RZ, RZ, UR10 ;  /* 0x0000000aff057e24 */ /* 0x004fe2000f8e00ff */
[----:B------:R-:W-:Y:S02]  /*10ce0*/  ELECT P4, URZ, PT ;  /* 0x0000000000ff782f */ /* 0x000fe40003880000 */
[----:B------:R-:W-:Y:S02]  /*10cf0*/  ELECT P3, URZ, PT ;  /* 0x0000000000ff782f */ /* 0x000fe40003860000 */
[----:B------:R-:W-:Y:S01]  /*10d00*/  @P2 R2UR UR19, R3 ;  /* 0x00000000031322ca */ /* 0x000fe200000e0000 */
[----:B------:R-:W-:Y:S02]  /*10d10*/  IMAD.U32 R3, RZ, RZ, UR9 ;  /* 0x00000009ff037e24 */ /* 0x000fe4000f8e00ff */
[----:B------:R-:W-:Y:S01]  /*10d20*/  @P1 R2UR UR17, R5 ;  /* 0x00000000051112ca */ /* 0x000fe200000e0000 */
[----:B-1----:R-:W-:-:S02]  /*10d30*/  @P1 IMAD.MOV.U32 R11, RZ, RZ, 0x40004040 ;  /* 0x40004040ff0b1424 */ /* 0x002fc400078e00ff */
[----:B------:R-:W-:Y:S01]  /*10d40*/  @P1 IMAD.MOV.U32 R7, RZ, RZ, 0x40004040 ;  /* 0x40004040ff071424 */ /* 0x000fe200078e00ff */
[----:B------:R-:W-:Y:S02]  /*10d50*/  @P0 R2UR UR15, R3 ;  /* 0x00000000030f02ca */ /* 0x000fe400000e0000 */
[----:B------:R-:W-:Y:S02]  /*10d60*/  @P1 R2UR UR25, R11 ;  /* 0x000000000b1912ca */ /* 0x000fe400000e0000 */
[----:B------:R-:W-:Y:S01]  /*10d70*/  @P1 R2UR UR31, R7 ;  /* 0x00000000071f12ca */ /* 0x000fe200000e0000 */
[C---:B---3--:R-:W-:Y:S02]  /*10d80*/  VIADD R2, R9.reuse, 0x180 ;  /* 0x0000018009027836 */ /* 0x048fe40000000000 */
[----:B------:R-:W-:Y:S02]  /*10d90*/  @P0 VIADD R0, R9, 0x100 ;  /* 0x0000010009000836 */ /* 0x000fe40000000000 */
[----:B----4-:R-:W-:Y:S01]  /*10da0*/  VIADD R4, R6, 0x6 ;  /* 0x0000000606047836 */ /* 0x010fe20000000000 */
[----:B------:R-:W-:Y:S01]  /*10db0*/  R2UR UR8, R2 ;  /* 0x00000000020872ca */ /* 0x000fe200000e0000 */
[----:B------:R-:W-:-:S02]  /*10dc0*/  @P2 IMAD.MOV.U32 R2, RZ, RZ, RZ ;  /* 0x000000ffff022224 */ /* 0x000fc400078e00ff */
[----:B------:R-:W-:Y:S01]  /*10dd0*/  @P1 VIADD R3, R6, 0x2 ;  /* 0x0000000206031836 */ /* 0x000fe20000000000 */
[----:B------:R-:W-:Y:S01]  /*10de0*/  R2UR UR7, R4 ;  /* 0x00000000040772ca */ /* 0x000fe200000e0000 */
[----:B------:R-:W-:Y:S01]  /*10df0*/  @P1 IMAD.MOV.U32 R4, RZ, RZ, RZ ;  /* 0x000000ffff041224 */ /* 0x000fe200078e00ff */
[----:B------:R-:W-:Y:S02]  /*10e00*/  @P2 R2UR UR18, R2 ;  /* 0x00000000021222ca */ /* 0x000fe400000e0000 */
[----:B------:R-:W-:Y:S01]  /*10e10*/  ELECT P2, URZ, PT ;  /* 0x0000000000ff782f */ /* 0x000fe20003840000 */
[----:B------:R-:W-:Y:S01]  /*10e20*/  @P0 IMAD.MOV.U32 R2, RZ, RZ, RZ ;  /* 0x000000ffff020224 */ /* 0x000fe200078e00ff */
[----:B------:R-:W-:Y:S02]  /*10e30*/  @P1 R2UR UR9, R3 ;  /* 0x00000000030912ca */ /* 0x000fe400000e0000 */
[----:B------:R-:W-:Y:S01]  /*10e40*/  @P1 R2UR UR16, R4 ;  /* 0x00000000041012ca */ /* 0x000fe200000e0000 */
[----:B------:R-:W-:Y:S01]  /*10e50*/  @P1 VIADD R4, R9, 0x80 ;  /* 0x0000008009041836 */ /* 0x000fe20000000000 */
[----:B------:R-:W-:Y:S01]  /*10e60*/  @P0 R2UR UR14, R2 ;  /* 0x00000000020e02ca */ /* 0x000fe200000e0000 */
[----:B------:R-:W-:Y:S01]  /*10e70*/  IMAD.U32 R2, RZ, RZ, UR8 ;  /* 0x00000008ff027e24 */ /* 0x000fe2000f8e00ff */
[----:B------:R-:W-:Y:S01]  /*10e80*/  @P0 R2UR UR8, R0 ;  /* 0x00000000000802ca */ /* 0x000fe200000e0000 */
[----:B------:R-:W-:Y:S01]  /*10e90*/  @P0 VIADD R0, R6, 0x4 ;  /* 0x0000000406000836 */ /* 0x000fe20000000000 */
[----:B------:R-:W-:Y:S01]  /*10ea0*/  @P1 R2UR UR10, R4 ;  /* 0x00000000040a12ca */ /* 0x000fe200000e0000 */
[----:B------:R-:W-:Y:S01]  /*10eb0*/  IMAD.U32 R4, RZ, RZ, UR7 ;  /* 0x00000007ff047e24 */ /* 0x000fe2000f8e00ff */
[----:B------:R0:W-:Y:S01]  /*10ec0*/  UTCHMMA.2CTA gdesc[UR62], gdesc[UR58], tmem[UR5], tmem[UR18], idesc[UR19], UP0 ;  /* 0x00ff123a3e0075ea */ /* 0x0001e20008200005 */
[----:B------:R-:W-:Y:S01]  /*10ed0*/  @P2 IMAD.MOV.U32 R3, RZ, RZ, 0x40004040 ;  /* 0x40004040ff032424 */ /* 0x000fe200078e00ff */
[----:B------:R-:W-:Y:S01]  /*10ee0*/  @P2 R2UR UR12, R2 ;  /* 0x00000000020c22ca */ /* 0x000fe200000e0000 */
[----:B------:R-:W-:Y:S01]  /*10ef0*/  @P2 IMAD.MOV.U32 R5, RZ, RZ, 0x40004040 ;  /* 0x40004040ff052424 */ /* 0x000fe200078e00ff */
[----:B------:R-:W-:Y:S01]  /*10f00*/  @P0 R2UR UR7, R0 ;  /* 0x00000000000702ca */ /* 0x000fe200000e0000 */
[----:B------:R-:W-:Y:S01]  /*10f10*/  @P2 IMAD.MOV.U32 R2, RZ, RZ, RZ ;  /* 0x000000ffff022224 */ /* 0x000fe200078e00ff */
[----:B------:R-:W-:Y:S01]  /*10f20*/  @P2 R2UR UR13, R3 ;  /* 0x00000000030d22ca */ /* 0x000fe200000e0000 */
[----:B------:R-:W-:Y:S01]  /*10f30*/  IMAD.U32 R3, RZ, RZ, UR6 ;  /* 0x00000006ff037e24 */ /* 0x000fe2000f8e00ff */
[----:B------:R-:W-:Y:S01]  /*10f40*/  @P2 R2UR UR20, R4 ;  /* 0x00000000041422ca */ /* 0x000fe200000e0000 */
[----:B------:R-:W-:Y:S01]  /*10f50*/  IMAD.U32 R4, RZ, RZ, UR8 ;  /* 0x00000008ff047e24 */ /* 0x000fe2000f8e00ff */
[----:B------:R-:W-:Y:S01]  /*10f60*/  @P2 R2UR UR21, R5 ;  /* 0x00000000051522ca */ /* 0x000fe200000e0000 */
[----:B------:R-:W-:Y:S01]  /*10f70*/  IMAD.U32 R10, RZ, RZ, UR10 ;  /* 0x0000000aff0a7e24 */ /* 0x000fe2000f8e00ff */
[----:B------:R-:W-:Y:S01]  /*10f80*/  @P2 R2UR UR22, R2 ;  /* 0x00000000021622ca */ /* 0x000fe200000e0000 */
[----:B------:R-:W-:Y:S01]  /*10f90*/  IMAD.U32 R6, RZ, RZ, UR9 ;  /* 0x00000009ff067e24 */ /* 0x000fe2000f8e00ff */
[----:B------:R-:W-:-:S02]  /*10fa0*/  @P2 R2UR UR23, R3 ;  /* 0x00000000031722ca */ /* 0x000fc400000e0000 */
[----:B------:R-:W-:Y:S01]  /*10fb0*/  ELECT P2, URZ, PT ;  /* 0x0000000000ff782f */ /* 0x000fe20003840000 */
[----:B------:R-:W-:Y:S01]  /*10fc0*/  @P0 IMAD.MOV.U32 R3, RZ, RZ, 0x40004040 ;  /* 0x40004040ff030424 */ /* 0x000fe200078e00ff */
[----:B------:R-:W-:Y:S01]  /*10fd0*/  @P0 R2UR UR28, R4 ;  /* 0x00000000041c02ca */ /* 0x000fe200000e0000 */
[----:B------:R-:W-:Y:S01]  /*10fe0*/  IMAD.U32 R2, RZ, RZ, UR7 ;  /* 0x00000007ff027e24 */ /* 0x000fe2000f8e00ff */
[----:B------:R-:W-:Y:S01]  /*10ff0*/  @P1 R2UR UR24, R10 ;  /* 0x000000000a1812ca */ /* 0x000fe200000e0000 */
[----:B------:R-:W-:Y:S01]  /*11000*/  @P0 IMAD.MOV.U32 R5, RZ, RZ, 0x40004040 ;  /* 0x40004040ff050424 */ /* 0x000fe200078e00ff */
[----:B------:R-:W-:Y:S01]  /*11010*/  @P0 R2UR UR27, R3 ;  /* 0x00000000031b02ca */ /* 0x000fe200000e0000 */
[----:B------:R-:W-:Y:S01]  /*11020*/  @P4 VIADD R4, R8, 0xc8 ;  /* 0x000000c808044836 */ /* 0x000fe20000000000 */
[----:B------:R-:W-:Y:S01]  /*11030*/  @P0 R2UR UR26, R2 ;  /* 0x00000000021a02ca */ /* 0x000fe200000e0000 */
[----:B------:R-:W-:Y:S01]  /*11040*/  @P3 VIADD R3, R8, 0x38 ;  /* 0x0000003808033836 */ /* 0x000fe20000000000 */
[----:B------:R-:W-:Y:S01]  /*11050*/  @P1 R2UR UR30, R6 ;  /* 0x00000000061e12ca */ /* 0x000fe200000e0000 */
[----:B------:R-:W-:Y:S01]  /*11060*/  UMOV UR6, 0x3 ;  /* 0x0000000300067882 */ /* 0x000fe20000000000 */
[----:B------:R-:W-:Y:S01]  /*11070*/  @P3 LOP3.LUT R2, R27, 0xffff, RZ, 0xc0, !PT ;  /* 0x0000ffff1b023812 */ /* 0x000fe200078ec0ff */
[----:B------:R-:W-:Y:S01]  /*11080*/  @P2 VIADD R0, R8, 0xb8 ;  /* 0x000000b808002836 */ /* 0x000fe20000000000 */
[----:B------:R-:W-:-:S02]  /*11090*/  @P0 R2UR UR29, R5 ;  /* 0x00000000051d02ca */ /* 0x000fc400000e0000 */
[----:B------:R-:W-:Y:S01]  /*110a0*/  @P4 R2UR UR10, R4 ;  /* 0x00000000040a42ca */ /* 0x000fe200000e0000 */
[----:B------:R-:W-:Y:S01]  /*110b0*/  IMAD.U32 R4, R25, -0x80000000, RZ ;  /* 0x8000000019047824 */ /* 0x000fe200078e00ff */
[----:B------:R-:W-:Y:S02]  /*110c0*/  @P3 R2UR UR9, R3 ;  /* 0x00000000030932ca */ /* 0x000fe400000e0000 */
[----:B------:R-:W-:Y:S01]  /*110d0*/  @P3 R2UR UR8, R2 ;  /* 0x00000000020832ca */ /* 0x000fe200000e0000 */
[----:B------:R-:W-:Y:S01]  /*110e0*/  IMAD.U32 R2, R26, -0x80000000, RZ ;  /* 0x800000001a027824 */ /* 0x000fe200078e00ff */
[----:B------:R-:W-:Y:S01]  /*110f0*/  @P2 R2UR UR7, R0 ;  /* 0x00000000000722ca */ /* 0x000fe200000e0000 */
[----:B------:R0:W-:Y:S04]  /*11100*/  UTCHMMA.2CTA gdesc[UR30], gdesc[UR24], tmem[UR5], tmem[UR16], idesc[UR17], UPT ;  /* 0x00ff10181e0075ea */ /* 0x0001e8000ba00005 */
[----:B------:R0:W-:Y:S01]  /*11110*/  UTCHMMA.2CTA gdesc[UR26], gdesc[UR28], tmem[UR5], tmem[UR14], idesc[UR15], UPT ;  /* 0x00ff0e1c1a0075ea */ /* 0x0001e2000ba00005 */
[----:B------:R0:W-:Y:S01]  /*11120*/  UTCHMMA.2CTA gdesc[UR20], gdesc[UR12], tmem[UR5], tmem[UR22], idesc[UR23], UPT ;  /* 0x00ff160c140075ea */ /* 0x0001e2000ba00005 */
[----:B------:R0:W-:Y:S04]  /*11130*/  UTCBAR.2CTA.MULTICAST [UR10], URZ, UR6 ;  /* 0x000000ff0a0073e9 */ /* 0x0001e80008200806 */
[----:B------:R0:W-:Y:S02]  /*11140*/  UTCBAR.2CTA.MULTICAST [UR9], URZ, UR8 ;  /* 0x000000ff090073e9 */ /* 0x0001e40008200808 */
[----:B------:R0:W-:Y:S01]  /*11150*/  UTCBAR.2CTA.MULTICAST [UR7], URZ, UR6 ;  /* 0x000000ff070073e9 */ /* 0x0001e20008200806 */
[----:B------:R-:W1:Y:S02]  /*11160*/  SYNCS.PHASECHK.TRANS64.TRYWAIT P0, [R8+URZ+0x88], R2 ;  /* 0x00008802080075a7 */ /* 0x000e6400080011ff */
[----:B01----:R-:W-:Y:S05]  /*11170*/  @!P0 BRA `(.L_x_155) ;  /* 0x0000009c00d08947 */ /* 0x003fea0003800000 */
.L_x_343:
[----:B------:R-:W2:Y:S01]  /*11180*/  LDL.LU R0, [R1+0xb8] ;  /* 0x0000b80001007983 */ /* 0x000ea20000300800 */
[----:B------:R-:W1:Y:S01]  /*11190*/  SYNCS.PHASECHK.TRANS64.TRYWAIT P0, [R8+URZ+0x98], R4 ;  /* 0x00009804080075a7 */ /* 0x000e6200080011ff */
[----:B--2---:R-:W-:-:S04]  /*111a0*/  SHF.L.U32 R2, R0, 0x1f, RZ ;  /* 0x0000001f00027819 */ /* 0x004fc800000006ff */
[----:B0-----:R-:W-:Y:S01]  /*111b0*/  MOV R3, R2 ;  /* 0x0000000200037202 */ /* 0x001fe20000000f00 */
[----:B-1----:R-:W-:Y:S06]  /*111c0*/  @!P0 BRA `(.L_x_156) ;  /* 0x0000009c00d48947 */ /* 0x002fec0003800000 */
.L_x_345:
[----:B------:R1:W2:Y:S02]  /*111d0*/  SYNCS.PHASECHK.TRANS64.TRYWAIT P0, [R8+URZ+0xd8], R3 ;  /* 0x0000d803080075a7 */ /* 0x0002a400080011ff */
[----:B--2---:R-:W-:Y:S05]  /*111e0*/  @!P0 NANOSLEEP.SYNCS 0x989680 ;  /* 0x009896800000895d */ /* 0x004fea0003900000 */
[----:B------:R-:W2:Y:S02]  /*111f0*/  @!P0 SYNCS.PHASECHK.TRANS64 P0, [R8+URZ+0xd8], R3 ;  /* 0x0000d803080085a7 */ /* 0x000ea400080010ff */
[----:B--2---:R-:W-:Y:S05]  /*11200*/  @P0 BRA `(.L_x_21) ;  /* 0x0000007000580947 */ /* 0x004fea0003800000 */
.L_x_157:
[----:B--2---:R2:W3:Y:S02]  /*11210*/  SYNCS.PHASECHK.TRANS64.TRYWAIT P0, [R8+URZ+0xd8], R3 ;  /* 0x0000d803080075a7 */ /* 0x0044e400080011ff */
[----:B---3--:R-:W-:Y:S05]  /*11220*/  @!P0 NANOSLEEP.SYNCS 0x989680 ;  /* 0x009896800000895d */ /* 0x008fea0003900000 */
[----:B------:R-:W3:Y:S02]  /*11230*/  @!P0 SYNCS.PHASECHK.TRANS64 P0, [R8+URZ+0xd8], R3 ;  /* 0x0000d803080085a7 */ /* 0x000ee400080010ff */
[----:B---3--:R-:W-:Y:S05]  /*11240*/  @!P0 BRA `(.L_x_157) ;  /* 0xfffffffc00f08947 */ /* 0x008fea000383ffff */
[----:B------:R-:W-:Y:S05]  /*11250*/  BRA `(.L_x_21) ;  /* 0x0000007000447947 */ /* 0x000fea0003800000 */
.L_x_129:
[----:B------:R-:W2:Y:S02]  /*11260*/  LDL R2, [R1+0x110] ;  /* 0x0001100001027983 */ /* 0x000ea40000100800 */
[----:B--2---:R-:W-:-:S13]  /*11270*/  ISETP.GT.U32.AND P0, PT, R2, 0x7, PT ;  /* 0x000000070200780c */ /* 0x004fda0003f04070 */
[----:B------:R-:W-:Y:S05]  /*11280*/  @P0 BRA `(.L_x_158) ;  /* 0x0000007000300947 */ /* 0x000fea0003800000 */
.L_x_159:
[----:B------:R-:W-:-:S08]  /*11290*/  NOP ;  /* 0x0000000000007918 */ /* 0x000fd00000000000 */
[----:B------:R-:W0:Y:S02]  /*112a0*/  USETMAXREG.TRY_ALLOC.CTAPOOL UP0, 0x80 ;  /* 0x00000080000079c8 */ /* 0x000e240008000600 */
[----:B0-----:R-:W-:Y:S05]  /*112b0*/  BRA.U !UP0, `(.L_x_159) ;  /* 0xfffffffd08f47547 */ /* 0x001fea000b83ffff */
[----:B------:R-:W0:Y:S01]  /*112c0*/  S2R R104, SR_CgaCtaId ;  /* 0x0000000000687919 */ /* 0x000e220000008800 */
[--C-:B------:R-:W-:Y:S01]  /*112d0*/  SHF.R.U32.HI R2, RZ, 0x2, R23.reuse ;  /* 0x00000002ff027819 */ /* 0x100fe20000011617 */
[----:B------:R-:W1:Y:S01]  /*112e0*/  LDC.64 R24, c[0x0][0x888] ;  /* 0x00022200ff187b82 */ /* 0x000e620000000a00 */
[----:B------:R-:W-:Y:S01]  /*112f0*/  MOV R3, 0x400 ;  /* 0x0000040000037802 */ /* 0x000fe20000000f00 */
[----:B------:R-:W-:Y:S01]  /*11300*/  IMAD.MOV.U32 R86, RZ, RZ, RZ ;  /* 0x000000ffff567224 */ /* 0x000fe200078e00ff */
[C---:B------:R-:W-:Y:S01]  /*11310*/  LOP3.LUT R100, R23.reuse, 0x7f, RZ, 0xc0, !PT ;  /* 0x0000007f17647812 */ /* 0x040fe200078ec0ff */
[----:B------:R-:W-:Y:S01]  /*11320*/  IMAD R2, R23, 0x80, R2 ;  /* 0x0000008017027824 */ /* 0x000fe200078e0202 */
[--C-:B------:R-:W-:Y:S01]  /*11330*/  SHF.R.U32.HI R27, RZ, 0x1, R23.reuse ;  /* 0x00000001ff1b7819 */ /* 0x100fe20000011617 */
[----:B------:R-:W-:Y:S01]  /*11340*/  IMAD.MOV.U32 R102, RZ, RZ, 0x1 ;  /* 0x00000001ff667424 */ /* 0x000fe200078e00ff */
[----:B------:R-:W-:Y:S01]  /*11350*/  SHF.R.U32.HI R109, RZ, 0x7, R23 ;  /* 0x00000007ff6d7819 */ /* 0x000fe20000011617 */
[----:B------:R-:W2:Y:S01]  /*11360*/  LDC R92, c[0x0][0x860] ;  /* 0x00021800ff5c7b82 */ /* 0x000ea20000000800 */
[----:B------:R-:W-:Y:S01]  /*11370*/  LOP3.LUT R2, R2, 0x3fa0, RZ, 0xc0, !PT ;  /* 0x00003fa002027812 */ /* 0x000fe200078ec0ff */
[----:B------:R-:W-:Y:S01]  /*11380*/  IMAD.IADD R100, R80, 0x1, R100 ;  /* 0x0000000150647824 */ /* 0x000fe200078e0264 */
[----:B------:R-:W-:-:S02]  /*11390*/  LOP3.LUT R27, R27, 0x40, RZ, 0xc0, !PT ;  /* 0x000000401b1b7812 */ /* 0x000fc400078ec0ff */
[----:B------:R-:W-:Y:S02]  /*113a0*/  CS2R R84, SRZ ;  /* 0x0000000000547805 */ /* 0x000fe4000001ff00 */
[----:B------:R-:W-:Y:S01]  /*113b0*/  LOP3.LUT R108, R23, 0x1f, RZ, 0xc0, !PT ;  /* 0x0000001f176c7812 */ /* 0x000fe200078ec0ff */
[----:B------:R-:W-:Y:S01]  /*113c0*/  IMAD.MOV.U32 R101, RZ, RZ, 0x1 ;  /* 0x00000001ff657424 */ /* 0x000fe200078e00ff */
[----:B------:R-:W3:Y:S01]  /*113d0*/  LDC R91, c[0x0][0x888] ;  /* 0x00022200ff5b7b82 */ /* 0x000ee20000000800 */
[----:B------:R-:W-:Y:S02]  /*113e0*/  IMAD.MOV.U32 R83, RZ, RZ, RZ ;  /* 0x000000ffff537224 */ /* 0x000fe400078e00ff */
[----:B------:R-:W-:Y:S02]  /*113f0*/  IMAD.MOV.U32 R82, RZ, RZ, R37 ;  /* 0x000000ffff527224 */ /* 0x000fe400078e0025 */
[----:B-1----:R-:W-:Y:S01]  /*11400*/  IMAD.IADD R24, R25, 0x1, -R24 ;  /* 0x0000000119187824 */ /* 0x002fe200078e0a18 */
[----:B------:R-:W-:-:S02]  /*11410*/  ISETP.GE.AND P2, PT, R100, R25, PT ;  /* 0x000000196400720c */ /* 0x000fc40003f46270 */
[----:B0-----:R-:W-:Y:S01]  /*11420*/  LEA R104, R104, R3, 0x18 ;  /* 0x0000000368687211 */ /* 0x001fe200078ec0ff */
[----:B--2---:R-:W-:-:S04]  /*11430*/  FMUL R92, R92, 1.4426950216293334961 ;  /* 0x3fb8aa3b5c5c7820 */ /* 0x004fc80000400000 */
[C---:B------:R-:W-:Y:S02]  /*11440*/  IMAD.IADD R2, R104.reuse, 0x1, R2 ;  /* 0x0000000168027824 */ /* 0x040fe400078e0202 */
[----:B------:R-:W-:Y:S02]  /*11450*/  IMAD.IADD R27, R104, 0x1, R27 ;  /* 0x00000001681b7824 */ /* 0x000fe400078e021b */
[C---:B------:R-:W-:Y:S02]  /*11460*/  VIADD R4, R2.reuse, 0x341c0 ;  /* 0x000341c002047836 */ /* 0x040fe40000000000 */
[C---:B------:R-:W-:Y:S02]  /*11470*/  VIADD R8, R2.reuse, 0x301c0 ;  /* 0x000301c002087836 */ /* 0x040fe40000000000 */
[C---:B------:R-:W-:Y:S01]  /*11480*/  VIADD R7, R2.reuse, 0x301d0 ;  /* 0x000301d002077836 */ /* 0x040fe20000000000 */
[----:B------:R-:W-:Y:S01]  /*11490*/  SHF.R.U32.HI R3, RZ, 0x3, R4 ;  /* 0x00000003ff037819 */ /* 0x000fe20000011604 */
[----:B------:R-:W-:-:S02]  /*114a0*/  VIADD R9, R2, 0x30190 ;  /* 0x0003019002097836 */ /* 0x000fc40000000000 */
[----:B------:R-:W-:Y:S01]  /*114b0*/  VIADD R10, R2, 0x30180 ;  /* 0x00030180020a7836 */ /* 0x000fe20000000000 */
[----:B------:R-:W-:Y:S02]  /*114c0*/  LOP3.LUT R103, R4, 0x70, R3, 0x78, !PT ;  /* 0x0000007004677812 */ /* 0x000fe400078e7803 */
[----:B------:R-:W-:Y:S02]  /*114d0*/  SHF.R.U32.HI R4, RZ, 0x3, R8 ;  /* 0x00000003ff047819 */ /* 0x000fe40000011608 */
[----:B------:R-:W-:Y:S02]  /*114e0*/  SHF.R.U32.HI R3, RZ, 0x3, R7 ;  /* 0x00000003ff037819 */ /* 0x000fe40000011607 */
[----:B------:R-:W-:Y:S01]  /*114f0*/  LOP3.LUT R97, R8, 0x70, R4, 0x78, !PT ;  /* 0x0000007008617812 */ /* 0x000fe200078e7804 */
[C---:B------:R-:W-:Y:S01]  /*11500*/  VIADD R4, R2.reuse, 0x34180 ;  /* 0x0003418002047836 */ /* 0x040fe20000000000 */
[----:B------:R-:W-:Y:S01]  /*11510*/  LOP3.LUT R96, R7, 0x70, R3, 0x78, !PT ;  /* 0x0000007007607812 */ /* 0x000fe200078e7803 */
[C---:B------:R-:W-:Y:S01]  /*11520*/  VIADD R3, R2.reuse, 0x34190 ;  /* 0x0003419002037836 */ /* 0x040fe20000000000 */
[----:B------:R-:W-:Y:S01]  /*11530*/  SHF.R.U32.HI R5, RZ, 0x3, R9 ;  /* 0x00000003ff057819 */ /* 0x000fe20000011609 */
[----:B------:R-:W-:Y:S01]  /*11540*/  VIADD R2, R2, 0x341d0 ;  /* 0x000341d002027836 */ /* 0x000fe20000000000 */
[----:B------:R-:W-:-:S02]  /*11550*/  SHF.R.U32.HI R6, RZ, 0x3, R10 ;  /* 0x00000003ff067819 */ /* 0x000fc4000001160a */
[----:B------:R-:W-:Y:S02]  /*11560*/  LOP3.LUT R98, R9, 0x70, R5, 0x78, !PT ;  /* 0x0000007009627812 */ /* 0x000fe400078e7805 */
[----:B------:R-:W-:Y:S02]  /*11570*/  LOP3.LUT R99, R10, 0x70, R6, 0x78, !PT ;  /* 0x000000700a637812 */ /* 0x000fe400078e7806 */
[----:B------:R-:W-:Y:S02]  /*11580*/  SHF.R.U32.HI R5, RZ, 0x3, R2 ;  /* 0x00000003ff057819 */ /* 0x000fe40000011602 */
[----:B------:R-:W-:Y:S02]  /*11590*/  SHF.R.U32.HI R6, RZ, 0x3, R3 ;  /* 0x00000003ff067819 */ /* 0x000fe40000011603 */
[----:B------:R-:W-:Y:S01]  /*115a0*/  LOP3.LUT R93, R2, 0x70, R5, 0x78, !PT ;  /* 0x00000070025d7812 */ /* 0x000fe200078e7805 */
[----:B------:R-:W-:Y:S01]  /*115b0*/  VIADD R5, R104, 0xa0 ;  /* 0x000000a068057836 */ /* 0x000fe20000000000 */
[----:B------:R-:W-:-:S02]  /*115c0*/  LOP3.LUT R94, R3, 0x70, R6, 0x78, !PT ;  /* 0x00000070035e7812 */ /* 0x000fc400078e7806 */
[--C-:B------:R-:W-:Y:S02]  /*115d0*/  SHF.R.U32.HI R2, RZ, 0x5, R23.reuse ;  /* 0x00000005ff027819 */ /* 0x100fe40000011617 */
[----:B------:R-:W-:Y:S02]  /*115e0*/  SHF.R.U32.HI R3, RZ, 0x3, R23 ;  /* 0x00000003ff037819 */ /* 0x000fe40000011617 */
[----:B------:R-:W-:Y:S01]  /*115f0*/  SHF.R.U32.HI R7, RZ, 0x3, R4 ;  /* 0x00000003ff077819 */ /* 0x000fe20000011604 */
[----:B------:R0:W-:Y:S01]  /*11600*/  STL [R1+0x110], R2 ;  /* 0x0001100201007387 */ /* 0x0001e20000100800 */
[----:B------:R-:W-:Y:S02]  /*11610*/  LOP3.LUT R106, R3, 0x10, RZ, 0xc0, !PT ;  /* 0x00000010036a7812 */ /* 0x000fe400078ec0ff */
[----:B------:R-:W-:Y:S01]  /*11620*/  LOP3.LUT R95, R4, 0x70, R7, 0x78, !PT ;  /* 0x00000070045f7812 */ /* 0x000fe200078e7807 */
[----:B------:R-:W-:Y:S01]  /*11630*/  VIADD R4, R104, 0x88 ;  /* 0x0000008868047836 */ /* 0x000fe20000000000 */
[----:B------:R-:W-:-:S04]  /*11640*/  PRMT R90, R123, 0x654, R5 ;  /* 0x000006547b5a7816 */ /* 0x000fc80000000005 */
[----:B------:R-:W-:Y:S01]  /*11650*/  PRMT R89, R123, 0x654, R4 ;  /* 0x000006547b597816 */ /* 0x000fe20000000004 */
[----:B0-----:R-:W-:Y:S02]  /*11660*/  IMAD R2, R23, 0x10000, R3 ;  /* 0x0001000017027824 */ /* 0x001fe400078e0203 */
[----:B------:R-:W-:-:S03]  /*11670*/  VIADD R3, R104, 0x98 ;  /* 0x0000009868037836 */ /* 0x000fc60000000000 */
[----:B------:R-:W-:Y:S01]  /*11680*/  LOP3.LUT R105, R2, 0x600010, RZ, 0xc0, !PT ;  /* 0x0060001002697812 */ /* 0x000fe200078ec0ff */
[----:B------:R-:W-:Y:S01]  /*11690*/  VIADD R2, R104, 0xb0 ;  /* 0x000000b068027836 */ /* 0x000fe20000000000 */
[----:B------:R-:W-:-:S03]  /*116a0*/  PRMT R88, R123, 0x654, R3 ;  /* 0x000006547b587816 */ /* 0x000fc60000000003 */
[----:B------:R-:W-:Y:S01]  /*116b0*/  VIADD R81, R105, UR5 ;  /* 0x0000000569517c36 */ /* 0x000fe20008000000 */
[----:B---3--:R-:W-:-:S07]  /*116c0*/  PRMT R87, R123, 0x654, R2 ;  /* 0x000006547b577816 */ /* 0x008fce0000000002 */
.L_x_166:
[----:B------:R-:W-:Y:S02]  /*116d0*/  SHF.L.U32 R2, R83, 0x1f, RZ ;  /* 0x0000001f53027819 */ /* 0x000fe400000006ff */
[----:B------:R-:W-:Y:S02]  /*116e0*/  SHF.L.U32 R3, R101, 0x1f, RZ ;  /* 0x0000001f65037819 */ /* 0x000fe400000006ff */
[----:B------:R-:W0:Y:S02]  /*116f0*/  SYNCS.PHASECHK.TRANS64.TRYWAIT P0, [R104+URZ+0x80], R2 ;  /* 0x00008002680075a7 */ /* 0x000e2400080011ff */
[----:B0-2---:R-:W-:Y:S05]  /*11700*/  @!P0 BRA `(.L_x_160) ;  /* 0x00000098009c8947 */ /* 0x005fea0003800000 */
.L_x_347:
[----:B------:R-:W1:Y:S01]  /*11710*/  SYNCS.PHASECHK.TRANS64.TRYWAIT P0, [R104+URZ+0xa8], R3 ;  /* 0x0000a803680075a7 */ /* 0x000e6200080011ff */
[----:B------:R-:W-:Y:S01]  /*11720*/  SHF.L.U32 R2, R85, 0x1f, RZ ;  /* 0x0000001f55027819 */ /* 0x000fe200000006ff */
[----:B-1----:R-:W-:Y:S06]  /*11730*/  @!P0 BRA `(.L_x_161) ;  /* 0x0000009800ac8947 */ /* 0x002fec0003800000 */
.L_x_349:
[----:B------:R-:W1:Y:S01]  /*11740*/  SYNCS.PHASECHK.TRANS64.TRYWAIT P0, [R104+URZ+0x60], R2 ;  /* 0x00006002680075a7 */ /* 0x000e6200080011ff */
[----:B------:R-:W-:Y:S01]  /*11750*/  R2UR UR6, R81 ;  /* 0x00000000510672ca */ /* 0x000fe200000e0000 */
[----:B-1----:R-:W-:-:S14]  /*11760*/  @!P0 BRA `(.L_x_162) ;  /* 0x0000009800bc8947 */ /* 0x002fdc0003800000 */
.L_x_351:
[----:B------:R-:W2:Y:S01]  /*11770*/  LDS.128 R28, [R27+0x38180] ;  /* 0x038180001b1c7984 */ /* 0x000ea20000000c00 */
[----:B------:R-:W-:Y:S01]  /*11780*/  IMAD R2, R82, 0x40, R106 ;  /* 0x0000004052027824 */ /* 0x000fe200078e026a */
[----:B------:R-:W-:Y:S01]  /*11790*/  LOP3.LUT R0, R0, 0xfbffffff, RZ, 0xc0, !PT ;  /* 0xfbffffff00007812 */ /* 0x000fe200078ec0ff */
[----:B------:R-:W-:Y:S01]  /*117a0*/  IMAD.MOV.U32 R125, RZ, RZ, 0x1 ;  /* 0x00000001ff7d7424 */ /* 0x000fe200078e00ff */
[----:B------:R-:W3:Y:S01]  /*117b0*/  LDTM.x16 R8, tmem[UR6+0x100] ;  /* 0x00010006000879ee */ /* 0x000ee20008240000 */
[----:B0-----:R-:W-:Y:S01]  /*117c0*/  IMAD.IADD R5, R24, 0x1, R2 ;  /* 0x0000000118057824 */ /* 0x001fe200078e0202 */
[CC--:B------:R-:W-:Y:S01]  /*117d0*/  ISETP.GE.OR P1, PT, R2.reuse, R91.reuse, P2 ;  /* 0x0000005b0200720c */ /* 0x0c0fe20001726670 */
[C---:B-1----:R-:W-:Y:S01]  /*117e0*/  VIADD R3, R2.reuse, 0x1 ;  /* 0x0000000102037836 */ /* 0x042fe20000000000 */
[----:B------:R-:W0:Y:S01]  /*117f0*/  LDS.128 R32, [R27+0x38190] ;  /* 0x038190001b207984 */ /* 0x000e220000000c00 */
[----:B------:R-:W-:Y:S01]  /*11800*/  VIADD R25, R2, 0xf ;  /* 0x0000000f02197836 */ /* 0x000fe20000000000 */
[-C--:B------:R-:W-:Y:S01]  /*11810*/  ISETP.LT.OR P4, PT, R5, R100.reuse, P1 ;  /* 0x000000640500720c */ /* 0x080fe20000f81670 */
[----:B------:R-:W-:Y:S01]  /*11820*/  IMAD.IADD R4, R24, 0x1, R3 ;  /* 0x0000000118047824 */ /* 0x000fe200078e0203 */
[-C--:B------:R-:W-:Y:S01]  /*11830*/  ISETP.GE.OR P0, PT, R3, R91.reuse, P2 ;  /* 0x0000005b0300720c */ /* 0x080fe20001706670 */
[----:B------:R-:W-:Y:S01]  /*11840*/  VIADD R3, R2, 0x2 ;  /* 0x0000000202037836 */ /* 0x000fe20000000000 */
[----:B------:R-:W-:Y:S01]  /*11850*/  R2UR UR6, R81 ;  /* 0x00000000510672ca */ /* 0x000fe200000e0000 */
[----:B------:R-:W-:Y:S01]  /*11860*/  IMAD.IADD R26, R24, 0x1, R25 ;  /* 0x00000001181a7824 */ /* 0x000fe200078e0219 */
[----:B------:R-:W-:Y:S01]  /*11870*/  ISETP.LT.OR P3, PT, R4, R100, P0 ;  /* 0x000000640400720c */ /* 0x000fe20000761670 */
[----:B------:R-:W-:Y:S01]  /*11880*/  IMAD.IADD R6, R24, 0x1, R3 ;  /* 0x0000000118067824 */ /* 0x000fe200078e0203 */
[----:B------:R-:W-:Y:S01]  /*11890*/  ISETP.GE.OR P0, PT, R3, R91, P2 ;  /* 0x0000005b0300720c */ /* 0x000fe20001706670 */
[----:B------:R-:W-:-:S04]  /*118a0*/  VIADD R3, R2, 0x3 ;  /* 0x0000000302037836 */ /* 0x000fc80000000000 */
[----:B------:R-:W-:-:S04]  /*118b0*/  @P4 LOP3.LUT R0, R0, 0x4000000, RZ, 0xfc, !PT ;  /* 0x0400000000004812 */ /* 0x000fc800078efcff */
[----:B------:R-:W-:Y:S02]  /*118c0*/  LOP3.LUT R0, R0, 0xfdffffff, RZ, 0xc0, !PT ;  /* 0xfdffffff00007812 */ /* 0x000fe400078ec0ff */
[----:B---3--:R-:W-:Y:S02]  /*118d0*/  FSEL R4, R8, -INF , !P4 ;  /* 0xff80000008047808 */ /* 0x008fe40006000000 */
[----:B------:R-:W-:Y:S02]  /*118e0*/  FSEL R5, R9, -INF , !P3 ;  /* 0xff80000009057808 */ /* 0x000fe40005800000 */
[----:B------:R-:W-:Y:S02]  /*118f0*/  ISETP.LT.OR P4, PT, R6, R100, P0 ;  /* 0x000000640600720c */ /* 0x000fe40000781670 */
[----:B------:R-:W-:Y:S02]  /*11900*/  ISETP.GE.OR P0, PT, R3, R91, P2 ;  /* 0x0000005b0300720c */ /* 0x000fe40001706670 */
[----:B------:R-:W-:Y:S01]  /*11910*/  @P3 LOP3.LUT R0, R0, 0x2000000, RZ, 0xfc, !PT ;  /* 0x0200000000003812 */ /* 0x000fe200078efcff */
[----:B--2---:R-:W-:-:S02]  /*11920*/  FFMA2 R6, R4.F32x2.HI_LO, R92.F32, R28.F32x2.HI_LO ;  /* 0x0000005c04067249 */ /* 0x004fc4000100001c */
[----:B------:R-:W-:Y:S01]  /*11930*/  IMAD.IADD R5, R24, 0x1, R3 ;  /* 0x0000000118057824 */ /* 0x000fe200078e0203 */
[----:B------:R-:W-:Y:S01]  /*11940*/  LOP3.LUT R0, R0, 0xfeffffff, RZ, 0xc0, !PT ;  /* 0xfeffffff00007812 */ /* 0x000fe200078ec0ff */
[C---:B------:R-:W-:Y:S01]  /*11950*/  VIADD R4, R2.reuse, 0x4 ;  /* 0x0000000402047836 */ /* 0x040fe20000000000 */
[----:B------:R1:W-:Y:S01]  /*11960*/  MUFU.EX2 R76, R6 ;  /* 0x00000006004c7308 */ /* 0x0003e20000000800 */
[----:B------:R-:W-:Y:S01]  /*11970*/  VIADD R3, R2, 0x5 ;  /* 0x0000000502037836 */ /* 0x000fe20000000000 */
[-C--:B------:R-:W-:Y:S01]  /*11980*/  ISETP.LT.OR P3, PT, R5, R100.reuse, P0 ;  /* 0x000000640500720c */ /* 0x080fe20000761670 */
[----:B------:R-:W-:Y:S01]  /*11990*/  IMAD.IADD R8, R24, 0x1, R4 ;  /* 0x0000000118087824 */ /* 0x000fe200078e0204 */
[----:B------:R-:W-:Y:S02]  /*119a0*/  ISETP.GE.OR P1, PT, R4, R91, P2 ;  /* 0x0000005b0400720c */ /* 0x000fe40001726670 */
[----:B------:R-:W-:Y:S02]  /*119b0*/  @P4 LOP3.LUT R0, R0, 0x1000000, RZ, 0xfc, !PT ;  /* 0x0100000000004812 */ /* 0x000fe400078efcff */
[----:B------:R-:W-:Y:S01]  /*119c0*/  ISETP.LT.OR P1, PT, R8, R100, P1 ;  /* 0x000000640800720c */ /* 0x000fe20000f21670 */
[----:B------:R0:W-:Y:S01]  /*119d0*/  MUFU.EX2 R77, R7 ;  /* 0x00000007004d7308 */ /* 0x0001e20000000800 */
[----:B------:R-:W-:-:S02]  /*119e0*/  LOP3.LUT R0, R0, 0xff7fffff, RZ, 0xc0, !PT ;  /* 0xff7fffff00007812 */ /* 0x000fc400078ec0ff */
[----:B------:R-:W-:Y:S01]  /*119f0*/  ISETP.GE.OR P0, PT, R3, R91, P2 ;  /* 0x0000005b0300720c */ /* 0x000fe20001706670 */
[----:B------:R-:W-:Y:S01]  /*11a00*/  IMAD.IADD R3, R24, 0x1, R3 ;  /* 0x0000000118037824 */ /* 0x000fe200078e0203 */
[----:B------:R-:W-:Y:S02]  /*11a10*/  FSEL R4, R10, -INF , !P4 ;  /* 0xff8000000a047808 */ /* 0x000fe40006000000 */
[----:B------:R-:W-:Y:S01]  /*11a20*/  @P3 LOP3.LUT R0, R0, 0x800000, RZ, 0xfc, !PT ;  /* 0x0080000000003812 */ /* 0x000fe200078efcff */
[----:B-1----:R-:W-:Y:S01]  /*11a30*/  VIADD R6, R2, 0x6 ;  /* 0x0000000602067836 */ /* 0x002fe20000000000 */
[----:B------:R-:W-:Y:S02]  /*11a40*/  ISETP.LT.OR P0, PT, R3, R100, P0 ;  /* 0x000000640300720c */ /* 0x000fe40000701670 */
[----:B------:R-:W-:Y:S01]  /*11a50*/  LOP3.LUT R0, R0, 0xffbfffff, RZ, 0xc0, !PT ;  /* 0xffbfffff00007812 */ /* 0x000fe200078ec0ff */
[----:B------:R-:W-:Y:S01]  /*11a60*/  IMAD.IADD R3, R24, 0x1, R6 ;  /* 0x0000000118037824 */ /* 0x000fe200078e0206 */
[----:B------:R-:W-:-:S02]  /*11a70*/  FSEL R5, R11, -INF , !P3 ;  /* 0xff8000000b057808 */ /* 0x000fc40005800000 */
[----:B------:R-:W-:-:S03]  /*11a80*/  @P1 LOP3.LUT R0, R0, 0x400000, RZ, 0xfc, !PT ;  /* 0x0040000000001812 */ /* 0x000fc600078efcff */
[----:B------:R-:W-:Y:S01]  /*11a90*/  FFMA2 R8, R4.F32x2.HI_LO, R92.F32, R30.F32x2.HI_LO ;  /* 0x0000005c04087249 */ /* 0x000fe2000100001e */
[----:B------:R-:W-:Y:S01]  /*11aa0*/  LOP3.LUT R0, R0, 0xffdfffff, RZ, 0xc0, !PT ;  /* 0xffdfffff00007812 */ /* 0x000fe200078ec0ff */
[----:B------:R-:W1:Y:S01]  /*11ab0*/  LDS.128 R28, [R27+0x381a0] ;  /* 0x0381a0001b1c7984 */ /* 0x000e620000000c00 */
[----:B------:R-:W-:Y:S01]  /*11ac0*/  FSEL R5, R13, -INF , !P0 ;  /* 0xff8000000d057808 */ /* 0x000fe20004000000 */
[----:B------:R2:W-:Y:S01]  /*11ad0*/  MUFU.EX2 R74, R8 ;  /* 0x00000008004a7308 */ /* 0x0005e20000000800 */
[----:B------:R-:W-:Y:S02]  /*11ae0*/  @P0 LOP3.LUT R0, R0, 0x200000, RZ, 0xfc, !PT ;  /* 0x0020000000000812 */ /* 0x000fe400078efcff */
[----:B------:R-:W-:Y:S02]  /*11af0*/  ISETP.GE.OR P0, PT, R6, R91, P2 ;  /* 0x0000005b0600720c */ /* 0x000fe40001706670 */
[----:B------:R-:W-:Y:S02]  /*11b00*/  FSEL R4, R12, -INF , !P1 ;  /* 0xff8000000c047808 */ /* 0x000fe40004800000 */
[----:B------:R-:W-:Y:S01]  /*11b10*/  ISETP.LT.OR P4, PT, R3, R100, P0 ;  /* 0x000000640300720c */ /* 0x000fe20000781670 */
[----:B------:R-:W-:Y:S01]  /*11b20*/  VIADD R3, R2, 0x8 ;  /* 0x0000000802037836 */ /* 0x000fe20000000000 */
[----:B------:R-:W-:Y:S01]  /*11b30*/  LOP3.LUT R0, R0, 0xffefffff, RZ, 0xc0, !PT ;  /* 0xffefffff00007812 */ /* 0x000fe200078ec0ff */
[----:B0-----:R-:W-:Y:S01]  /*11b40*/  FFMA2 R6, R4.F32x2.HI_LO, R92.F32, R32.F32x2.HI_LO ;  /* 0x0000005c04067249 */ /* 0x001fe20001000020 */
[----:B------:R-:W-:Y:S01]  /*11b50*/  MUFU.EX2 R75, R9 ;  /* 0x00000009004b7308 */ /* 0x000fe20000000800 */
[----:B--2---:R-:W-:-:S07]  /*11b60*/  VIADD R8, R2, 0x7 ;  /* 0x0000000702087836 */ /* 0x004fce0000000000 */
[----:B------:R0:W-:Y:S01]  /*11b70*/  MUFU.EX2 R72, R6 ;  /* 0x0000000600487308 */ /* 0x0001e20000000800 */
[----:B------:R-:W-:Y:S01]  /*11b80*/  @P4 LOP3.LUT R0, R0, 0x100000, RZ, 0xfc, !PT ;  /* 0x0010000000004812 */ /* 0x000fe200078efcff */
[----:B------:R-:W-:Y:S01]  /*11b90*/  IMAD.IADD R4, R24, 0x1, R8 ;  /* 0x0000000118047824 */ /* 0x000fe200078e0208 */
[-C--:B------:R-:W-:Y:S01]  /*11ba0*/  ISETP.GE.OR P0, PT, R8, R91.reuse, P2 ;  /* 0x0000005b0800720c */ /* 0x080fe20001706670 */
[----:B------:R-:W-:Y:S01]  /*11bb0*/  VIADD R8, R2, 0x9 ;  /* 0x0000000902087836 */ /* 0x000fe20000000000 */
[----:B------:R-:W-:Y:S02]  /*11bc0*/  LOP3.LUT R0, R0, 0xfff7ffff, RZ, 0xc0, !PT ;  /* 0xfff7ffff00007812 */ /* 0x000fe400078ec0ff */
[-C--:B------:R-:W-:Y:S01]  /*11bd0*/  ISETP.LT.OR P1, PT, R4, R100.reuse, P0 ;  /* 0x000000640400720c */ /* 0x080fe20000721670 */
[C---:B------:R-:W-:Y:S01]  /*11be0*/  IMAD.IADD R4, R24.reuse, 0x1, R3 ;  /* 0x0000000118047824 */ /* 0x040fe200078e0203 */
[----:B------:R-:W-:Y:S01]  /*11bf0*/  ISETP.GE.OR P0, PT, R3, R91, P2 ;  /* 0x0000005b0300720c */ /* 0x000fe20001706670 */
[----:B------:R-:W-:Y:S01]  /*11c00*/  IMAD.IADD R3, R24, 0x1, R8 ;  /* 0x0000000118037824 */ /* 0x000fe200078e0208 */
[----:B------:R-:W-:Y:S01]  /*11c10*/  FSEL R5, R15, -INF , !P1 ;  /* 0xff8000000f057808 */ /* 0x000fe20004800000 */
[----:B------:R1:W-:Y:S01]  /*11c20*/  MUFU.EX2 R73, R7 ;  /* 0x0000000700497308 */ /* 0x0003e20000000800 */
[----:B------:R-:W-:-:S02]  /*11c30*/  ISETP.LT.OR P3, PT, R4, R100, P0 ;  /* 0x000000640400720c */ /* 0x000fc40000761670 */
[-C--:B------:R-:W-:Y:S02]  /*11c40*/  ISETP.GE.OR P0, PT, R8, R91.reuse, P2 ;  /* 0x0000005b0800720c */ /* 0x080fe40001706670 */
[----:B------:R-:W-:Y:S01]  /*11c50*/  FSEL R4, R14, -INF , !P4 ;  /* 0xff8000000e047808 */ /* 0x000fe20006000000 */
[----:B0-----:R-:W-:Y:S02]  /*11c60*/  VIADD R6, R2, 0xa ;  /* 0x0000000a02067836 */ /* 0x001fe40000000000 */
[----:B------:R-:W-:Y:S02]  /*11c70*/  @P1 LOP3.LUT R0, R0, 0x80000, RZ, 0xfc, !PT ;  /* 0x0008000000001812 */ /* 0x000fe400078efcff */
[----:B------:R-:W-:Y:S01]  /*11c80*/  ISETP.LT.OR P1, PT, R3, R100, P0 ;  /* 0x000000640300720c */ /* 0x000fe20000721670 */
[----:B------:R-:W-:Y:S01]  /*11c90*/  FFMA2 R8, R4.F32x2.HI_LO, R92.F32, R34.F32x2.HI_LO ;  /* 0x0000005c04087249 */ /* 0x000fe20001000022 */
[----:B------:R-:W-:Y:S01]  /*11ca0*/  LOP3.LUT R0, R0, 0xfffbffff, RZ, 0xc0, !PT ;  /* 0xfffbffff00007812 */ /* 0x000fe200078ec0ff */
[----:B------:R-:W-:Y:S01]  /*11cb0*/  IMAD.IADD R3, R24, 0x1, R6 ;  /* 0x0000000118037824 */ /* 0x000fe200078e0206 */
[----:B------:R-:W-:Y:S01]  /*11cc0*/  ISETP.GE.OR P0, PT, R6, R91, P2 ;  /* 0x0000005b0600720c */ /* 0x000fe20001706670 */
[----:B------:R0:W-:Y:S01]  /*11cd0*/  MUFU.EX2 R68, R8 ;  /* 0x0000000800447308 */ /* 0x0001e20000000800 */
[----:B------:R-:W-:Y:S01]  /*11ce0*/  @P3 LOP3.LUT R0, R0, 0x40000, RZ, 0xfc, !PT ;  /* 0x0004000000003812 */ /* 0x000fe200078efcff */
[----:B------:R-:W2:Y:S01]  /*11cf0*/  LDS.128 R32, [R27+0x381b0] ;  /* 0x0381b0001b207984 */ /* 0x000ea20000000c00 */
[----:B------:R-:W-:-:S02]  /*11d00*/  FSEL R4, R16, -INF , !P3 ;  /* 0xff80000010047808 */ /* 0x000fc40005800000 */
[----:B------:R-:W-:Y:S02]  /*11d10*/  FSEL R5, R17, -INF , !P1 ;  /* 0xff80000011057808 */ /* 0x000fe40004800000 */
[----:B------:R-:W-:Y:S01]  /*11d20*/  ISETP.LT.OR P4, PT, R3, R100, P0 ;  /* 0x000000640300720c */ /* 0x000fe20000781670 */
[----:B------:R-:W-:Y:S01]  /*11d30*/  VIADD R3, R2, 0xc ;  /* 0x0000000c02037836 */ /* 0x000fe20000000000 */
[----:B------:R-:W-:Y:S01]  /*11d40*/  LOP3.LUT R0, R0, 0xfffdffff, RZ, 0xc0, !PT ;  /* 0xfffdffff00007812 */ /* 0x000fe200078ec0ff */
[----:B-1----:R-:W-:Y:S01]  /*11d50*/  FFMA2 R6, R4.F32x2.HI_LO, R92.F32, R28.F32x2.HI_LO ;  /* 0x0000005c04067249 */ /* 0x002fe2000100001c */
[----:B------:R1:W-:Y:S02]  /*11d60*/  MUFU.EX2 R69, R9 ;  /* 0x0000000900457308 */ /* 0x0003e40000000800 */
[----:B------:R-:W-:Y:S01]  /*11d70*/  @P1 LOP3.LUT R0, R0, 0x20000, RZ, 0xfc, !PT ;  /* 0x0002000000001812 */ /* 0x000fe200078efcff */
[----:B0-----:R-:W-:-:S03]  /*11d80*/  VIADD R8, R2, 0xb ;  /* 0x0000000b02087836 */ /* 0x001fc60000000000 */
[----:B------:R-:W-:Y:S02]  /*11d90*/  LOP3.LUT R0, R0, 0xfffeffff, RZ, 0xc0, !PT ;  /* 0xfffeffff00007812 */ /* 0x000fe400078ec0ff */
[----:B------:R-:W-:Y:S01]  /*11da0*/  MUFU.EX2 R64, R6 ;  /* 0x0000000600407308 */ /* 0x000fe20000000800 */
[----:B------:R-:W-:Y:S01]  /*11db0*/  IMAD.IADD R4, R24, 0x1, R8 ;  /* 0x0000000118047824 */ /* 0x000fe200078e0208 */
[-C--:B------:R-:W-:Y:S01]  /*11dc0*/  ISETP.GE.OR P0, PT, R8, R91.reuse, P2 ;  /* 0x0000005b0800720c */ /* 0x080fe20001706670 */
[----:B------:R-:W-:Y:S01]  /*11dd0*/  VIADD R8, R2, 0xd ;  /* 0x0000000d02087836 */ /* 0x000fe20000000000 */
[----:B------:R-:W-:Y:S02]  /*11de0*/  @P4 LOP3.LUT R0, R0, 0x10000, RZ, 0xfc, !PT ;  /* 0x0001000000004812 */ /* 0x000fe400078efcff */
[-C--:B------:R-:W-:Y:S01]  /*11df0*/  ISETP.LT.OR P1, PT, R4, R100.reuse, P0 ;  /* 0x000000640400720c */ /* 0x080fe20000721670 */
[C---:B------:R-:W-:Y:S01]  /*11e00*/  IMAD.IADD R4, R24.reuse, 0x1, R3 ;  /* 0x0000000118047824 */ /* 0x040fe200078e0203 */
[-C--:B------:R-:W-:Y:S01]  /*11e10*/  ISETP.GE.OR P0, PT, R3, R91.reuse, P2 ;  /* 0x0000005b0300720c */ /* 0x080fe20001706670 */
[----:B------:R-:W-:Y:S01]  /*11e20*/  IMAD.IADD R3, R24, 0x1, R8 ;  /* 0x0000000118037824 */ /* 0x000fe200078e0208 */
[----:B------:R-:W-:Y:S01]  /*11e30*/  LOP3.LUT R0, R0, 0xffff7fff, RZ, 0xc0, !PT ;  /* 0xffff7fff00007812 */ /* 0x000fe200078ec0ff */
[----:B-1----:R-:W-:Y:S01]  /*11e40*/  VIADD R9, R2, 0xe ;  /* 0x0000000e02097836 */ /* 0x002fe20000000000 */
[----:B------:R-:W-:Y:S01]  /*11e50*/  ISETP.LT.OR P3, PT, R4, R100, P0 ;  /* 0x000000640400720c */ /* 0x000fe20000761670 */
[----:B------:R0:W-:Y:S01]  /*11e60*/  MUFU.EX2 R65, R7 ;  /* 0x0000000700417308 */ /* 0x0001e20000000800 */
[----:B------:R-:W-:-:S02]  /*11e70*/  ISETP.GE.OR P0, PT, R8, R91, P2 ;  /* 0x0000005b0800720c */ /* 0x000fc40001706670 */
[----:B------:R-:W-:Y:S02]  /*11e80*/  FSEL R5, R19, -INF , !P1 ;  /* 0xff80000013057808 */ /* 0x000fe40004800000 */
[----:B------:R-:W-:Y:S02]  /*11e90*/  FSEL R4, R18, -INF , !P4 ;  /* 0xff80000012047808 */ /* 0x000fe40006000000 */
[----:B------:R-:W-:Y:S02]  /*11ea0*/  @P1 LOP3.LUT R0, R0, 0x8000, RZ, 0xfc, !PT ;  /* 0x0000800000001812 */ /* 0x000fe400078efcff */
[----:B------:R-:W-:Y:S01]  /*11eb0*/  ISETP.LT.OR P1, PT, R3, R100, P0 ;  /* 0x000000640300720c */ /* 0x000fe20000721670 */
[----:B------:R-:W-:Y:S01]  /*11ec0*/  IMAD.IADD R3, R24, 0x1, R9 ;  /* 0x0000000118037824 */ /* 0x000fe200078e0209 */
[----:B------:R-:W-:Y:S02]  /*11ed0*/  LOP3.LUT R0, R0, 0xffffbfff, RZ, 0xc0, !PT ;  /* 0xffffbfff00007812 */ /* 0x000fe400078ec0ff */
[----:B------:R-:W-:-:S02]  /*11ee0*/  ISETP.GE.OR P0, PT, R9, R91, P2 ;  /* 0x0000005b0900720c */ /* 0x000fc40001706670 */
[----:B------:R-:W-:Y:S02]  /*11ef0*/  @P3 LOP3.LUT R0, R0, 0x4000, RZ, 0xfc, !PT ;  /* 0x0000400000003812 */ /* 0x000fe400078efcff */
[----:B------:R-:W-:Y:S01]  /*11f00*/  ISETP.LT.OR P4, PT, R3, R100, P0 ;  /* 0x000000640300720c */ /* 0x000fe20000781670 */
[----:B0-----:R-:W-:Y:S01]  /*11f10*/  FFMA2 R6, R4.F32x2.HI_LO, R92.F32, R30.F32x2.HI_LO ;  /* 0x0000005c04067249 */ /* 0x001fe2000100001e */
[----:B------:R-:W-:Y:S01]  /*11f20*/  LOP3.LUT R0, R0, 0xffffdfff, RZ, 0xc0, !PT ;  /* 0xffffdfff00007812 */ /* 0x000fe200078ec0ff */
[----:B------:R-:W-:Y:S01]  /*11f30*/  VIADD R3, R2, 0x20 ;  /* 0x0000002002037836 */ /* 0x000fe20000000000 */
[----:B------:R-:W-:Y:S01]  /*11f40*/  ISETP.GE.OR P0, PT, R25, R91, P2 ;  /* 0x0000005b1900720c */ /* 0x000fe20001706670 */
[----:B------:R-:W-:Y:S01]  /*11f50*/  MUFU.EX2 R40, R6 ;  /* 0x0000000600287308 */ /* 0x000fe20000000800 */
[----:B------:R-:W-:Y:S01]  /*11f60*/  @P1 LOP3.LUT R0, R0, 0x2000, RZ, 0xfc, !PT ;  /* 0x0000200000001812 */ /* 0x000fe200078efcff */
[----:B------:R-:W-:Y:S01]  /*11f70*/  IMAD.IADD R25, R24, 0x1, R3 ;  /* 0x0000000118197824 */ /* 0x000fe200078e0203 */
[----:B------:R-:W-:Y:S01]  /*11f80*/  FSEL R4, R20, -INF , !P3 ;  /* 0xff80000014047808 */ /* 0x000fe20005800000 */
[----:B------:R-:W0:Y:S01]  /*11f90*/  LDS.128 R28, [R27+0x38200] ;  /* 0x038200001b1c7984 */ /* 0x000e220000000c00 */
[----:B------:R-:W-:-:S02]  /*11fa0*/  FSEL R5, R21, -INF , !P1 ;  /* 0xff80000015057808 */ /* 0x000fc40004800000 */
[----:B------:R-:W-:Y:S01]  /*11fb0*/  ISETP.LT.OR P1, PT, R26, R100, P0 ;  /* 0x000000641a00720c */ /* 0x000fe20000721670 */
[----:B------:R1:W-:Y:S01]  /*11fc0*/  MUFU.EX2 R41, R7 ;  /* 0x0000000700297308 */ /* 0x0003e20000000800 */
[----:B------:R-:W-:Y:S01]  /*11fd0*/  LOP3.LUT R0, R0, 0xffffefff, RZ, 0xc0, !PT ;  /* 0xffffefff00007812 */ /* 0x000fe200078ec0ff */
[----:B--2---:R-:W-:Y:S01]  /*11fe0*/  FFMA2 R20, R4.F32x2.HI_LO, R92.F32, R32.F32x2.HI_LO ;  /* 0x0000005c04147249 */ /* 0x004fe20001000020 */
[----:B------:R-:W-:Y:S02]  /*11ff0*/  ISETP.GE.OR P0, PT, R3, R91, P2 ;  /* 0x0000005b0300720c */ /* 0x000fe40001706670 */
[----:B------:R-:W-:Y:S02]  /*12000*/  @P4 LOP3.LUT R0, R0, 0x1000, RZ, 0xfc, !PT ;  /* 0x0000100000004812 */ /* 0x000fe400078efcff */
[----:B------:R-:W-:Y:S01]  /*12010*/  ISETP.LT.OR P3, PT, R25, R100, P0 ;  /* 0x000000641900720c */ /* 0x000fe20000761670 */
[----:B------:R2:W-:Y:S01]  /*12020*/  MUFU.EX2 R58, R20 ;  /* 0x00000014003a7308 */ /* 0x0005e20000000800 */
[----:B------:R-:W-:Y:S01]  /*12030*/  LOP3.LUT R0, R0, 0xfffff7ff, RZ, 0xc0, !PT ;  /* 0xfffff7ff00007812 */ /* 0x000fe200078ec0ff */
[----:B------:R-:W-:Y:S01]  /*12040*/  VIADD R25, R2, 0x22 ;  /* 0x0000002202197836 */ /* 0x000fe20000000000 */
[----:B------:R-:W-:-:S02]  /*12050*/  FSEL R22, R22, -INF , !P4 ;  /* 0xff80000016167808 */ /* 0x000fc40006000000 */
[----:B------:R-:W-:Y:S02]  /*12060*/  FSEL R23, R23, -INF , !P1 ;  /* 0xff80000017177808 */ /* 0x000fe40004800000 */
[----:B------:R-:W-:Y:S01]  /*12070*/  @P1 LOP3.LUT R0, R0, 0x800, RZ, 0xfc, !PT ;  /* 0x0000080000001812 */ /* 0x000fe200078efcff */
[----:B------:R3:W-:Y:S01]  /*12080*/  MUFU.EX2 R59, R21 ;  /* 0x00000015003b7308 */ /* 0x0007e20000000800 */
[----:B-1----:R-:W1:Y:S01]  /*12090*/  LDTM.x16 R4, tmem[UR6+0x120] ;  /* 0x00012006000479ee */ /* 0x002e620008240000 */
[----:B------:R-:W-:Y:S01]  /*120a0*/  FFMA2 R22, R22.F32x2.HI_LO, R92.F32, R34.F32x2.HI_LO ;  /* 0x0000005c16167249 */ /* 0x000fe20001000022 */
[----:B------:R-:W-:Y:S01]  /*120b0*/  LOP3.LUT R0, R0, 0xfffffbff, RZ, 0xc0, !PT ;  /* 0xfffffbff00007812 */ /* 0x000fe200078ec0ff */
[----:B------:R-:W4:Y:S03]  /*120c0*/  LDS.128 R32, [R27+0x38210] ;  /* 0x038210001b207984 */ /* 0x000f260000000c00 */
[----:B------:R-:W-:Y:S01]  /*120d0*/  @P3 LOP3.LUT R0, R0, 0x400, RZ, 0xfc, !PT ;  /* 0x0000040000003812 */ /* 0x000fe200078efcff */
[----:B------:R5:W-:Y:S01]  /*120e0*/  MUFU.EX2 R50, R22 ;  /* 0x0000001600327308 */ /* 0x000be20000000800 */
[----:B--2---:R-:W-:-:S02]  /*120f0*/  VIADD R20, R2, 0x21 ;  /* 0x0000002102147836 */ /* 0x004fc40000000000 */
[----:B------:R-:W-:Y:S02]  /*12100*/  LOP3.LUT R0, R0, 0xfffffdff, RZ, 0xc0, !PT ;  /* 0xfffffdff00007812 */ /* 0x000fe400078ec0ff */
[----:B------:R-:W-:Y:S01]  /*12110*/  IMAD.IADD R3, R24, 0x1, R20 ;  /* 0x0000000118037824 */ /* 0x000fe200078e0214 */
[-C--:B------:R-:W-:Y:S02]  /*12120*/  ISETP.GE.OR P0, PT, R20, R91.reuse, P2 ;  /* 0x0000005b1400720c */ /* 0x080fe40001706670 */
[----:B------:R-:W2:Y:S01]  /*12130*/  MUFU.EX2 R51, R23 ;  /* 0x0000001700337308 */ /* 0x000ea20000000800 */
[----:B---3--:R-:W-:Y:S01]  /*12140*/  VIADD R21, R2, 0x23 ;  /* 0x0000002302157836 */ /* 0x008fe20000000000 */
[----:B------:R-:W-:Y:S01]  /*12150*/  ISETP.LT.OR P1, PT, R3, R100, P0 ;  /* 0x000000640300720c */ /* 0x000fe20000721670 */
[C---:B------:R-:W-:Y:S01]  /*12160*/  IMAD.IADD R3, R24.reuse, 0x1, R25 ;  /* 0x0000000118037824 */ /* 0x040fe200078e0219 */
[----:B------:R-:W-:Y:S01]  /*12170*/  ISETP.GE.OR P0, PT, R25, R91, P2 ;  /* 0x0000005b1900720c */ /* 0x000fe20001706670 */
[----:B------:R-:W-:-:S03]  /*12180*/  IMAD.IADD R20, R24, 0x1, R21 ;  /* 0x0000000118147824 */ /* 0x000fc600078e0215 */
[-C--:B------:R-:W-:Y:S01]  /*12190*/  ISETP.LT.OR P4, PT, R3, R100.reuse, P0 ;  /* 0x000000640300720c */ /* 0x080fe20000781670 */
[C---:B------:R-:W-:Y:S01]  /*121a0*/  VIADD R3, R2.reuse, 0x24 ;  /* 0x0000002402037836 */ /* 0x040fe20000000000 */
[-C--:B------:R-:W-:Y:S01]  /*121b0*/  ISETP.GE.OR P0, PT, R21, R91.reuse, P2 ;  /* 0x0000005b1500720c */ /* 0x080fe20001706670 */
[C---:B------:R-:W-:Y:S01]  /*121c0*/  VIADD R21, R2.reuse, 0x25 ;  /* 0x0000002502157836 */ /* 0x040fe20000000000 */
[----:B-1----:R-:W-:Y:S01]  /*121d0*/  FSEL R5, R5, -INF , !P1 ;  /* 0xff80000005057808 */ /* 0x002fe20004800000 */
[----:B-----5:R-:W-:Y:S01]  /*121e0*/  VIADD R22, R2, 0x26 ;  /* 0x0000002602167836 */ /* 0x020fe20000000000 */
[----:B------:R-:W-:Y:S02]  /*121f0*/  FSEL R4, R4, -INF , !P3 ;  /* 0xff80000004047808 */ /* 0x000fe40005800000 */
[----:B------:R-:W-:Y:S02]  /*12200*/  @P1 LOP3.LUT R0, R0, 0x200, RZ, 0xfc, !PT ;  /* 0x0000020000001812 */ /* 0x000fe400078efcff */
[----:B------:R-:W-:Y:S01]  /*12210*/  ISETP.LT.OR P1, PT, R20, R100, P0 ;  /* 0x000000641400720c */ /* 0x000fe20000721670 */
[----:B------:R-:W-:Y:S01]  /*12220*/  IMAD.IADD R20, R24, 0x1, R3 ;  /* 0x0000000118147824 */ /* 0x000fe200078e0203 */
[----:B------:R-:W-:Y:S01]  /*12230*/  LOP3.LUT R0, R0, 0xfffffeff, RZ, 0xc0, !PT ;  /* 0xfffffeff00007812 */ /* 0x000fe200078ec0ff */
[----:B0-----:R-:W-:Y:S01]  /*12240*/  FFMA2 R4, R4.F32x2.HI_LO, R92.F32, R28.F32x2.HI_LO ;  /* 0x0000005c04047249 */ /* 0x001fe2000100001c */
[----:B------:R-:W-:Y:S01]  /*12250*/  ISETP.GE.OR P0, PT, R3, R91, P2 ;  /* 0x0000005b0300720c */ /* 0x000fe20001706670 */
[----:B------:R-:W-:Y:S01]  /*12260*/  IMAD.IADD R3, R24, 0x1, R21 ;  /* 0x0000000118037824 */ /* 0x000fe200078e0215 */
[----:B------:R-:W-:Y:S01]  /*12270*/  @P4 LOP3.LUT R0, R0, 0x100, RZ, 0xfc, !PT ;  /* 0x0000010000004812 */ /* 0x000fe200078efcff */
[----:B------:R0:W-:Y:S01]  /*12280*/  MUFU.EX2 R66, R4 ;  /* 0x0000000400427308 */ /* 0x0001e20000000800 */
[----:B------:R-:W-:-:S02]  /*12290*/  ISETP.LT.OR P3, PT, R20, R100, P0 ;  /* 0x000000641400720c */ /* 0x000fc40000761670 */
[----:B------:R-:W-:Y:S02]  /*122a0*/  LOP3.LUT R0, R0, 0xffffff7f, RZ, 0xc0, !PT ;  /* 0xffffff7f00007812 */ /* 0x000fe400078ec0ff */
[-C--:B------:R-:W-:Y:S02]  /*122b0*/  ISETP.GE.OR P0, PT, R21, R91.reuse, P2 ;  /* 0x0000005b1500720c */ /* 0x080fe40001706670 */
[----:B------:R-:W-:Y:S01]  /*122c0*/  @P1 LOP3.LUT R0, R0, 0x80, RZ, 0xfc, !PT ;  /* 0x0000008000001812 */ /* 0x000fe200078efcff */
[----:B------:R1:W-:Y:S01]  /*122d0*/  MUFU.EX2 R67, R5 ;  /* 0x0000000500437308 */ /* 0x0003e20000000800 */
[----:B------:R-:W-:Y:S02]  /*122e0*/  FSEL R6, R6, -INF , !P4 ;  /* 0xff80000006067808 */ /* 0x000fe40006000000 */
[----:B------:R-:W-:Y:S02]  /*122f0*/  FSEL R7, R7, -INF , !P1 ;  /* 0xff80000007077808 */ /* 0x000fe40004800000 */
[----:B------:R-:W-:Y:S01]  /*12300*/  ISETP.LT.OR P1, PT, R3, R100, P0 ;  /* 0x000000640300720c */ /* 0x000fe20000721670 */
[----:B------:R-:W-:Y:S01]  /*12310*/  IMAD.IADD R3, R24, 0x1, R22 ;  /* 0x0000000118037824 */ /* 0x000fe200078e0216 */
[----:B------:R-:W-:Y:S01]  /*12320*/  LOP3.LUT R0, R0, 0xffffffbf, RZ, 0xc0, !PT ;  /* 0xffffffbf00007812 */ /* 0x000fe200078ec0ff */
[----:B------:R-:W-:Y:S01]  /*12330*/  FFMA2 R20, R6.F32x2.HI_LO, R92.F32, R30.F32x2.HI_LO ;  /* 0x0000005c06147249 */ /* 0x000fe2000100001e */
[----:B------:R-:W-:Y:S01]  /*12340*/  ISETP.GE.OR P0, PT, R22, R91, P2 ;  /* 0x0000005b1600720c */ /* 0x000fe20001706670 */
[----:B------:R-:W3:Y:S01]  /*12350*/  LDS.128 R28, [R27+0x38220] ;  /* 0x038220001b1c7984 */ /* 0x000ee20000000c00 */
[----:B------:R-:W-:Y:S01]  /*12360*/  @P3 LOP3.LUT R0, R0, 0x40, RZ, 0xfc, !PT ;  /* 0x0000004000003812 */ /* 0x000fe200078efcff */
[----:B------:R-:W-:Y:S01]  /*12370*/  MUFU.EX2 R56, R20 ;  /* 0x0000001400387308 */ /* 0x000fe20000000800 */
[----:B0-----:R-:W-:Y:S01]  /*12380*/  FSEL R4, R8, -INF , !P3 ;  /* 0xff80000008047808 */ /* 0x001fe20005800000 */
[C---:B------:R-:W-:Y:S01]  /*12390*/  VIADD R8, R2.reuse, 0x27 ;  /* 0x0000002702087836 */ /* 0x040fe20000000000 */
[----:B------:R-:W-:Y:S01]  /*123a0*/  ISETP.LT.OR P4, PT, R3, R100, P0 ;  /* 0x000000640300720c */ /* 0x000fe20000781670 */
[----:B------:R-:W-:Y:S01]  /*123b0*/  VIADD R3, R2, 0x28 ;  /* 0x0000002802037836 */ /* 0x000fe20000000000 */
[----:B-1----:R-:W-:-:S02]  /*123c0*/  FSEL R5, R9, -INF , !P1 ;  /* 0xff80000009057808 */ /* 0x002fc40004800000 */
[----:B------:R-:W-:Y:S01]  /*123d0*/  LOP3.LUT R0, R0, 0xffffffdf, RZ, 0xc0, !PT ;  /* 0xffffffdf00007812 */ /* 0x000fe200078ec0ff */
[----:B------:R0:W1:Y:S01]  /*123e0*/  MUFU.EX2 R57, R21 ;  /* 0x0000001500397308 */ /* 0x0000620000000800 */
[----:B------:R-:W-:Y:S01]  /*123f0*/  ISETP.GE.OR P0, PT, R8, R91, P2 ;  /* 0x0000005b0800720c */ /* 0x000fe20001706670 */
[----:B----4-:R-:W-:Y:S02]  /*12400*/  FFMA2 R6, R4.F32x2.HI_LO, R92.F32, R32.F32x2.HI_LO ;  /* 0x0000005c04067249 */ /* 0x010fe40001000020 */
[----:B------:R-:W-:Y:S01]  /*12410*/  IMAD.IADD R4, R24, 0x1, R8 ;  /* 0x0000000118047824 */ /* 0x000fe200078e0208 */
[----:B------:R-:W-:Y:S01]  /*12420*/  @P1 LOP3.LUT R0, R0, 0x20, RZ, 0xfc, !PT ;  /* 0x0000002000001812 */ /* 0x000fe200078efcff */
[----:B------:R-:W-:-:S03]  /*12430*/  VIADD R8, R2, 0x29 ;  /* 0x0000002902087836 */ /* 0x000fc60000000000 */
[-C--:B------:R-:W-:Y:S01]  /*12440*/  ISETP.LT.OR P1, PT, R4, R100.reuse, P0 ;  /* 0x000000640400720c */ /* 0x080fe20000721670 */
[----:B------:R-:W-:Y:S01]  /*12450*/  IMAD.IADD R4, R24, 0x1, R3 ;  /* 0x0000000118047824 */ /* 0x000fe200078e0203 */
[----:B------:R-:W-:Y:S01]  /*12460*/  LOP3.LUT R0, R0, 0xffffffef, RZ, 0xc0, !PT ;  /* 0xffffffef00007812 */ /* 0x000fe200078ec0ff */
[----:B------:R4:W-:Y:S01]  /*12470*/  MUFU.EX2 R60, R6 ;  /* 0x00000006003c7308 */ /* 0x0009e20000000800 */
[-C--:B------:R-:W-:Y:S01]  /*12480*/  ISETP.GE.OR P0, PT, R3, R91.reuse, P2 ;  /* 0x0000005b0300720c */ /* 0x080fe20001706670 */
[----:B------:R-:W-:Y:S01]  /*12490*/  IMAD.IADD R3, R24, 0x1, R8 ;  /* 0x0000000118037824 */ /* 0x000fe200078e0208 */
[----:B------:R-:W-:Y:S02]  /*124a0*/  @P4 LOP3.LUT R0, R0, 0x10, RZ, 0xfc, !PT ;  /* 0x0000001000004812 */ /* 0x000fe400078efcff */
[----:B------:R-:W-:Y:S01]  /*124b0*/  ISETP.LT.OR P3, PT, R4, R100, P0 ;  /* 0x000000640400720c */ /* 0x000fe20000761670 */
[----:B0-----:R-:W0:Y:S01]  /*124c0*/  LDS.128 R20, [R27+0x38230] ;  /* 0x038230001b147984 */ /* 0x001e220000000c00 */
[----:B------:R-:W-:Y:S01]  /*124d0*/  LOP3.LUT R0, R0, 0xfffffff7, RZ, 0xc0, !PT ;  /* 0xfffffff700007812 */ /* 0x000fe200078ec0ff */
[----:B------:R3:W-:Y:S01]  /*124e0*/  MUFU.EX2 R61, R7 ;  /* 0x00000007003d7308 */ /* 0x0007e20000000800 */
[----:B------:R-:W-:-:S02]  /*124f0*/  ISETP.GE.OR P0, PT, R8, R91, P2 ;  /* 0x0000005b0800720c */ /* 0x000fc40001706670 */
[----:B------:R-:W-:Y:S02]  /*12500*/  @P1 LOP3.LUT R0, R0, 0x8, RZ, 0xfc, !PT ;  /* 0x0000000800001812 */ /* 0x000fe400078efcff */
[----:B------:R-:W-:Y:S02]  /*12510*/  FSEL R5, R11, -INF , !P1 ;  /* 0xff8000000b057808 */ /* 0x000fe40004800000 */
[----:B------:R-:W-:Y:S02]  /*12520*/  ISETP.LT.OR P1, PT, R3, R100, P0 ;  /* 0x000000640300720c */ /* 0x000fe40000721670 */
[----:B------:R-:W-:Y:S01]  /*12530*/  LOP3.LUT R0, R0, 0xfffffffb, RZ, 0xc0, !PT ;  /* 0xfffffffb00007812 */ /* 0x000fe200078ec0ff */
[----:B----4-:R-:W-:Y:S01]  /*12540*/  VIADD R6, R2, 0x2a ;  /* 0x0000002a02067836 */ /* 0x010fe20000000000 */
[----:B------:R-:W-:Y:S01]  /*12550*/  FSEL R4, R10, -INF , !P4 ;  /* 0xff8000000a047808 */ /* 0x000fe20006000000 */
[----:B------:R-:W-:Y:S01]  /*12560*/  VIADD R10, R2, 0x2b ;  /* 0x0000002b020a7836 */ /* 0x000fe20000000000 */
[----:B------:R-:W-:Y:S01]  /*12570*/  @P3 LOP3.LUT R0, R0, 0x4, RZ, 0xfc, !PT ;  /* 0x0000000400003812 */ /* 0x000fe200078efcff */
[----:B------:R-:W-:Y:S01]  /*12580*/  IMAD.IADD R3, R24, 0x1, R6 ;  /* 0x0000000118037824 */ /* 0x000fe200078e0206 */
[----:B------:R-:W-:Y:S01]  /*12590*/  ISETP.GE.OR P0, PT, R6, R91, P2 ;  /* 0x0000005b0600720c */ /* 0x000fe20001706670 */
[----:B------:R-:W-:Y:S01]  /*125a0*/  FFMA2 R8, R4.F32x2.HI_LO, R92.F32, R34.F32x2.HI_LO ;  /* 0x0000005c04087249 */ /* 0x000fe20001000022 */
[----:B------:R-:W-:-:S02]  /*125b0*/  FSEL R4, R12, -INF , !P3 ;  /* 0xff8000000c047808 */ /* 0x000fc40005800000 */
[----:B------:R-:W-:Y:S01]  /*125c0*/  FSEL R5, R13, -INF , !P1 ;  /* 0xff8000000d057808 */ /* 0x000fe20004800000 */
[----:B------:R4:W-:Y:S01]  /*125d0*/  MUFU.EX2 R52, R8 ;  /* 0x0000000800347308 */ /* 0x0009e20000000800 */
[----:B------:R-:W-:Y:S02]  /*125e0*/  LOP3.LUT R0, R0, 0xfffffffd, RZ, 0xc0, !PT ;  /* 0xfffffffd00007812 */ /* 0x000fe400078ec0ff */
[----:B--2---:R-:W-:Y:S01]  /*125f0*/  F2FP.F16.F32.PACK_AB R11, R51, R50 ;  /* 0x00000032330b723e */ /* 0x004fe200000000ff */
[----:B---3--:R-:W-:Y:S01]  /*12600*/  FFMA2 R6, R4.F32x2.HI_LO, R92.F32, R28.F32x2.HI_LO ;  /* 0x0000005c04067249 */ /* 0x008fe2000100001c */
[----:B------:R-:W-:Y:S01]  /*12610*/  @P1 LOP3.LUT R0, R0, 0x2, RZ, 0xfc, !PT ;  /* 0x0000000200001812 */ /* 0x000fe200078efcff */
[----:B------:R-:W-:Y:S01]  /*12620*/  IMAD.IADD R4, R24, 0x1, R10 ;  /* 0x0000000118047824 */ /* 0x000fe200078e020a */
[----:B------:R-:W-:Y:S01]  /*12630*/  ISETP.LT.OR P1, PT, R3, R100, P0 ;  /* 0x000000640300720c */ /* 0x000fe20000721670 */
[----:B------:R-:W-:Y:S01]  /*12640*/  VIADD R3, R2, 0x2c ;  /* 0x0000002c02037836 */ /* 0x000fe20000000000 */
[----:B------:R-:W-:Y:S01]  /*12650*/  ISETP.GE.OR P0, PT, R10, R91, P2 ;  /* 0x0000005b0a00720c */ /* 0x000fe20001706670 */
[----:B------:R2:W3:Y:S01]  /*12660*/  MUFU.EX2 R53, R9 ;  /* 0x0000000900357308 */ /* 0x0004e20000000800 */
[----:B------:R-:W-:-:S02]  /*12670*/  LOP3.LUT R0, R0, 0xfffffffe, RZ, 0xc0, !PT ;  /* 0xfffffffe00007812 */ /* 0x000fc400078ec0ff */
[-C--:B------:R-:W-:Y:S01]  /*12680*/  ISETP.LT.OR P6, PT, R4, R100.reuse, P0 ;  /* 0x000000640400720c */ /* 0x080fe200007c1670 */
[----:B------:R-:W-:Y:S01]  /*12690*/  IMAD.IADD R4, R24, 0x1, R3 ;  /* 0x0000000118047824 */ /* 0x000fe200078e0203 */
[-C--:B------:R-:W-:Y:S01]  /*126a0*/  ISETP.GE.OR P0, PT, R3, R91.reuse, P2 ;  /* 0x0000005b0300720c */ /* 0x080fe20001706670 */
[----:B----4-:R-:W-:Y:S01]  /*126b0*/  VIADD R8, R2, 0x2d ;  /* 0x0000002d02087836 */ /* 0x010fe20000000000 */
[----:B------:R-:W-:Y:S01]  /*126c0*/  FSEL R5, R15, -INF , !P6 ;  /* 0xff8000000f057808 */ /* 0x000fe20007000000 */
[----:B------:R-:W-:Y:S01]  /*126d0*/  MUFU.EX2 R54, R6 ;  /* 0x0000000600367308 */ /* 0x000fe20000000800 */
[----:B------:R-:W-:Y:S01]  /*126e0*/  ISETP.LT.OR P5, PT, R4, R100, P0 ;  /* 0x000000640400720c */ /* 0x000fe200007a1670 */
[----:B------:R-:W-:Y:S01]  /*126f0*/  IMAD.IADD R3, R24, 0x1, R8 ;  /* 0x0000000118037824 */ /* 0x000fe200078e0208 */
[----:B------:R-:W-:Y:S01]  /*12700*/  ISETP.GE.OR P0, PT, R8, R91, P2 ;  /* 0x0000005b0800720c */ /* 0x000fe20001706670 */
[----:B------:R-:W-:Y:S01]  /*12710*/  VIADD R8, R2, 0x2f ;  /* 0x0000002f02087836 */ /* 0x000fe20000000000 */
[----:B------:R-:W-:-:S02]  /*12720*/  FSEL R4, R14, -INF , !P1 ;  /* 0xff8000000e047808 */ /* 0x000fc40004800000 */
[----:B------:R-:W-:Y:S01]  /*12730*/  ISETP.LT.OR P4, PT, R3, R100, P0 ;  /* 0x000000640300720c */ /* 0x000fe20000781670 */
[----:B--2---:R-:W-:Y:S01]  /*12740*/  VIADD R9, R2, 0x2e ;  /* 0x0000002e02097836 */ /* 0x004fe20000000000 */
[----:B------:R2:W4:Y:S01]  /*12750*/  MUFU.EX2 R55, R7 ;  /* 0x0000000700377308 */ /* 0x0005220000000800 */
[----:B------:R-:W-:Y:S02]  /*12760*/  FSEL R2, R16, -INF , !P5 ;  /* 0xff80000010027808 */ /* 0x000fe40006800000 */
[----:B------:R-:W-:Y:S02]  /*12770*/  FSEL R3, R17, -INF , !P4 ;  /* 0xff80000011037808 */ /* 0x000fe40006000000 */
[----:B------:R-:W-:Y:S02]  /*12780*/  ISETP.GE.OR P0, PT, R9, R91, P2 ;  /* 0x0000005b0900720c */ /* 0x000fe40001706670 */
[----:B------:R-:W-:Y:S02]  /*12790*/  @P1 LOP3.LUT R0, R0, 0x1, RZ, 0xfc, !PT ;  /* 0x0000000100001812 */ /* 0x000fe400078efcff */
[----:B------:R-:W-:-:S02]  /*127a0*/  F2FP.F16.F32.PACK_AB R10, R59, R58 ;  /* 0x0000003a3b0a723e */ /* 0x000fc400000000ff */
[----:B-1----:R-:W-:Y:S02]  /*127b0*/  F2FP.F16.F32.PACK_AB R13, R57, R56 ;  /* 0x00000038390d723e */ /* 0x002fe400000000ff */
[----:B------:R-:W-:Y:S02]  /*127c0*/  F2FP.F16.F32.PACK_AB R12, R67, R66 ;  /* 0x00000042430c723e */ /* 0x000fe400000000ff */
[----:B---3--:R-:W-:Y:S01]  /*127d0*/  F2FP.F16.F32.PACK_AB R15, R53, R52 ;  /* 0x00000034350f723e */ /* 0x008fe200000000ff */
[----:B--2---:R-:W-:Y:S02]  /*127e0*/  FFMA2 R6, R4.F32x2.HI_LO, R92.F32, R30.F32x2.HI_LO ;  /* 0x0000005c04067249 */ /* 0x004fe4000100001e */
[----:B------:R-:W-:Y:S01]  /*127f0*/  IMAD.IADD R4, R24, 0x1, R9 ;  /* 0x0000000118047824 */ /* 0x000fe200078e0209 */
[----:B------:R-:W-:Y:S01]  /*12800*/  F2FP.F16.F32.PACK_AB R9, R41, R40 ;  /* 0x000000282909723e */ /* 0x000fe200000000ff */
[----:B------:R1:W-:Y:S01]  /*12810*/  MUFU.EX2 R48, R6 ;  /* 0x0000000600307308 */ /* 0x0003e20000000800 */
[----:B------:R-:W-:-:S02]  /*12820*/  F2FP.F16.F32.PACK_AB R14, R61, R60 ;  /* 0x0000003c3d0e723e */ /* 0x000fc400000000ff */
[----:B------:R-:W-:Y:S01]  /*12830*/  ISETP.LT.OR P3, PT, R4, R100, P0 ;  /* 0x000000640400720c */ /* 0x000fe20000761670 */
[----:B0-----:R-:W-:Y:S02]  /*12840*/  FFMA2 R4, R2.F32x2.HI_LO, R92.F32, R20.F32x2.HI_LO ;  /* 0x0000005c02047249 */ /* 0x001fe40001000014 */
[----:B------:R-:W-:Y:S01]  /*12850*/  IMAD.IADD R2, R24, 0x1, R8 ;  /* 0x0000000118027824 */ /* 0x000fe200078e0208 */
[----:B------:R-:W-:Y:S01]  /*12860*/  ISETP.GE.OR P0, PT, R8, R91, P2 ;  /* 0x0000005b0800720c */ /* 0x000fe20001706670 */
[----:B------:R0:W2:Y:S01]  /*12870*/  MUFU.EX2 R49, R7 ;  /* 0x0000000700317308 */ /* 0x0000a20000000800 */
[----:B------:R-:W-:Y:S02]  /*12880*/  F2FP.F16.F32.PACK_AB R8, R65, R64 ;  /* 0x000000404108723e */ /* 0x000fe400000000ff */
[----:B------:R-:W-:Y:S02]  /*12890*/  ISETP.LT.OR P1, PT, R2, R100, P0 ;  /* 0x000000640200720c */ /* 0x000fe40000721670 */
[----:B------:R-:W-:-:S02]  /*128a0*/  FSEL R2, R18, -INF , !P3 ;  /* 0xff80000012027808 */ /* 0x000fc40005800000 */
[----:B------:R-:W-:Y:S01]  /*128b0*/  FSEL R3, R19, -INF , !P1 ;  /* 0xff80000013037808 */ /* 0x000fe20004800000 */
[----:B------:R3:W-:Y:S01]  /*128c0*/  MUFU.EX2 R44, R4 ;  /* 0x00000004002c7308 */ /* 0x0007e20000000800 */
[----:B-1----:R-:W-:Y:S02]  /*128d0*/  F2FP.F16.F32.PACK_AB R6, R73, R72 ;  /* 0x000000484906723e */ /* 0x002fe400000000ff */
[----:B----4-:R-:W-:Y:S01]  /*128e0*/  F2FP.F16.F32.PACK_AB R16, R55, R54 ;  /* 0x000000363710723e */ /* 0x010fe200000000ff */
[----:B------:R-:W-:-:S04]  /*128f0*/  FFMA2 R2, R2.F32x2.HI_LO, R92.F32, R22.F32x2.HI_LO ;  /* 0x0000005c02027249 */ /* 0x000fc80001000016 */
[----:B------:R1:W4:Y:S01]  /*12900*/  MUFU.EX2 R45, R5 ;  /* 0x00000005002d7308 */ /* 0x0003220000000800 */
[----:B0-----:R-:W-:Y:S02]  /*12910*/  F2FP.F16.F32.PACK_AB R7, R69, R68 ;  /* 0x000000444507723e */ /* 0x001fe400000000ff */
[----:B--2---:R-:W-:-:S05]  /*12920*/  F2FP.F16.F32.PACK_AB R17, R49, R48 ;  /* 0x000000303111723e */ /* 0x004fca00000000ff */
[----:B------:R0:W-:Y:S01]  /*12930*/  MUFU.EX2 R42, R2 ;  /* 0x00000002002a7308 */ /* 0x0001e20000000800 */
[----:B---3--:R-:W-:-:S07]  /*12940*/  F2FP.F16.F32.PACK_AB R4, R77, R76 ;  /* 0x0000004c4d04723e */ /* 0x008fce00000000ff */
[----:B------:R-:W2:Y:S01]  /*12950*/  MUFU.EX2 R43, R3 ;  /* 0x00000003002b7308 */ /* 0x000ea20000000800 */
[----:B-1----:R-:W-:Y:S02]  /*12960*/  F2FP.F16.F32.PACK_AB R5, R75, R74 ;  /* 0x0000004a4b05723e */ /* 0x002fe400000000ff */
[----:B----4-:R-:W-:-:S03]  /*12970*/  F2FP.F16.F32.PACK_AB R18, R45, R44 ;  /* 0x0000002c2d12723e */ /* 0x010fc600000000ff */
[----:B------:R1:W-:Y:S01]  /*12980*/  STS.128 [R99], R4 ;  /* 0x0000000463007388 */ /* 0x0003e20000000c00 */
[----:B0-----:R-:W-:-:S03]  /*12990*/  IMAD.U32 R2, R102, -0x80000000, RZ ;  /* 0x8000000066027824 */ /* 0x001fc600078e00ff */
[----:B------:R0:W-:Y:S04]  /*129a0*/  STS.128 [R98], R8 ;  /* 0x0000000862007388 */ /* 0x0001e80000000c00 */
[----:B------:R0:W-:Y:S01]  /*129b0*/  STS.128 [R97], R12 ;  /* 0x0000000c61007388 */ /* 0x0001e20000000c00 */
[----:B--2---:R-:W-:Y:S01]  /*129c0*/  F2FP.F16.F32.PACK_AB R19, R43, R42 ;  /* 0x0000002a2b13723e */ /* 0x004fe200000000ff */
[----:B------:R-:W-:-:S04]  /*129d0*/  IMAD.U32 R3, R86, -0x80000000, RZ ;  /* 0x8000000056037824 */ /* 0x000fc800078e00ff */
[----:B------:R0:W-:Y:S01]  /*129e0*/  STS.128 [R96], R16 ;  /* 0x0000001060007388 */ /* 0x0001e20000000c00 */
[----:B------:R-:W-:Y:S01]  /*129f0*/  @!PT LDS RZ, [RZ] ;  /* 0x00000000fffff984 */ /* 0x000fe20000000800 */
[----:B------:R-:W-:Y:S01]  /*12a00*/  @!PT LDS RZ, [RZ] ;  /* 0x00000000fffff984 */ /* 0x000fe20000000800 */
[----:B------:R-:W-:Y:S01]  /*12a10*/  @!PT LDS RZ, [RZ] ;  /* 0x00000000fffff984 */ /* 0x000fe20000000800 */
[----:B------:R-:W-:Y:S01]  /*12a20*/  @!PT LDS RZ, [RZ] ;  /* 0x00000000fffff984 */ /* 0x000fe20000000800 */
[----:B------:R2:W-:Y:S06]  /*12a30*/  MEMBAR.ALL.CTA ;  /* 0x0000000000007992 */ /* 0x0005ec0000008000 */
[----:B--2---:R-:W2:Y:S01]  /*12a40*/  FENCE.VIEW.ASYNC.S ;  /* 0x00000000000073c6 */ /* 0x004ea20000000000 */
[----:B-1----:R-:W-:Y:S01]  /*12a50*/  IMAD.U32 R4, R84, -0x80000000, RZ ;  /* 0x8000000054047824 */ /* 0x002fe200078e00ff */
[----:B--2---:R-:W-:Y:S06]  /*12a60*/  BAR.SYNC.DEFER_BLOCKING 0x2, 0x100 ;  /* 0x0084000000007b1d */ /* 0x004fec0000010000 */
[----:B------:R0:W-:Y:S01]  /*12a70*/  SYNCS.ARRIVE.TRANS64.RED.ART0 RZ, [R90+URZ], R125 ;  /* 0x0000007d5aff79a7 */ /* 0x0001e200085004ff */
[----:B------:R0:W-:Y:S01]  /*12a80*/  SYNCS.ARRIVE.TRANS64.RED.ART0 RZ, [R89+URZ], R125 ;  /* 0x0000007d59ff79a7 */ /* 0x0001e200085004ff */
[----:B------:R0:W-:Y:S01]  /*12a90*/  SYNCS.ARRIVE.TRANS64.ART0 RZ, [R104+URZ+0x68], R125 ;  /* 0x0000687d68ff79a7 */ /* 0x0001e200085000ff */
[----:B------:R-:W1:Y:S02]  /*12aa0*/  SYNCS.PHASECHK.TRANS64.TRYWAIT P0, [R104+URZ+0x70], R4 ;  /* 0x00007004680075a7 */ /* 0x000e6400080011ff */
[----:B01----:R-:W-:Y:S05]  /*12ab0*/  @!P0 BRA `(.L_x_163) ;  /* 0x0000008800008947 */ /* 0x003fea0003800000 */
.L_x_353:
[----:B------:R-:W1:Y:S01]  /*12ac0*/  SYNCS.PHASECHK.TRANS64.TRYWAIT P0, [R104+URZ+0x90], R3 ;  /* 0x00009003680075a7 */ /* 0x000e6200080011ff */
[----:B------:R-:W-:Y:S01]  /*12ad0*/  LOP3.LUT R83, R83, 0x1, RZ, 0x3c, !PT ;  /* 0x0000000153537812 */ /* 0x000fe200078e3cff */
[----:B-1----:R-:W-:Y:S06]  /*12ae0*/  @!P0 BRA `(.L_x_164) ;  /* 0x00000088000c8947 */ /* 0x002fec0003800000 */
.L_x_355:
[----:B------:R-:W1:Y:S01]  /*12af0*/  SYNCS.PHASECHK.TRANS64.TRYWAIT P0, [R104+URZ+0xb8], R2 ;  /* 0x0000b802680075a7 */ /* 0x000e6200080011ff */
[----:B------:R-:W-:Y:S02]  /*12b00*/  LOP3.LUT R101, R101, 0x1, RZ, 0x3c, !PT ;  /* 0x0000000165657812 */ /* 0x000fe400078e3cff */
[----:B------:R-:W-:Y:S02]  /*12b10*/  LOP3.LUT R85, R85, 0x1, RZ, 0x3c, !PT ;  /* 0x0000000155557812 */ /* 0x000fe400078e3cff */
[----:B------:R-:W-:Y:S02]  /*12b20*/  LOP3.LUT R84, R84, 0x1, RZ, 0x3c, !PT ;  /* 0x0000000154547812 */ /* 0x000fe400078e3cff */
[----:B------:R-:W-:Y:S01]  /*12b30*/  LOP3.LUT R86, R86, 0x1, RZ, 0x3c, !PT ;  /* 0x0000000156567812 */ /* 0x000fe200078e3cff */
[----:B-1----:R-:W-:Y:S05]  /*12b40*/  @!P0 BRA `(.L_x_165) ;  /* 0x0000008800108947 */ /* 0x002fea0003800000 */
.L_x_357:
[----:B------:R-:W2:Y:S01]  /*12b50*/  LDS.128 R20, [R27+0x38280] ;  /* 0x038280001b147984 */ /* 0x000ea20000000c00 */
[----:B------:R-:W-:Y:S02]  /*12b60*/  R2UR UR6, R81 ;  /* 0x00000000510672ca */ /* 0x000fe400000e0000 */
[----:B------:R-:W-:Y:S02]  /*12b70*/  P2R R78, PR, RZ, 0x2 ;  /* 0x00000002ff4e7803 */ /* 0x000fe40000000000 */
[C---:B------:R-:W-:Y:S02]  /*12b80*/  LOP3.LUT P0, RZ, R0.reuse, 0x2000000, RZ, 0xc0, !PT ;  /* 0x0200000000ff7812 */ /* 0x040fe4000780c0ff */
[----:B------:R-:W-:Y:S02]  /*12b90*/  LOP3.LUT P1, RZ, R0, 0x4000000, RZ, 0xc0, !PT ;  /* 0x0400000000ff7812 */ /* 0x000fe4000782c0ff */
[----:B------:R-:W-:Y:S02]  /*12ba0*/  P2R R26, PR, RZ, 0x40 ;  /* 0x00000040ff1a7803 */ /* 0x000fe40000000000 */
[----:B------:R-:W-:-:S02]  /*12bb0*/  P2R R70, PR, RZ, 0x8 ;  /* 0x00000008ff467803 */ /* 0x000fc40000000000 */
[C---:B------:R-:W-:Y:S01]  /*12bc0*/  LOP3.LUT P6, RZ, R0.reuse, 0x800000, RZ, 0xc0, !PT ;  /* 0x0080000000ff7812 */ /* 0x040fe200078cc0ff */
[----:B0-----:R-:W2:Y:S01]  /*12bd0*/  LDTM.x16 R4, tmem[UR6+0x120] ;  /* 0x00012006000479ee */ /* 0x001ea20008240000 */
[C---:B------:R-:W-:Y:S02]  /*12be0*/  LOP3.LUT P3, RZ, R0.reuse, 0x1000000, RZ, 0xc0, !PT ;  /* 0x0100000000ff7812 */ /* 0x040fe4000786c0ff */
[----:B------:R-:W-:Y:S02]  /*12bf0*/  P2R R46, PR, RZ, 0x20 ;  /* 0x00000020ff2e7803 */ /* 0x000fe40000000000 */
[----:B------:R-:W-:Y:S02]  /*12c00*/  P2R R63, PR, RZ, 0x10 ;  /* 0x00000010ff3f7803 */ /* 0x000fe40000000000 */
[C---:B------:R-:W-:Y:S02]  /*12c10*/  LOP3.LUT P5, RZ, R0.reuse, 0x200000, RZ, 0xc0, !PT ;  /* 0x0020000000ff7812 */ /* 0x040fe400078ac0ff */
[----:B------:R-:W-:-:S02]  /*12c20*/  LOP3.LUT P4, RZ, R0, 0x400000, RZ, 0xc0, !PT ;  /* 0x0040000000ff7812 */ /* 0x000fc4000788c0ff */
[----:B------:R-:W-:Y:S02]  /*12c30*/  P2R R79, PR, RZ, 0x4 ;  /* 0x00000004ff4f7803 */ /* 0x000fe40000000000 */
[----:B------:R-:W-:Y:S02]  /*12c40*/  LOP3.LUT P2, RZ, R0, 0x4000, RZ, 0xc0, !PT ;  /* 0x0000400000ff7812 */ /* 0x000fe4000784c0ff */
[----:B------:R-:W-:Y:S01]  /*12c50*/  LOP3.LUT R102, R102, 0x1, RZ, 0x3c, !PT ;  /* 0x0000000166667812 */ /* 0x000fe200078e3cff */
[----:B-12---:R-:W-:-:S04]  /*12c60*/  FADD2 R2, R4.F32x2.HI_LO, R20.F32x2.HI_LO ;  /* 0x000000140402724b */ /* 0x006fc80000000000 */
[----:B------:R-:W-:-:S05]  /*12c70*/  FMUL2 R2, R2.F32x2.HI_LO, R76.F32x2.HI_LO ;  /* 0x0000004c0202724a */ /* 0x000fca0000000000 */
[----:B------:R-:W-:Y:S02]  /*12c80*/  FSEL R77, R2, RZ, !P1 ;  /* 0x000000ff024d7208 */ /* 0x000fe40004800000 */
[----:B------:R-:W-:Y:S01]  /*12c90*/  FSEL R76, R3, RZ, !P0 ;  /* 0x000000ff034c7208 */ /* 0x000fe20004000000 */
[----:B------:R-:W-:Y:S01]  /*12ca0*/  FADD2 R2, R6.F32x2.HI_LO, R22.F32x2.HI_LO ;  /* 0x000000160602724b */ /* 0x000fe20000000000 */
[C---:B------:R-:W-:Y:S01]  /*12cb0*/  LOP3.LUT P1, RZ, R0.reuse, 0x100000, RZ, 0xc0, !PT ;  /* 0x0010000000ff7812 */ /* 0x040fe2000782c0ff */
[----:B------:R-:W0:Y:S01]  /*12cc0*/  LDS.128 R4, [R27+0x38290] ;  /* 0x038290001b047984 */ /* 0x000e220000000c00 */
[----:B------:R-:W-:Y:S01]  /*12cd0*/  LOP3.LUT P0, RZ, R0, 0x80000, RZ, 0xc0, !PT ;  /* 0x0008000000ff7812 */ /* 0x000fe2000780c0ff */
[----:B------:R-:W-:-:S05]  /*12ce0*/  FMUL2 R2, R2.F32x2.HI_LO, R74.F32x2.HI_LO ;  /* 0x0000004a0202724a */ /* 0x000fca0000000000 */
[----:B------:R-:W-:Y:S02]  /*12cf0*/  FSEL R75, R2, RZ, !P3 ;  /* 0x000000ff024b7208 */ /* 0x000fe40005800000 */
[----:B------:R-:W-:Y:S02]  /*12d00*/  FSEL R74, R3, RZ, !P6 ;  /* 0x000000ff034a7208 */ /* 0x000fe40007000000 */
[C---:B------:R-:W-:Y:S02]  /*12d10*/  LOP3.LUT P6, RZ, R0.reuse, 0x20000, RZ, 0xc0, !PT ;  /* 0x0002000000ff7812 */ /* 0x040fe400078cc0ff */
[C---:B------:R-:W-:Y:S02]  /*12d20*/  LOP3.LUT P3, RZ, R0.reuse, 0x1000, RZ, 0xc0, !PT ;  /* 0x0000100000ff7812 */ /* 0x040fe4000786c0ff */
[----:B------:R-:W-:Y:S02]  /*12d30*/  P2R R20, PR, RZ, 0x40 ;  /* 0x00000040ff147803 */ /* 0x000fe40000000000 */
[----:B------:R-:W-:Y:S01]  /*12d40*/  LOP3.LUT P6, RZ, R0, 0x40000, RZ, 0xc0, !PT ;  /* 0x0004000000ff7812 */ /* 0x000fe200078cc0ff */
[----:B0-----:R-:W-:-:S04]  /*12d50*/  FADD2 R2, R8.F32x2.HI_LO, R4.F32x2.HI_LO ;  /* 0x000000040802724b */ /* 0x001fc80000000000 */
        /* <DEDUP_REMOVED lines=11> */
[----:B------:R-:W-:Y:S01]  /*12e10*/  LOP3.LUT P0, RZ, R0, 0x800, RZ, 0xc0, !PT ;  /* 0x0000080000ff7812 */ /* 0x000fe2000780c0ff */
[----:B0-----:R-:W-:-:S04]  /*12e20*/  FADD2 R2, R12.F32x2.HI_LO, R4.F32x2.HI_LO ;  /* 0x000000040c02724b */ /* 0x001fc80000000000 */
[----:B------:R-:W-:-:S05]  /*12e30*/  FMUL2 R2, R2.F32x2.HI_LO, R64.F32x2.HI_LO ;  /* 0x000000400202724a */ /* 0x000fca0000000000 */
[----:B------:R-:W-:Y:S02]  /*12e40*/  FSEL R62, R2, RZ, !P6 ;  /* 0x000000ff023e7208 */ /* 0x000fe40007000000 */
[----:B------:R-:W-:Y:S02]  /*12e50*/  ISETP.NE.AND P6, PT, R20, RZ, PT ;  /* 0x000000ff1400720c */ /* 0x000fe40003fc5270 */
[----:B------:R-:W-:Y:S02]  /*12e60*/  LDS.128 R20, [R27+0x38300] ;  /* 0x038300001b147984 */ /* 0x000fe40000000c00 */
[----:B------:R-:W-:Y:S01]  /*12e70*/  FSEL R47, R3, RZ, !P6 ;  /* 0x000000ff032f7208 */ /* 0x000fe20007000000 */
[----:B------:R-:W-:Y:S01]  /*12e80*/  FADD2 R2, R14.F32x2.HI_LO, R6.F32x2.HI_LO ;  /* 0x000000060e02724b */ /* 0x000fe20000000000 */
[----:B------:R-:W-:Y:S01]  /*12e90*/  LOP3.LUT P6, RZ, R0, 0x80, RZ, 0xc0, !PT ;  /* 0x0000008000ff7812 */ /* 0x000fe200078cc0ff */
[----:B------:R-:W0:Y:S02]  /*12ea0*/  LDS.128 R4, [R27+0x382b0] ;  /* 0x0382b0001b047984 */ /* 0x000e240000000c00 */
[----:B------:R-:W-:Y:S01]  /*12eb0*/  FMUL2 R2, R2.F32x2.HI_LO, R40.F32x2.HI_LO ;  /* 0x000000280202724a */ /* 0x000fe20000000000 */
[----:B------:R-:W-:-:S02]  /*12ec0*/  P2R R25, PR, RZ, 0x40 ;  /* 0x00000040ff197803 */ /* 0x000fc40000000000 */
[----:B------:R-:W-:Y:S02]  /*12ed0*/  LOP3.LUT P6, RZ, R0, 0x100, RZ, 0xc0, !PT ;  /* 0x0000010000ff7812 */ /* 0x000fe400078cc0ff */
[----:B------:R-:W-:Y:S02]  /*12ee0*/  FSEL R41, R2, RZ, !P5 ;  /* 0x000000ff02297208 */ /* 0x000fe40006800000 */
[----:B------:R-:W-:Y:S02]  /*12ef0*/  FSEL R40, R3, RZ, !P4 ;  /* 0x000000ff03287208 */ /* 0x000fe40006000000 */
[C---:B------:R-:W-:Y:S02]  /*12f00*/  LOP3.LUT P5, RZ, R0.reuse, 0x40, RZ, 0xc0, !PT ;  /* 0x0000004000ff7812 */ /* 0x040fe400078ac0ff */
[----:B------:R-:W-:Y:S01]  /*12f10*/  LOP3.LUT P4, RZ, R0, 0x10, RZ, 0xc0, !PT ;  /* 0x0000001000ff7812 */ /* 0x000fe2000788c0ff */
[----:B0-----:R-:W-:-:S04]  /*12f20*/  FADD2 R2, R16.F32x2.HI_LO, R4.F32x2.HI_LO ;  /* 0x000000041002724b */ /* 0x001fc80000000000 */
[----:B------:R-:W-:-:S05]  /*12f30*/  FMUL2 R2, R2.F32x2.HI_LO, R58.F32x2.HI_LO ;  /* 0x0000003a0202724a */ /* 0x000fca0000000000 */
[----:B------:R-:W-:Y:S02]  /*12f40*/  FSEL R39, R2, RZ, !P2 ;  /* 0x000000ff02277208 */ /* 0x000fe40005000000 */
[----:B------:R-:W-:Y:S01]  /*12f50*/  FSEL R35, R3, RZ, !P1 ;  /* 0x000000ff03237208 */ /* 0x000fe20004800000 */
[----:B------:R-:W-:Y:S01]  /*12f60*/  FADD2 R2, R18.F32x2.HI_LO, R6.F32x2.HI_LO ;  /* 0x000000061202724b */ /* 0x000fe20000000000 */
[C---:B------:R-:W-:Y:S01]  /*12f70*/  LOP3.LUT P2, RZ, R0.reuse, 0x400, RZ, 0xc0, !PT ;  /* 0x0000040000ff7812 */ /* 0x040fe2000784c0ff */
[----:B------:R-:W0:Y:S01]  /*12f80*/  LDTM.x16 R4, tmem[UR6+0x140] ;  /* 0x00014006000479ee */ /* 0x000e220008240000 */
        /* <DEDUP_REMOVED lines=16> */
[----:B------:R-:W-:-:S04]  /*13090*/  ISETP.NE.AND P6, PT, R25, RZ, PT ;  /* 0x000000ff1900720c */ /* 0x000fc80003fc5270 */
[----:B------:R-:W-:Y:S02]  /*130a0*/  FSEL R29, R3, RZ, !P6 ;  /* 0x000000ff031d7208 */ /* 0x000fe40007000000 */
[----:B------:R-:W-:Y:S01]  /*130b0*/  ISETP.NE.AND P6, PT, R26, RZ, PT ;  /* 0x000000ff1a00720c */ /* 0x000fe20003fc5270 */
[----:B0-----:R-:W-:-:S04]  /*130c0*/  FADD2 R2, R8.F32x2.HI_LO, R4.F32x2.HI_LO ;  /* 0x000000040802724b */ /* 0x001fc80000000000 */
[----:B------:R-:W-:-:S05]  /*130d0*/  FMUL2 R2, R2.F32x2.HI_LO, R60.F32x2.HI_LO ;  /* 0x0000003c0202724a */ /* 0x000fca0000000000 */
[----:B------:R-:W-:Y:S02]  /*130e0*/  FSEL R28, R2, RZ, !P5 ;  /* 0x000000ff021c7208 */ /* 0x000fe40006800000 */
[----:B------:R-:W-:Y:S01]  /*130f0*/  FSEL R26, R3, RZ, !P0 ;  /* 0x000000ff031a7208 */ /* 0x000fe20004000000 */
[----:B------:R-:W-:Y:S01]  /*13100*/  FADD2 R2, R10.F32x2.HI_LO, R6.F32x2.HI_LO ;  /* 0x000000060a02724b */ /* 0x000fe20000000000 */
[----:B------:R-:W-:Y:S01]  /*13110*/  LOP3.LUT P0, RZ, R0, 0x1, RZ, 0xc0, !PT ;  /* 0x0000000100ff7812 */ /* 0x000fe2000780c0ff */
[----:B------:R-:W0:Y:S01]  /*13120*/  LDS.128 R8, [R27+0x38320] ;  /* 0x038320001b087984 */ /* 0x000e220000000c00 */
[----:B------:R-:W-:Y:S01]  /*13130*/  ISETP.NE.AND P5, PT, R46, RZ, PT ;  /* 0x000000ff2e00720c */ /* 0x000fe20003fa5270 */
[----:B------:R-:W-:Y:S02]  /*13140*/  FMUL2 R2, R2.F32x2.HI_LO, R52.F32x2.HI_LO ;  /* 0x000000340202724a */ /* 0x000fe40000000000 */
[----:B------:R-:W1:Y:S01]  /*13150*/  LDS.128 R4, [R27+0x38330] ;  /* 0x038330001b047984 */ /* 0x000e620000000c00 */
[----:B------:R-:W-:Y:S01]  /*13160*/  NOP ;  /* 0x0000000000007918 */ /* 0x000fe20000000000 */
[----:B------:R2:W-:Y:S01]  /*13170*/  SYNCS.ARRIVE.TRANS64.RED.ART0 RZ, [R88+URZ], R125 ;  /* 0x0000007d58ff79a7 */ /* 0x0005e200085004ff */
[----:B------:R-:W-:-:S02]  /*13180*/  FSEL R25, R2, RZ, !P4 ;  /* 0x000000ff02197208 */ /* 0x000fc40006000000 */
[----:B------:R-:W-:Y:S02]  /*13190*/  FSEL R23, R3, RZ, !P3 ;  /* 0x000000ff03177208 */ /* 0x000fe40005800000 */
[----:B------:R-:W-:Y:S02]  /*131a0*/  ISETP.NE.AND P4, PT, R63, RZ, PT ;  /* 0x000000ff3f00720c */ /* 0x000fe40003f85270 */
[----:B------:R-:W-:Y:S01]  /*131b0*/  ISETP.NE.AND P3, PT, R70, RZ, PT ;  /* 0x000000ff4600720c */ /* 0x000fe20003f65270 */
[----:B0-----:R-:W-:Y:S01]  /*131c0*/  FADD2 R2, R12.F32x2.HI_LO, R8.F32x2.HI_LO ;  /* 0x000000080c02724b */ /* 0x001fe20000000000 */
[----:B------:R-:W-:Y:S02]  /*131d0*/  F2FP.F16.F32.PACK_AB R13, R29, R30 ;  /* 0x0000001e1d0d723e */ /* 0x000fe400000000ff */
[----:B------:R-:W-:Y:S01]  /*131e0*/  F2FP.F16.F32.PACK_AB R12, R31, R32 ;  /* 0x000000201f0c723e */ /* 0x000fe200000000ff */
[----:B------:R-:W-:Y:S02]  /*131f0*/  FMUL2 R2, R2.F32x2.HI_LO, R54.F32x2.HI_LO ;  /* 0x000000360202724a */ /* 0x000fe40000000000 */
[----:B-1----:R-:W-:-:S03]  /*13200*/  FADD2 R4, R16.F32x2.HI_LO, R4.F32x2.HI_LO ;  /* 0x000000041004724b */ /* 0x002fc60000000000 */
[----:B------:R-:W-:Y:S01]  /*13210*/  FSEL R22, R2, RZ, !P1 ;  /* 0x000000ff02167208 */ /* 0x000fe20004800000 */
[----:B------:R-:W-:Y:S01]  /*13220*/  FMUL2 R4, R4.F32x2.HI_LO, R44.F32x2.HI_LO ;  /* 0x0000002c0404724a */ /* 0x000fe20000000000 */
[----:B------:R-:W-:Y:S01]  /*13230*/  FSEL R21, R3, RZ, !P2 ;  /* 0x000000ff03157208 */ /* 0x000fe20005000000 */
[----:B------:R-:W-:Y:S01]  /*13240*/  FADD2 R2, R14.F32x2.HI_LO, R10.F32x2.HI_LO ;  /* 0x0000000a0e02724b */ /* 0x000fe20000000000 */
[----:B------:R-:W-:Y:S02]  /*13250*/  ISETP.NE.AND P1, PT, R78, RZ, PT ;  /* 0x000000ff4e00720c */ /* 0x000fe40003f25270 */
[----:B------:R-:W-:Y:S01]  /*13260*/  FSEL R20, R4, RZ, !P5 ;  /* 0x000000ff04147208 */ /* 0x000fe20006800000 */
[----:B------:R-:W-:Y:S01]  /*13270*/  FMUL2 R8, R2.F32x2.HI_LO, R48.F32x2.HI_LO ;  /* 0x000000300208724a */ /* 0x000fe20000000000 */
[----:B------:R-:W-:Y:S01]  /*13280*/  F2FP.F16.F32.PACK_AB R4, R76, R77 ;  /* 0x0000004d4c04723e */ /* 0x000fe200000000ff */
[----:B------:R-:W-:Y:S01]  /*13290*/  FADD2 R2, R18.F32x2.HI_LO, R6.F32x2.HI_LO ;  /* 0x000000061202724b */ /* 0x000fe20000000000 */
[----:B------:R-:W-:-:S02]  /*132a0*/  FSEL R18, R5, RZ, !P4 ;  /* 0x000000ff05127208 */ /* 0x000fc40006000000 */
[----:B------:R-:W-:Y:S01]  /*132b0*/  FSEL R16, R8, RZ, !P0 ;  /* 0x000000ff08107208 */ /* 0x000fe20004000000 */
[----:B------:R-:W-:Y:S01]  /*132c0*/  FMUL2 R2, R2.F32x2.HI_LO, R42.F32x2.HI_LO ;  /* 0x0000002a0202724a */ /* 0x000fe20000000000 */
[----:B------:R-:W-:Y:S02]  /*132d0*/  FSEL R17, R9, RZ, !P6 ;  /* 0x000000ff09117208 */ /* 0x000fe40007000000 */
[----:B------:R-:W-:Y:S02]  /*132e0*/  F2FP.F16.F32.PACK_AB R5, R74, R75 ;  /* 0x0000004b4a05723e */ /* 0x000fe400000000ff */
[----:B------:R-:W-:Y:S02]  /*132f0*/  FSEL R2, R2, RZ, !P3 ;  /* 0x000000ff02027208 */ /* 0x000fe40005800000 */
[----:B------:R-:W-:Y:S02]  /*13300*/  FSEL R3, R3, RZ, !P1 ;  /* 0x000000ff03037208 */ /* 0x000fe40004800000 */
[----:B------:R-:W-:-:S02]  /*13310*/  F2FP.F16.F32.PACK_AB R7, R68, R69 ;  /* 0x000000454407723e */ /* 0x000fc400000000ff */
[----:B------:R-:W-:Y:S02]  /*13320*/  F2FP.F16.F32.PACK_AB R6, R71, R72 ;  /* 0x000000484706723e */ /* 0x000fe400000000ff */
[----:B------:R-:W-:Y:S02]  /*13330*/  F2FP.F16.F32.PACK_AB R9, R40, R41 ;  /* 0x000000292809723e */ /* 0x000fe400000000ff */
[----:B------:R-:W-:Y:S01]  /*13340*/  F2FP.F16.F32.PACK_AB R8, R47, R62 ;  /* 0x0000003e2f08723e */ /* 0x000fe200000000ff */
[----:B------:R2:W-:Y:S01]  /*13350*/  STS.128 [R95], R4 ;  /* 0x000000045f007388 */ /* 0x0005e20000000c00 */
[----:B------:R-:W-:Y:S02]  /*13360*/  F2FP.F16.F32.PACK_AB R11, R33, R34 ;  /* 0x00000022210b723e */ /* 0x000fe400000000ff */
[----:B------:R-:W-:Y:S02]  /*13370*/  F2FP.F16.F32.PACK_AB R10, R35, R39 ;  /* 0x00000027230a723e */ /* 0x000fe400000000ff */
[----:B------:R-:W-:-:S02]  /*13380*/  F2FP.F16.F32.PACK_AB R15, R23, R25 ;  /* 0x00000019170f723e */ /* 0x000fc400000000ff */
[----:B------:R-:W-:Y:S01]  /*13390*/  F2FP.F16.F32.PACK_AB R14, R26, R28 ;  /* 0x0000001c1a0e723e */ /* 0x000fe200000000ff */
[----:B------:R2:W-:Y:S01]  /*133a0*/  STS.128 [R94], R8 ;  /* 0x000000085e007388 */ /* 0x0005e20000000c00 */
[----:B------:R-:W-:Y:S02]  /*133b0*/  F2FP.F16.F32.PACK_AB R17, R17, R16 ;  /* 0x000000101111723e */ /* 0x000fe400000000ff */
[----:B------:R-:W-:Y:S01]  /*133c0*/  F2FP.F16.F32.PACK_AB R16, R21, R22 ;  /* 0x000000161510723e */ /* 0x000fe200000000ff */
[----:B------:R2:W-:Y:S01]  /*133d0*/  STS.128 [R103], R12 ;  /* 0x0000000c67007388 */ /* 0x0005e20000000c00 */
[----:B------:R-:W-:Y:S01]  /*133e0*/  F2FP.F16.F32.PACK_AB R19, R3, R2 ;  /* 0x000000020313723e */ /* 0x000fe200000000ff */
[----:B------:R-:W-:Y:S01]  /*133f0*/  VIADD R2, R82, 0x1 ;  /* 0x0000000152027836 */ /* 0x000fe20000000000 */
[----:B------:R-:W-:Y:S01]  /*13400*/  F2FP.F16.F32.PACK_AB R18, R18, R20 ;  /* 0x000000141212723e */ /* 0x000fe200000000ff */
[C---:B------:R-:W-:Y:S01]  /*13410*/  VIADD R3, R36.reuse, 0xffffffff ;  /* 0xffffffff24037836 */ /* 0x040fe20000000000 */
[----:B------:R-:W-:-:S02]  /*13420*/  ISETP.GT.U32.AND P0, PT, R36, 0x1, PT ;  /* 0x000000012400780c */ /* 0x000fc40003f04070 */
[-C--:B------:R-:W-:Y:S01]  /*13430*/  ISETP.NE.AND P1, PT, R38, R2.reuse, PT ;  /* 0x000000022600720c */ /* 0x080fe20003f25270 */
[----:B------:R2:W-:Y:S01]  /*13440*/  STS.128 [R93], R16 ;  /* 0x000000105d007388 */ /* 0x0005e20000000c00 */
[----:B------:R-:W-:Y:S01]  /*13450*/  ISETP.NE.AND P2, PT, R79, RZ, PT ;  /* 0x000000ff4f00720c */ /* 0x000fe20003f45270 */
[----:B------:R-:W-:Y:S01]  /*13460*/  IMAD.MOV.U32 R36, RZ, RZ, R3 ;  /* 0x000000ffff247224 */ /* 0x000fe200078e0003 */
[----:B------:R-:W-:Y:S01]  /*13470*/  SEL R82, R37, R2, !P1 ;  /* 0x0000000225527207 */ /* 0x000fe20004800000 */
[----:B------:R-:W-:Y:S01]  /*13480*/  @!PT LDS RZ, [RZ] ;  /* 0x00000000fffff984 */ /* 0x000fe20000000800 */
[----:B------:R-:W-:Y:S01]  /*13490*/  @!PT LDS RZ, [RZ] ;  /* 0x00000000fffff984 */ /* 0x000fe20000000800 */
[----:B------:R-:W-:Y:S01]  /*134a0*/  @!PT LDS RZ, [RZ] ;  /* 0x00000000fffff984 */ /* 0x000fe20000000800 */
[----:B------:R-:W-:Y:S01]  /*134b0*/  @!PT LDS RZ, [RZ] ;  /* 0x00000000fffff984 */ /* 0x000fe20000000800 */
[----:B------:R0:W-:Y:S06]  /*134c0*/  MEMBAR.ALL.CTA ;  /* 0x0000000000007992 */ /* 0x0001ec0000008000 */
[----:B0-----:R-:W0:Y:S02]  /*134d0*/  FENCE.VIEW.ASYNC.S ;  /* 0x00000000000073c6 */ /* 0x001e240000000000 */
[----:B0-----:R-:W-:Y:S06]  /*134e0*/  BAR.SYNC.DEFER_BLOCKING 0x2, 0x100 ;  /* 0x0084000000007b1d */ /* 0x001fec0000010000 */
[----:B------:R2:W-:Y:S01]  /*134f0*/  SYNCS.ARRIVE.TRANS64.RED.ART0 RZ, [R87+URZ], R125 ;  /* 0x0000007d57ff79a7 */ /* 0x0005e200085004ff */
[----:B------:R2:W-:Y:S01]  /*13500*/  SYNCS.ARRIVE.TRANS64.ART0 RZ, [R104+URZ+0x78], R125 ;  /* 0x0000787d68ff79a7 */ /* 0x0005e200085000ff */
[----:B------:R-:W-:Y:S05]  /*13510*/  @P0 BRA `(.L_x_166) ;  /* 0xffffffe0006c0947 */ /* 0x000fea000383ffff */
[----:B------:R-:W3:Y:S01]  /*13520*/  LDL R110, [R1+0x110] ;  /* 0x00011000016e7983 */ /* 0x000ee20000100800 */
[----:B------:R-:W0:Y:S01]  /*13530*/  SYNCS.PHASECHK.TRANS64.TRYWAIT P0, [R104+URZ+0xc0], RZ ;  /* 0x0000c0ff680075a7 */ /* 0x000e2200080011ff */
[----:B--2---:R-:W-:Y:S01]  /*13540*/  SHF.L.U32 R103, R109, 0x5, RZ ;  /* 0x000000056d677819 */ /* 0x004fe200000006ff */
[----:B------:R-:W1:Y:S01]  /*13550*/  S2R R2, SR_CTAID.Y ;  /* 0x0000000000027919 */ /* 0x000e620000002600 */
[----:B------:R-:W2:Y:S08]  /*13560*/  LDC R3, c[0x0][0x88c] ;  /* 0x00022300ff037b82 */ /* 0x000eb00000000800 */
[----:B------:R-:W4:Y:S01]  /*13570*/  LDC R4, c[0x0][0x83c] ;  /* 0x00020f00ff047b82 */ /* 0x000f220000000800 */
[----:B-1----:R-:W-:Y:S01]  /*13580*/  IMAD.SHL.U32 R120, R2, 0x100, RZ ;  /* 0x0000010002787824 */ /* 0x002fe200078e00ff */
[----:B--2---:R-:W-:-:S03]  /*13590*/  ISETP.GE.AND P4, PT, R80, R3, PT ;  /* 0x000000035000720c */ /* 0x004fc60003f86270 */
[----:B----4-:R-:W-:Y:S02]  /*135a0*/  IMAD R2, R4, UR54, R120 ;  /* 0x0000003604027c24 */ /* 0x010fe4000f8e0278 */
[----:B---3--:R-:W-:-:S05]  /*135b0*/  IMAD.SHL.U32 R0, R110, 0x8000, RZ ;  /* 0x000080006e007824 */ /* 0x008fca00078e00ff */
[----:B------:R-:W-:-:S04]  /*135c0*/  LOP3.LUT R0, R0, 0x18000, RZ, 0xe2, !PT ;  /* 0x0001800000007812 */ /* 0x000fc800078ee2ff */
[----:B------:R-:W-:Y:S01]  /*135d0*/  LEA R3, R108, R0, 0xa ;  /* 0x000000006c037211 */ /* 0x000fe200078e50ff */
[----:B0-----:R-:W-:Y:S06]  /*135e0*/  @!P0 BRA `(.L_x_167) ;  /* 0x0000007c00808947 */ /* 0x001fec0003800000 */
.L_x_358:
[----:B------:R-:W-:Y:S02]  /*135f0*/  LEA R2, R107, R2, 0x11 ;  /* 0x000000026b027211 */ /* 0x000fe400078e88ff */
[----:B------:R-:W-:Y:S01]  /*13600*/  LOP3.LUT R103, R103, 0x20, RZ, 0xe2, !PT ;  /* 0x0000002067677812 */ /* 0x000fe200078ee2ff */
[----:B------:R-:W-:Y:S06]  /*13610*/  @P4 BRA `(.L_x_168) ;  /* 0x0000002000d04947 */ /* 0x000fec0003800000 */
[----:B------:R-:W-:Y:S01]  /*13620*/  IADD3 R0, PT, PT, R105, UR51, R106 ;  /* 0x0000003369007c10 */ /* 0x000fe2000fffe06a */
[----:B------:R-:W1:Y:S01]  /*13630*/  LDC R121, c[0x0][0x890] ;  /* 0x00022400ff797b82 */ /* 0x000e620000000800 */
[----:B------:R-:W-:Y:S01]  /*13640*/  IADD3 R3, P1, P0, R2, R3, R103 ;  /* 0x0000000302037210 */ /* 0x000fe2000783e067 */
[----:B------:R-:W-:Y:S01]  /*13650*/  BSSY.RECONVERGENT B0, `(.L_x_169) ;  /* 0x00000f0000007945 */ /* 0x000fe20003800200 */
[C---:B------:R-:W-:Y:S02]  /*13660*/  R2UR UR9, R0.reuse ;  /* 0x00000000000972ca */ /* 0x040fe400000e0000 */
[----:B------:R-:W-:Y:S02]  /*13670*/  SHF.R.S32.HI R6, RZ, 0x1f, R2 ;  /* 0x0000001fff067819 */ /* 0x000fe40000011402 */
[C---:B------:R-:W-:Y:S01]  /*13680*/  R2UR UR8, R0.reuse ;  /* 0x00000000000872ca */ /* 0x040fe200000e0000 */
[----:B------:R-:W2:Y:S01]  /*13690*/  LDC R122, c[0x0][0x88c] ;  /* 0x00022300ff7a7b82 */ /* 0x000ea20000000800 */
[----:B------:R-:W-:-:S02]  /*136a0*/  R2UR UR7, R0 ;  /* 0x00000000000772ca */ /* 0x000fc400000e0000 */
[----:B------:R-:W-:Y:S02]  /*136b0*/  R2UR UR6, R0 ;  /* 0x00000000000672ca */ /* 0x000fe400000e0000 */
[----:B------:R-:W-:-:S03]  /*136c0*/  IADD3.X R0, PT, PT, R6, RZ, RZ, P1, P0 ;  /* 0x000000ff06007210 */ /* 0x000fc60000fe04ff */
[----:B------:R-:W3:Y:S01]  /*136d0*/  LDTM.x32 R8, tmem[UR9] ;  /* 0x00000009000879ee */ /* 0x000ee200082c0000 */
[----:B------:R-:W4:Y:S03]  /*136e0*/  LDC.64 R4, c[0x0][0x828] ;  /* 0x00020a00ff047b82 */ /* 0x000f260000000a00 */
[----:B------:R-:W0:Y:S01]  /*136f0*/  LDTM.x32 R68, tmem[UR8+0x40] ;  /* 0x00004008004479ee */ /* 0x000e2200082c0000 */
[----:B-1----:R-:W-:-:S04]  /*13700*/  ISETP.GE.AND P0, PT, R103, R121, PT ;  /* 0x000000796700720c */ /* 0x002fc80003f06270 */
[----:B--2---:R-:W-:Y:S01]  /*13710*/  ISETP.GE.OR P0, PT, R100, R122, P0 ;  /* 0x0000007a6400720c */ /* 0x004fe20000706670 */
[----:B---3--:R-:W-:Y:S01]  /*13720*/  STL.64 [R1], R8 ;  /* 0x0000000801007387 */ /* 0x008fe20000100a00 */
[----:B----4-:R-:W-:Y:S01]  /*13730*/  IADD3 R2, P3, P2, R3, R4, R3 ;  /* 0x0000000403027210 */ /* 0x010fe20007a7e003 */
[----:B------:R-:W-:Y:S02]  /*13740*/  IMAD.MOV.U32 R119, RZ, RZ, R12 ;  /* 0x000000ffff777224 */ /* 0x000fe400078e000c */
[----:B------:R-:W-:Y:S01]  /*13750*/  STL.64 [R1+0x8], R10 ;  /* 0x0000080a01007387 */ /* 0x000fe20000100a00 */
[----:B------:R-:W-:-:S03]  /*13760*/  IADD3.X R3, PT, PT, R0, R5, R0, P3, P2 ;  /* 0x0000000500037210 */ /* 0x000fc60001fe4400 */
[----:B------:R-:W-:Y:S04]  /*13770*/  STL.64 [R1+0x10], R12 ;  /* 0x0000100c01007387 */ /* 0x000fe80000100a00 */
        /* <DEDUP_REMOVED lines=12> */
[----:B------:R1:W-:Y:S02]  /*13840*/  STL.64 [R1+0x78], R38 ;  /* 0x0000782601007387 */ /* 0x0003e40000100a00 */
[----:B-1----:R-:W1:Y:S01]  /*13850*/  LDTM.x32 R36, tmem[UR7+0x80] ;  /* 0x00008007002479ee */ /* 0x002e6200082c0000 */
[----:B------:R-:W2:Y:S01]  /*13860*/  LDTM.x32 R4, tmem[UR6+0xc0] ;  /* 0x0000c006000479ee */ /* 0x000ea200082c0000 */
[----:B0-----:R-:W-:Y:S05]  /*13870*/  @P0 BRA `(.L_x_170) ;  /* 0x0000000c00340947 */ /* 0x001fea0003800000 */
[----:B--2---:R0:W-:Y:S04]  /*13880*/  STL [R1+0x188], R32 ;  /* 0x0001882001007387 */ /* 0x0041e80000100800 */
[----:B0-----:R-:W2:Y:S04]  /*13890*/  LDL.LU R32, [R1+0x7c] ;  /* 0x00007c0001207983 */ /* 0x001ea80000300800 */
[----:B------:R0:W-:Y:S04]  /*138a0*/  STL [R1+0x184], R31 ;  /* 0x0001841f01007387 */ /* 0x0001e80000100800 */
[----:B0-----:R-:W2:Y:S04]  /*138b0*/  LDL.LU R31, [R1+0x78] ;  /* 0x00007800011f7983 */ /* 0x001ea80000300800 */
[----:B------:R0:W-:Y:S04]  /*138c0*/  STL [R1+0x180], R30 ;  /* 0x0001801e01007387 */ /* 0x0001e80000100800 */
[----:B0-----:R-:W3:Y:S04]  /*138d0*/  LDL.LU R30, [R1+0x74] ;  /* 0x00007400011e7983 */ /* 0x001ee80000300800 */
[----:B------:R0:W-:Y:S04]  /*138e0*/  STL [R1+0x17c], R29 ;  /* 0x00017c1d01007387 */ /* 0x0001e80000100800 */
[----:B0-----:R-:W3:Y:S04]  /*138f0*/  LDL.LU R29, [R1+0x70] ;  /* 0x00007000011d7983 */ /* 0x001ee80000300800 */
[----:B------:R0:W-:Y:S04]  /*13900*/  STL [R1+0x178], R28 ;  /* 0x0001781c01007387 */ /* 0x0001e80000100800 */
[----:B0-----:R-:W4:Y:S04]  /*13910*/  LDL.LU R28, [R1+0x6c] ;  /* 0x00006c00011c7983 */ /* 0x001f280000300800 */
[----:B------:R0:W-:Y:S04]  /*13920*/  STL [R1+0x174], R27 ;  /* 0x0001741b01007387 */ /* 0x0001e80000100800 */
[----:B0-----:R-:W4:Y:S04]  /*13930*/  LDL.LU R27, [R1+0x68] ;  /* 0x00006800011b7983 */ /* 0x001f280000300800 */
[----:B------:R0:W-:Y:S04]  /*13940*/  STL [R1+0x170], R26 ;  /* 0x0001701a01007387 */ /* 0x0001e80000100800 */
[----:B0-----:R-:W2:Y:S04]  /*13950*/  LDL.LU R26, [R1+0x64] ;  /* 0x00006400011a7983 */ /* 0x001ea80000300800 */
        /* <DEDUP_REMOVED lines=23> */
[----:B0-----:R-:W4:Y:S04]  /*13ad0*/  LDL.LU R14, [R1+0x2c] ;  /* 0x00002c00010e7983 */ /* 0x001f280000300800 */
        /* <DEDUP_REMOVED lines=13> */
[----:B0-----:R-:W4:Y:S04]  /*13bb0*/  LDL.LU R7, [R1] ;  /* 0x0000000001077983 */ /* 0x001f280000300800 */
[----:B------:R0:W-:Y:S04]  /*13bc0*/  STL [R1+0x120], R6 ;  /* 0x0001200601007387 */ /* 0x0001e80000100800 */
[----:B0-----:R-:W4:Y:S04]  /*13bd0*/  LDL.LU R6, [R1+0xc] ;  /* 0x00000c0001067983 */ /* 0x001f280000300800 */
[----:B------:R-:W4:Y:S04]  /*13be0*/  LDL.LU R121, [R1+0x8] ;  /* 0x0000080001797983 */ /* 0x000f280000300800 */
[----:B------:R-:W4:Y:S04]  /*13bf0*/  LDL.LU R120, [R1+0x14] ;  /* 0x0000140001787983 */ /* 0x000f280000300800 */
[----:B------:R0:W-:Y:S04]  /*13c00*/  STL.64 [R1+0x118], R4 ;  /* 0x0001180401007387 */ /* 0x0001e80000100a00 */
[----:B0-----:R-:W4:Y:S04]  /*13c10*/  LDL.LU R4, [R1+0x34] ;  /* 0x0000340001047983 */ /* 0x001f280000300800 */
[----:B------:R-:W4:Y:S01]  /*13c20*/  LDL.LU R5, [R1+0x30] ;  /* 0x0000300001057983 */ /* 0x000f220000300800 */
[----:B--2---:R-:W-:-:S02]  /*13c30*/  F2FP.F16.F32.PACK_AB R118, R32, R31 ;  /* 0x0000001f2076723e */ /* 0x004fc400000000ff */
[----:B---3--:R-:W-:Y:S01]  /*13c40*/  F2FP.F16.F32.PACK_AB R117, R30, R29 ;  /* 0x0000001d1e75723e */ /* 0x008fe200000000ff */
[----:B------:R0:W5:Y:S01]  /*13c50*/  LDL.LU R32, [R1+0x188] ;  /* 0x0001880001207983 */ /* 0x0001620000300800 */
[----:B----4-:R-:W-:-:S03]  /*13c60*/  F2FP.F16.F32.PACK_AB R116, R28, R27 ;  /* 0x0000001b1c74723e */ /* 0x010fc600000000ff */
[----:B------:R0:W5:Y:S01]  /*13c70*/  LDL.LU R31, [R1+0x184] ;  /* 0x00018400011f7983 */ /* 0x0001620000300800 */
[----:B------:R-:W-:-:S03]  /*13c80*/  F2FP.F16.F32.PACK_AB R115, R26, R25 ;  /* 0x000000191a73723e */ /* 0x000fc600000000ff */
[----:B------:R0:W5:Y:S04]  /*13c90*/  LDL.LU R30, [R1+0x180] ;  /* 0x00018000011e7983 */ /* 0x0001680000300800 */
        /* <DEDUP_REMOVED lines=18> */
[----:B------:R0:W5:Y:S04]  /*13dc0*/  LDL.LU R17, [R1+0x14c] ;  /* 0x00014c0001117983 */ /* 0x0001680000300800 */
[----:B------:R0:W5:Y:S04]  /*13dd0*/  LDL.LU R16, [R1+0x148] ;  /* 0x0001480001107983 */ /* 0x0001680000300800 */
[----:B------:R0:W5:Y:S04]  /*13de0*/  LDL.LU R15, [R1+0x144] ;  /* 0x00014400010f7983 */ /* 0x0001680000300800 */
        /* <DEDUP_REMOVED lines=12> */
[----:B------:R0:W5:Y:S01]  /*13eb0*/  LDL.LU R6, [R1+0x120] ;  /* 0x0001200001067983 */ /* 0x0001620000300800 */
[----:B------:R-:W3:Y:S01]  /*13ec0*/  LDC R121, c[0x0][0x890] ;  /* 0x00022400ff797b82 */ /* 0x000ee20000000800 */
[----:B------:R-:W-:-:S07]  /*13ed0*/  F2FP.F16.F32.PACK_AB R109, R4, R5 ;  /* 0x00000005046d723e */ /* 0x000fce00000000ff */
[----:B------:R-:W2:Y:S02]  /*13ee0*/  LDC.64 R4, c[0x0][0x358] ;  /* 0x0000d600ff047b82 */ /* 0x000ea40000000a00 */
[C---:B--2---:R-:W-:Y:S02]  /*13ef0*/  R2UR UR10, R4.reuse ;  /* 0x00000000040a72ca */ /* 0x044fe400000e0000 */
[C---:B------:R-:W-:Y:S02]  /*13f00*/  R2UR UR11, R5.reuse ;  /* 0x00000000050b72ca */ /* 0x040fe400000e0000 */
        /* <DEDUP_REMOVED lines=10> */
[----:B------:R-:W-:Y:S02]  /*13fb0*/  R2UR UR12, R4 ;  /* 0x00000000040c72ca */ /* 0x000fe400000e0000 */
[----:B------:R-:W-:Y:S02]  /*13fc0*/  R2UR UR13, R5 ;  /* 0x00000000050d72ca */ /* 0x000fe400000e0000 */
[----:B------:R0:W5:Y:S04]  /*13fd0*/  LDL.LU.64 R4, [R1+0x118] ;  /* 0x0001180001047983 */ /* 0x0001680000300a00 */
[----:B------:R2:W-:Y:S01]  /*13fe0*/  STG.E.U16 desc[UR10][R2.64], R105 ;  /* 0x0000006902007986 */ /* 0x0005e2000c10150a */
[----:B------:R-:W-:Y:S01]  /*13ff0*/  F2FP.F16.F32.PACK_AB R0, R120, R119 ;  /* 0x000000777800723e */ /* 0x000fe200000000ff */
[----:B------:R-:W-:-:S02]  /*14000*/  IMAD.MOV.U32 R119, RZ, RZ, R104 ;  /* 0x000000ffff777224 */ /* 0x000fc400078e0068 */
[----:B------:R-:W-:Y:S01]  /*14010*/  STG.E.U16 desc[UR8][R2.64+0x4], R104 ;  /* 0x0000046802007986 */ /* 0x000fe2000c101508 */
[----:B--2---:R-:W-:-:S05]  /*14020*/  SHF.R.U32.HI R105, RZ, 0x10, R105 ;  /* 0x00000010ff697819 */ /* 0x004fca0000011669 */
[----:B------:R2:W-:Y:S04]  /*14030*/  STG.E.U16 desc[UR18][R2.64+0x2], R105 ;  /* 0x0000026902007986 */ /* 0x0005e8000c101512 */
[----:B------:R-:W-:Y:S01]  /*14040*/  STG.E.U16 desc[UR14][R2.64+0x14], R108 ;  /* 0x0000146c02007986 */ /* 0x000fe2000c10150e */
[----:B--2---:R-:W2:Y:S03]  /*14050*/  LDC.64 R104, c[0x0][0x358] ;  /* 0x0000d600ff687b82 */ /* 0x004ea60000000a00 */
[----:B------:R-:W-:Y:S04]  /*14060*/  STG.E.U16 desc[UR12][R2.64+0x18], R109 ;  /* 0x0000186d02007986 */ /* 0x000fe8000c10150c */
[----:B------:R-:W-:Y:S04]  /*14070*/  STG.E.U16 desc[UR14][R2.64+0x2c], R114 ;  /* 0x00002c7202007986 */ /* 0x000fe8000c10150e */
[----:B------:R-:W-:Y:S04]  /*14080*/  STG.E.U16 desc[UR12][R2.64+0x30], R115 ;  /* 0x0000307302007986 */ /* 0x000fe8000c10150c */
[----:B------:R-:W-:Y:S04]  /*14090*/  STG.E.U16 desc[UR6][R2.64+0x8], R0 ;  /* 0x0000080002007986 */ /* 0x000fe8000c101506 */
[----:B------:R-:W-:Y:S01]  /*140a0*/  STG.E.U16 desc[UR10][R2.64+0x1c], R110 ;  /* 0x00001c6e02007986 */ /* 0x000fe2000c10150a */
[----:B--2---:R-:W-:-:S02]  /*140b0*/  R2UR UR14, R104 ;  /* 0x00000000680e72ca */ /* 0x004fc400000e0000 */
[C---:B------:R-:W-:Y:S02]  /*140c0*/  R2UR UR15, R105.reuse ;  /* 0x00000000690f72ca */ /* 0x040fe400000e0000 */
[C---:B------:R-:W-:Y:S02]  /*140d0*/  R2UR UR12, R104.reuse ;  /* 0x00000000680c72ca */ /* 0x040fe400000e0000 */
[----:B------:R-:W-:Y:S01]  /*140e0*/  R2UR UR13, R105 ;  /* 0x00000000690d72ca */ /* 0x000fe200000e0000 */
[----:B------:R-:W-:Y:S04]  /*140f0*/  STG.E.U16 desc[UR8][R2.64+0x20], R111 ;  /* 0x0000206f02007986 */ /* 0x000fe8000c101508 */
[----:B------:R-:W-:Y:S04]  /*14100*/  STG.E.U16 desc[UR6][R2.64+0x24], R112 ;  /* 0x0000247002007986 */ /* 0x000fe8000c101506 */
[----:B------:R-:W-:Y:S01]  /*14110*/  STG.E.U16 desc[UR10][R2.64+0x34], R116 ;  /* 0x0000347402007986 */ /* 0x000fe2000c10150a */
[----:B------:R-:W-:-:S02]  /*14120*/  R2UR UR10, R104 ;  /* 0x00000000680a72ca */ /* 0x000fc400000e0000 */
[C---:B------:R-:W-:Y:S01]  /*14130*/  R2UR UR11, R105.reuse ;  /* 0x00000000690b72ca */ /* 0x040fe200000e0000 */
[----:B------:R-:W-:Y:S01]  /*14140*/  STG.E.U16 desc[UR8][R2.64+0x38], R117 ;  /* 0x0000387502007986 */ /* 0x000fe2000c101508 */
[C---:B------:R-:W-:Y:S02]  /*14150*/  R2UR UR8, R104.reuse ;  /* 0x00000000680872ca */ /* 0x040fe400000e0000 */
[C---:B------:R-:W-:Y:S01]  /*14160*/  R2UR UR9, R105.reuse ;  /* 0x00000000690972ca */ /* 0x040fe200000e0000 */
[----:B------:R-:W-:Y:S01]  /*14170*/  STG.E.U16 desc[UR6][R2.64+0x3c], R118 ;  /* 0x00003c7602007986 */ /* 0x000fe2000c101506 */
[----:B------:R-:W-:Y:S01]  /*14180*/  R2UR UR6, R104 ;  /* 0x00000000680672ca */ /* 0x000fe200000e0000 */
[----:B------:R-:W-:Y:S01]  /*14190*/  IMAD.MOV.U32 R104, RZ, RZ, R107 ;  /* 0x000000ffff687224 */ /* 0x000fe200078e006b */
[----:B------:R-:W-:Y:S01]  /*141a0*/  R2UR UR7, R105 ;  /* 0x00000000690772ca */ /* 0x000fe200000e0000 */
[----:B------:R2:W-:Y:S01]  /*141b0*/  STG.E.U16 desc[UR18][R2.64+0xc], R106 ;  /* 0x00000c6a02007986 */ /* 0x0005e2000c101512 */
[----:B------:R-:W-:-:S03]  /*141c0*/  IMAD.MOV.U32 R105, RZ, RZ, R106 ;  /* 0x000000ffff697224 */ /* 0x000fc600078e006a */
[----:B------:R4:W-:Y:S01]  /*141d0*/  STG.E.U16 desc[UR16][R2.64+0x10], R107 ;  /* 0x0000106b02007986 */ /* 0x0009e2000c101510 */
[----:B--2---:R-:W-:Y:S02]  /*141e0*/  SHF.R.U32.HI R106, RZ, 0x10, R0 ;  /* 0x00000010ff6a7819 */ /* 0x004fe40000011600 */
[----:B----4-:R-:W-:-:S03]  /*141f0*/  SHF.R.U32.HI R107, RZ, 0x10, R119 ;  /* 0x00000010ff6b7819 */ /* 0x010fc60000011677 */
[----:B------:R-:W-:Y:S04]  /*14200*/  STG.E.U16 desc[UR12][R2.64+0xa], R106 ;  /* 0x00000a6a02007986 */ /* 0x000fe8000c10150c */
[----:B------:R2:W-:Y:S01]  /*14210*/  STG.E.U16 desc[UR14][R2.64+0x6], R107 ;  /* 0x0000066b02007986 */ /* 0x0005e2000c10150e */
[----:B------:R-:W-:Y:S02]  /*14220*/  SHF.R.U32.HI R105, RZ, 0x10, R105 ;  /* 0x00000010ff697819 */ /* 0x000fe40000011669 */
[----:B------:R-:W-:Y:S02]  /*14230*/  SHF.R.U32.HI R104, RZ, 0x10, R104 ;  /* 0x00000010ff687819 */ /* 0x000fe40000011668 */
[----:B------:R-:W-:Y:S01]  /*14240*/  SHF.R.U32.HI R0, RZ, 0x10, R108 ;  /* 0x00000010ff007819 */ /* 0x000fe2000001166c */
[----:B--2---:R-:W2:Y:S01]  /*14250*/  LDC.64 R106, c[0x0][0x358] ;  /* 0x0000d600ff6a7b82 */ /* 0x004ea20000000a00 */
[----:B------:R4:W-:Y:S04]  /*14260*/  STG.E.U16 desc[UR10][R2.64+0xe], R105 ;  /* 0x00000e6902007986 */ /* 0x0009e8000c10150a */
[----:B------:R1:W-:Y:S04]  /*14270*/  STG.E.U16 desc[UR8][R2.64+0x12], R104 ;  /* 0x0000126802007986 */ /* 0x0003e8000c101508 */
[----:B------:R0:W-:Y:S01]  /*14280*/  STG.E.U16 desc[UR6][R2.64+0x16], R0 ;  /* 0x0000160002007986 */ /* 0x0001e2000c101506 */
[----:B--2---:R-:W-:-:S02]  /*14290*/  R2UR UR15, R107 ;  /* 0x000000006b0f72ca */ /* 0x004fc400000e0000 */
[C---:B------:R-:W-:Y:S02]  /*142a0*/  R2UR UR13, R107.reuse ;  /* 0x000000006b0d72ca */ /* 0x040fe400000e0000 */
[C---:B------:R-:W-:Y:S02]  /*142b0*/  R2UR UR11, R107.reuse ;  /* 0x000000006b0b72ca */ /* 0x040fe400000e0000 */
[C---:B------:R-:W-:Y:S02]  /*142c0*/  R2UR UR9, R107.reuse ;  /* 0x000000006b0972ca */ /* 0x040fe400000e0000 */
[----:B------:R-:W-:Y:S02]  /*142d0*/  R2UR UR7, R107 ;  /* 0x000000006b0772ca */ /* 0x000fe400000e0000 */
[----:B------:R-:W-:Y:S02]  /*142e0*/  SHF.R.U32.HI R107, RZ, 0x10, R109 ;  /* 0x00000010ff6b7819 */ /* 0x000fe4000001166d */
[----:B------:R-:W2:Y:S01]  /*142f0*/  LDC.64 R108, c[0x0][0x358] ;  /* 0x0000d600ff6c7b82 */ /* 0x000ea20000000a00 */
[----:B------:R-:W-:-:S02]  /*14300*/  R2UR UR14, R106 ;  /* 0x000000006a0e72ca */ /* 0x000fc400000e0000 */
[C---:B------:R-:W-:Y:S02]  /*14310*/  R2UR UR12, R106.reuse ;  /* 0x000000006a0c72ca */ /* 0x040fe400000e0000 */
[C---:B------:R-:W-:Y:S02]  /*14320*/  R2UR UR10, R106.reuse ;  /* 0x000000006a0a72ca */ /* 0x040fe400000e0000 */
[C---:B------:R-:W-:Y:S02]  /*14330*/  R2UR UR8, R106.reuse ;  /* 0x000000006a0872ca */ /* 0x040fe400000e0000 */
[----:B------:R-:W-:Y:S02]  /*14340*/  R2UR UR6, R106 ;  /* 0x000000006a0672ca */ /* 0x000fe400000e0000 */
[----:B------:R-:W-:Y:S02]  /*14350*/  SHF.R.U32.HI R106, RZ, 0x10, R110 ;  /* 0x00000010ff6a7819 */ /* 0x000fe4000001166e */
[----:B----4-:R-:W-:-:S02]  /*14360*/  SHF.R.U32.HI R105, RZ, 0x10, R111 ;  /* 0x00000010ff697819 */ /* 0x010fc4000001166f */
[----:B-1----:R-:W-:Y:S02]  /*14370*/  SHF.R.U32.HI R104, RZ, 0x10, R112 ;  /* 0x00000010ff687819 */ /* 0x002fe40000011670 */
[----:B0-----:R-:W-:Y:S01]  /*14380*/  SHF.R.U32.HI R0, RZ, 0x10, R113 ;  /* 0x00000010ff007819 */ /* 0x001fe20000011671 */
[----:B------:R0:W-:Y:S04]  /*14390*/  STG.E.U16 desc[UR14][R2.64+0x1a], R107 ;  /* 0x00001a6b02007986 */ /* 0x0001e8000c10150e */
[----:B------:R1:W-:Y:S01]  /*143a0*/  STG.E.U16 desc[UR12][R2.64+0x1e], R106 ;  /* 0x00001e6a02007986 */ /* 0x0003e2000c10150c */
[----:B--2---:R-:W-:-:S03]  /*143b0*/  R2UR UR14, R108 ;  /* 0x000000006c0e72ca */ /* 0x004fc600000e0000 */
[----:B------:R2:W-:Y:S01]  /*143c0*/  STG.E.U16 desc[UR10][R2.64+0x22], R105 ;  /* 0x0000226902007986 */ /* 0x0005e2000c10150a */
[C---:B------:R-:W-:Y:S02]  /*143d0*/  R2UR UR15, R109.reuse ;  /* 0x000000006d0f72ca */ /* 0x040fe400000e0000 */
[C---:B------:R-:W-:Y:S01]  /*143e0*/  R2UR UR12, R108.reuse ;  /* 0x000000006c0c72ca */ /* 0x040fe200000e0000 */
[----:B------:R4:W-:Y:S01]  /*143f0*/  STG.E.U16 desc[UR8][R2.64+0x26], R104 ;  /* 0x0000266802007986 */ /* 0x0009e2000c101508 */
[C---:B------:R-:W-:Y:S02]  /*14400*/  R2UR UR13, R109.reuse ;  /* 0x000000006d0d72ca */ /* 0x040fe400000e0000 */
[C---:B------:R-:W-:Y:S01]  /*14410*/  R2UR UR10, R108.reuse ;  /* 0x000000006c0a72ca */ /* 0x040fe200000e0000 */
[----:B------:R3:W-:Y:S01]  /*14420*/  STG.E.U16 desc[UR6][R2.64+0x2a], R0 ;  /* 0x00002a0002007986 */ /* 0x0007e2000c101506 */
[C---:B------:R-:W-:Y:S02]  /*14430*/  R2UR UR11, R109.reuse ;  /* 0x000000006d0b72ca */ /* 0x040fe400000e0000 */
[----:B------:R-:W-:Y:S01]  /*14440*/  R2UR UR8, R108 ;  /* 0x000000006c0872ca */ /* 0x000fe200000e0000 */
[----:B------:R-:W3:Y:S01]  /*14450*/  S2R R120, SR_CTAID.Y ;  /* 0x0000000000787919 */ /* 0x000ee20000002600 */
[----:B------:R-:W-:-:S02]  /*14460*/  R2UR UR9, R109 ;  /* 0x000000006d0972ca */ /* 0x000fc400000e0000 */
[----:B------:R-:W-:Y:S02]  /*14470*/  R2UR UR6, R108 ;  /* 0x000000006c0672ca */ /* 0x000fe400000e0000 */
[----:B------:R-:W-:Y:S02]  /*14480*/  R2UR UR7, R109 ;  /* 0x000000006d0772ca */ /* 0x000fe400000e0000 */
[----:B0-----:R-:W-:Y:S02]  /*14490*/  SHF.R.U32.HI R107, RZ, 0x10, R114 ;  /* 0x00000010ff6b7819 */ /* 0x001fe40000011672 */
[----:B-1----:R-:W-:Y:S02]  /*144a0*/  SHF.R.U32.HI R106, RZ, 0x10, R115 ;  /* 0x00000010ff6a7819 */ /* 0x002fe40000011673 */
[----:B--2---:R-:W-:Y:S02]  /*144b0*/  SHF.R.U32.HI R105, RZ, 0x10, R116 ;  /* 0x00000010ff697819 */ /* 0x004fe40000011674 */
[----:B----4-:R-:W-:-:S02]  /*144c0*/  SHF.R.U32.HI R104, RZ, 0x10, R117 ;  /* 0x00000010ff687819 */ /* 0x010fc40000011675 */
[----:B---3--:R-:W-:Y:S01]  /*144d0*/  SHF.R.U32.HI R0, RZ, 0x10, R118 ;  /* 0x00000010ff007819 */ /* 0x008fe20000011676 */
[----:B------:R0:W-:Y:S04]  /*144e0*/  STG.E.U16 desc[UR16][R2.64+0x28], R113 ;  /* 0x0000287102007986 */ /* 0x0001e8000c101510 */
[----:B------:R0:W-:Y:S04]  /*144f0*/  STG.E.U16 desc[UR14][R2.64+0x2e], R107 ;  /* 0x00002e6b02007986 */ /* 0x0001e8000c10150e */
[----:B------:R0:W-:Y:S04]  /*14500*/  STG.E.U16 desc[UR12][R2.64+0x32], R106 ;  /* 0x0000326a02007986 */ /* 0x0001e8000c10150c */
[----:B------:R0:W-:Y:S04]  /*14510*/  STG.E.U16 desc[UR10][R2.64+0x36], R105 ;  /* 0x0000366902007986 */ /* 0x0001e8000c10150a */
[----:B------:R0:W-:Y:S04]  /*14520*/  STG.E.U16 desc[UR8][R2.64+0x3a], R104 ;  /* 0x00003a6802007986 */ /* 0x0001e8000c101508 */
[----:B------:R0:W-:Y:S01]  /*14530*/  STG.E.U16 desc[UR6][R2.64+0x3e], R0 ;  /* 0x00003e0002007986 */ /* 0x0001e2000c101506 */
[----:B------:R-:W-:-:S03]  /*14540*/  IMAD.SHL.U32 R120, R120, 0x100, RZ ;  /* 0x0000010078787824 */ /* 0x000fc600078e00ff */
.L_x_170:
[----:B------:R-:W-:Y:S05]  /*14550*/  BSYNC.RECONVERGENT B0 ;  /* 0x0000000000007941 */ /* 0x000fea0003800200 */
.L_x_169:
[C---:B0-----:R-:W-:Y:S01]  /*14560*/  LOP3.LUT R104, R103.reuse, 0x40, RZ, 0xfc, !PT ;  /* 0x0000004067687812 */ /* 0x041fe200078efcff */
[----:B------:R-:W0:Y:S01]  /*14570*/  LDC.64 R106, c[0x0][0x358] ;  /* 0x0000d600ff6a7b82 */ /* 0x000e220000000a00 */
[C---:B------:R-:W-:Y:S01]  /*14580*/  LOP3.LUT R0, R103.reuse, 0x80, RZ, 0xfc, !PT ;  /* 0x0000008067007812 */ /* 0x040fe200078efcff */
[----:B------:R-:W-:Y:S01]  /*14590*/  BSSY.RECONVERGENT B0, `(.L_x_171) ;  /* 0x0000066000007945 */ /* 0x000fe20003800200 */
[-C--:B------:R-:W-:Y:S02]  /*145a0*/  ISETP.GE.AND P1, PT, R104, R121.reuse, PT ;  /* 0x000000796800720c */ /* 0x080fe40003f26270 */
[----:B------:R-:W-:Y:S02]  /*145b0*/  LOP3.LUT R103, R103, 0xc0, RZ, 0xfc, !PT ;  /* 0x000000c067677812 */ /* 0x000fe400078efcff */
[----:B------:R-:W-:Y:S02]  /*145c0*/  ISETP.GE.OR P3, PT, R100, R122, P1 ;  /* 0x0000007a6400720c */ /* 0x000fe40000f66670 */
[----:B------:R-:W-:-:S02]  /*145d0*/  ISETP.GE.AND P0, PT, R0, R121, PT ;  /* 0x000000790000720c */ /* 0x000fc40003f06270 */
[----:B------:R-:W-:Y:S02]  /*145e0*/  ISETP.GE.AND P2, PT, R103, R121, PT ;  /* 0x000000796700720c */ /* 0x000fe40003f46270 */
[CC--:B------:R-:W-:Y:S02]  /*145f0*/  ISETP.GE.OR P1, PT, R100.reuse, R122.reuse, P0 ;  /* 0x0000007a6400720c */ /* 0x0c0fe40000726670 */
[----:B------:R-:W-:-:S05]  /*14600*/  ISETP.GE.OR P0, PT, R100, R122, P2 ;  /* 0x0000007a6400720c */ /* 0x000fca0001706670 */
[----:B------:R-:W-:Y:S08]  /*14610*/  @P3 BRA `(.L_x_172) ;  /* 0x0000000400743947 */ /* 0x000ff00003800000 */
[C---:B0-----:R-:W-:Y:S02]  /*14620*/  R2UR UR8, R106.reuse ;  /* 0x000000006a0872ca */ /* 0x041fe400000e0000 */
[C---:B------:R-:W-:Y:S02]  /*14630*/  R2UR UR9, R107.reuse ;  /* 0x000000006b0972ca */ /* 0x040fe400000e0000 */
[----:B------:R-:W-:Y:S02]  /*14640*/  R2UR UR6, R106 ;  /* 0x000000006a0672ca */ /* 0x000fe400000e0000 */
[----:B------:R-:W-:Y:S02]  /*14650*/  R2UR UR7, R107 ;  /* 0x000000006b0772ca */ /* 0x000fe400000e0000 */
[----:B------:R-:W-:Y:S02]  /*14660*/  F2FP.F16.F32.PACK_AB R70, R71, R70 ;  /* 0x000000464746723e */ /* 0x000fe400000000ff */
[----:B------:R-:W-:-:S02]  /*14670*/  F2FP.F16.F32.PACK_AB R72, R73, R72 ;  /* 0x000000484948723e */ /* 0x000fc400000000ff */
[C---:B------:R-:W-:Y:S02]  /*14680*/  R2UR UR16, R106.reuse ;  /* 0x000000006a1072ca */ /* 0x040fe400000e0000 */
[C---:B------:R-:W-:Y:S02]  /*14690*/  R2UR UR17, R107.reuse ;  /* 0x000000006b1172ca */ /* 0x040fe400000e0000 */
[----:B------:R-:W-:Y:S02]  /*146a0*/  R2UR UR14, R106 ;  /* 0x000000006a0e72ca */ /* 0x000fe400000e0000 */
[----:B------:R-:W-:Y:S02]  /*146b0*/  R2UR UR15, R107 ;  /* 0x000000006b0f72ca */ /* 0x000fe400000e0000 */
[----:B------:R-:W-:Y:S02]  /*146c0*/  F2FP.F16.F32.PACK_AB R68, R69, R68 ;  /* 0x000000444544723e */ /* 0x000fe400000000ff */
[----:B------:R-:W-:-:S02]  /*146d0*/  PRMT R69, R70, 0x7610, R69 ;  /* 0x0000761046457816 */ /* 0x000fc40000000045 */
[----:B------:R-:W-:Y:S02]  /*146e0*/  PRMT R0, R72, 0x7610, R0 ;  /* 0x0000761048007816 */ /* 0x000fe40000000000 */
[----:B------:R-:W-:Y:S01]  /*146f0*/  F2FP.F16.F32.PACK_AB R78, R79, R78 ;  /* 0x0000004e4f4e723e */ /* 0x000fe200000000ff */
[----:B------:R0:W-:Y:S01]  /*14700*/  STG.E.U16 desc[UR8][R2.64+0x84], R69 ;  /* 0x0000844502007986 */ /* 0x0001e2000c101508 */
[----:B------:R-:W-:Y:S02]  /*14710*/  F2FP.F16.F32.PACK_AB R76, R77, R76 ;  /* 0x0000004c4d4c723e */ /* 0x000fe400000000ff */
[----:B------:R-:W-:Y:S01]  /*14720*/  R2UR UR18, R106 ;  /* 0x000000006a1272ca */ /* 0x000fe200000e0000 */
[----:B------:R3:W-:Y:S01]  /*14730*/  STG.E.U16 desc[UR6][R2.64+0x88], R0 ;  /* 0x0000880002007986 */ /* 0x0007e2000c101506 */
[----:B------:R-:W-:Y:S02]  /*14740*/  R2UR UR19, R107 ;  /* 0x000000006b1372ca */ /* 0x000fe400000e0000 */
[----:B------:R-:W-:-:S02]  /*14750*/  F2FP.F16.F32.PACK_AB R74, R75, R74 ;  /* 0x0000004a4b4a723e */ /* 0x000fc400000000ff */
[----:B------:R-:W-:Y:S02]  /*14760*/  F2FP.F16.F32.PACK_AB R86, R87, R86 ;  /* 0x000000565756723e */ /* 0x000fe400000000ff */
[----:B------:R-:W-:Y:S02]  /*14770*/  F2FP.F16.F32.PACK_AB R84, R85, R84 ;  /* 0x000000545554723e */ /* 0x000fe400000000ff */
[----:B------:R-:W-:Y:S02]  /*14780*/  R2UR UR10, R106 ;  /* 0x000000006a0a72ca */ /* 0x000fe400000e0000 */
[----:B------:R-:W-:Y:S02]  /*14790*/  R2UR UR11, R107 ;  /* 0x000000006b0b72ca */ /* 0x000fe400000e0000 */
[----:B------:R-:W-:Y:S02]  /*147a0*/  PRMT R71, R74, 0x7610, R71 ;  /* 0x000076104a477816 */ /* 0x000fe40000000047 */
[----:B------:R-:W-:-:S02]  /*147b0*/  F2FP.F16.F32.PACK_AB R82, R83, R82 ;  /* 0x000000525352723e */ /* 0x000fc400000000ff */
[----:B------:R-:W-:Y:S01]  /*147c0*/  F2FP.F16.F32.PACK_AB R90, R91, R90 ;  /* 0x0000005a5b5a723e */ /* 0x000fe200000000ff */
[----:B------:R4:W-:Y:S01]  /*147d0*/  STG.E.U16 desc[UR18][R2.64+0x8c], R71 ;  /* 0x00008c4702007986 */ /* 0x0009e2000c101512 */
[----:B------:R-:W-:Y:S02]  /*147e0*/  F2FP.F16.F32.PACK_AB R88, R89, R88 ;  /* 0x000000585958723e */ /* 0x000fe400000000ff */
[----:B------:R-:W-:Y:S02]  /*147f0*/  F2FP.F16.F32.PACK_AB R96, R97, R96 ;  /* 0x000000606160723e */ /* 0x000fe400000000ff */
[----:B0-----:R-:W-:Y:S01]  /*14800*/  PRMT R69, R76, 0x7610, R69 ;  /* 0x000076104c457816 */ /* 0x001fe20000000045 */
[----:B------:R-:W-:Y:S01]  /*14810*/  STG.E.U16 desc[UR10][R2.64+0x80], R68 ;  /* 0x0000804402007986 */ /* 0x000fe2000c10150a */
[----:B------:R-:W-:Y:S02]  /*14820*/  F2FP.F16.F32.PACK_AB R98, R99, R98 ;  /* 0x000000626362723e */ /* 0x000fe400000000ff */
[----:B---3--:R-:W-:Y:S01]  /*14830*/  PRMT R0, R78, 0x7610, R0 ;  /* 0x000076104e007816 */ /* 0x008fe20000000000 */
[----:B------:R0:W-:Y:S01]  /*14840*/  STG.E.U16 desc[UR16][R2.64+0x90], R69 ;  /* 0x0000904502007986 */ /* 0x0001e2000c101510 */
[----:B------:R-:W-:-:S02]  /*14850*/  R2UR UR12, R106 ;  /* 0x000000006a0c72ca */ /* 0x000fc400000e0000 */
[----:B------:R-:W-:Y:S01]  /*14860*/  R2UR UR13, R107 ;  /* 0x000000006b0d72ca */ /* 0x000fe200000e0000 */
[----:B------:R3:W-:Y:S01]  /*14870*/  STG.E.U16 desc[UR14][R2.64+0x94], R0 ;  /* 0x0000940002007986 */ /* 0x0007e2000c10150e */
[----:B------:R-:W-:Y:S02]  /*14880*/  F2FP.F16.F32.PACK_AB R80, R81, R80 ;  /* 0x000000505150723e */ /* 0x000fe400000000ff */
[----:B------:R-:W-:Y:S02]  /*14890*/  F2FP.F16.F32.PACK_AB R94, R95, R94 ;  /* 0x0000005e5f5e723e */ /* 0x000fe400000000ff */
[----:B------:R-:W-:Y:S02]  /*148a0*/  PRMT R73, R80, 0x7610, R73 ;  /* 0x0000761050497816 */ /* 0x000fe40000000049 */
[----:B------:R-:W-:-:S04]  /*148b0*/  F2FP.F16.F32.PACK_AB R92, R93, R92 ;  /* 0x0000005c5d5c723e */ /* 0x000fc800000000ff */
[----:B------:R-:W-:Y:S01]  /*148c0*/  PRMT R75, R92, 0x7610, R75 ;  /* 0x000076105c4b7816 */ /* 0x000fe2000000004b */
[----:B------:R2:W-:Y:S01]  /*148d0*/  STG.E.U16 desc[UR12][R2.64+0x98], R73 ;  /* 0x0000984902007986 */ /* 0x0005e2000c10150c */
[----:B----4-:R-:W-:-:S03]  /*148e0*/  PRMT R71, R82, 0x7610, R71 ;  /* 0x0000761052477816 */ /* 0x010fc60000000047 */
[----:B------:R-:W-:Y:S04]  /*148f0*/  STG.E.U16 desc[UR12][R2.64+0xb0], R75 ;  /* 0x0000b04b02007986 */ /* 0x000fe8000c10150c */
[----:B------:R4:W-:Y:S01]  /*14900*/  STG.E.U16 desc[UR10][R2.64+0x9c], R71 ;  /* 0x00009c4702007986 */ /* 0x0009e2000c10150a */
[----:B0-----:R-:W-:Y:S02]  /*14910*/  PRMT R69, R84, 0x7610, R69 ;  /* 0x0000761054457816 */ /* 0x001fe40000000045 */
[----:B---3--:R-:W-:-:S03]  /*14920*/  PRMT R0, R86, 0x7610, R0 ;  /* 0x0000761056007816 */ /* 0x008fc60000000000 */
[----:B------:R0:W-:Y:S04]  /*14930*/  STG.E.U16 desc[UR8][R2.64+0xa0], R69 ;  /* 0x0000a04502007986 */ /* 0x0001e8000c101508 */
[----:B------:R3:W-:Y:S01]  /*14940*/  STG.E.U16 desc[UR6][R2.64+0xa4], R0 ;  /* 0x0000a40002007986 */ /* 0x0007e2000c101506 */
[----:B--2---:R-:W-:-:S05]  /*14950*/  PRMT R73, R94, 0x7610, R73 ;  /* 0x000076105e497816 */ /* 0x004fca0000000049 */
[----:B------:R-:W-:Y:S01]  /*14960*/  STG.E.U16 desc[UR10][R2.64+0xb4], R73 ;  /* 0x0000b44902007986 */ /* 0x000fe2000c10150a */
[----:B----4-:R-:W-:-:S05]  /*14970*/  PRMT R71, R96, 0x7610, R71 ;  /* 0x0000761060477816 */ /* 0x010fca0000000047 */
[----:B------:R2:W-:Y:S01]  /*14980*/  STG.E.U16 desc[UR8][R2.64+0xb8], R71 ;  /* 0x0000b84702007986 */ /* 0x0005e2000c101508 */
[----:B0-----:R-:W-:Y:S02]  /*14990*/  PRMT R69, R88, 0x7610, R69 ;  /* 0x0000761058457816 */ /* 0x001fe40000000045 */
[----:B---3--:R-:W-:-:S03]  /*149a0*/  PRMT R0, R90, 0x7610, R0 ;  /* 0x000076105a007816 */ /* 0x008fc60000000000 */
[----:B------:R0:W-:Y:S04]  /*149b0*/  STG.E.U16 desc[UR16][R2.64+0xa8], R69 ;  /* 0x0000a84502007986 */ /* 0x0001e8000c101510 */
[----:B------:R3:W-:Y:S01]  /*149c0*/  STG.E.U16 desc[UR14][R2.64+0xac], R0 ;  /* 0x0000ac0002007986 */ /* 0x0007e2000c10150e */
[----:B--2---:R-:W-:Y:S02]  /*149d0*/  SHF.R.U32.HI R71, RZ, 0x10, R70 ;  /* 0x00000010ff477819 */ /* 0x004fe40000011646 */
[----:B------:R-:W-:-:S03]  /*149e0*/  SHF.R.U32.HI R70, RZ, 0x10, R72 ;  /* 0x00000010ff467819 */ /* 0x000fc60000011648 */
[----:B------:R2:W-:Y:S01]  /*149f0*/  STG.E.U16 desc[UR14][R2.64+0x86], R71 ;  /* 0x0000864702007986 */ /* 0x0005e2000c10150e */
[----:B0-----:R-:W-:-:S03]  /*14a00*/  PRMT R69, R98, 0x7610, R69 ;  /* 0x0000761062457816 */ /* 0x001fc60000000045 */
[----:B------:R0:W-:Y:S01]  /*14a10*/  STG.E.U16 desc[UR12][R2.64+0x8a], R70 ;  /* 0x00008a4602007986 */ /* 0x0001e2000c10150c */
[----:B---3--:R-:W-:-:S03]  /*14a20*/  SHF.R.U32.HI R0, RZ, 0x10, R68 ;  /* 0x00000010ff007819 */ /* 0x008fc60000011644 */
[----:B------:R3:W-:Y:S01]  /*14a30*/  STG.E.U16 desc[UR6][R2.64+0xbc], R69 ;  /* 0x0000bc4502007986 */ /* 0x0007e2000c101506 */
[----:B------:R-:W-:-:S03]  /*14a40*/  SHF.R.U32.HI R68, RZ, 0x10, R76 ;  /* 0x00000010ff447819 */ /* 0x000fc6000001164c */
[----:B------:R4:W-:Y:S04]  /*14a50*/  STG.E.U16 desc[UR18][R2.64+0x82], R0 ;  /* 0x0000820002007986 */ /* 0x0009e8000c101512 */
[----:B------:R1:W-:Y:S01]  /*14a60*/  STG.E.U16 desc[UR8][R2.64+0x92], R68 ;  /* 0x0000924402007986 */ /* 0x0003e2000c101508 */
[----:B--2---:R-:W-:Y:S02]  /*14a70*/  SHF.R.U32.HI R71, RZ, 0x10, R80 ;  /* 0x00000010ff477819 */ /* 0x004fe40000011650 */
[----:B0-----:R-:W-:-:S03]  /*14a80*/  SHF.R.U32.HI R70, RZ, 0x10, R82 ;  /* 0x00000010ff467819 */ /* 0x001fc60000011652 */
[----:B------:R0:W-:Y:S01]  /*14a90*/  STG.E.U16 desc[UR14][R2.64+0x9a], R71 ;  /* 0x00009a4702007986 */ /* 0x0001e2000c10150e */
[----:B---3--:R-:W-:-:S03]  /*14aa0*/  SHF.R.U32.HI R69, RZ, 0x10, R74 ;  /* 0x00000010ff457819 */ /* 0x008fc6000001164a */
[----:B------:R2:W-:Y:S01]  /*14ab0*/  STG.E.U16 desc[UR12][R2.64+0x9e], R70 ;  /* 0x00009e4602007986 */ /* 0x0005e2000c10150c */
[----:B----4-:R-:W-:-:S03]  /*14ac0*/  SHF.R.U32.HI R0, RZ, 0x10, R78 ;  /* 0x00000010ff007819 */ /* 0x010fc6000001164e */
[----:B------:R3:W-:Y:S01]  /*14ad0*/  STG.E.U16 desc[UR10][R2.64+0x8e], R69 ;  /* 0x00008e4502007986 */ /* 0x0007e2000c10150a */
[----:B-1----:R-:W-:-:S03]  /*14ae0*/  SHF.R.U32.HI R68, RZ, 0x10, R86 ;  /* 0x00000010ff447819 */ /* 0x002fc60000011656 */
[----:B------:R1:W-:Y:S04]  /*14af0*/  STG.E.U16 desc[UR6][R2.64+0x96], R0 ;  /* 0x0000960002007986 */ /* 0x0003e8000c101506 */
[----:B------:R4:W-:Y:S01]  /*14b00*/  STG.E.U16 desc[UR8][R2.64+0xa6], R68 ;  /* 0x0000a64402007986 */ /* 0x0009e2000c101508 */
[----:B0-----:R-:W-:Y:S02]  /*14b10*/  SHF.R.U32.HI R71, RZ, 0x10, R90 ;  /* 0x00000010ff477819 */ /* 0x001fe4000001165a */
[----:B--2---:R-:W-:-:S03]  /*14b20*/  SHF.R.U32.HI R70, RZ, 0x10, R92 ;  /* 0x00000010ff467819 */ /* 0x004fc6000001165c */
[----:B------:R-:W-:Y:S01]  /*14b30*/  STG.E.U16 desc[UR14][R2.64+0xae], R71 ;  /* 0x0000ae4702007986 */ /* 0x000fe2000c10150e */
[----:B---3--:R-:W-:-:S03]  /*14b40*/  SHF.R.U32.HI R69, RZ, 0x10, R84 ;  /* 0x00000010ff457819 */ /* 0x008fc60000011654 */
[----:B------:R-:W-:Y:S01]  /*14b50*/  STG.E.U16 desc[UR12][R2.64+0xb2], R70 ;  /* 0x0000b24602007986 */ /* 0x000fe2000c10150c */
[----:B-1----:R-:W-:-:S03]  /*14b60*/  SHF.R.U32.HI R0, RZ, 0x10, R88 ;  /* 0x00000010ff007819 */ /* 0x002fc60000011658 */
[----:B------:R0:W-:Y:S01]  /*14b70*/  STG.E.U16 desc[UR10][R2.64+0xa2], R69 ;  /* 0x0000a24502007986 */ /* 0x0001e2000c10150a */
[----:B----4-:R-:W-:-:S03]  /*14b80*/  SHF.R.U32.HI R68, RZ, 0x10, R96 ;  /* 0x00000010ff447819 */ /* 0x010fc60000011660 */
[----:B------:R1:W-:Y:S04]  /*14b90*/  STG.E.U16 desc[UR6][R2.64+0xaa], R0 ;  /* 0x0000aa0002007986 */ /* 0x0003e8000c101506 */
[----:B------:R3:W-:Y:S01]  /*14ba0*/  STG.E.U16 desc[UR8][R2.64+0xba], R68 ;  /* 0x0000ba4402007986 */ /* 0x0007e2000c101508 */
[----:B0-----:R-:W-:Y:S02]  /*14bb0*/  SHF.R.U32.HI R69, RZ, 0x10, R94 ;  /* 0x00000010ff457819 */ /* 0x001fe4000001165e */
[----:B-1----:R-:W-:-:S03]  /*14bc0*/  SHF.R.U32.HI R0, RZ, 0x10, R98 ;  /* 0x00000010ff007819 */ /* 0x002fc60000011662 */
[----:B------:R3:W-:Y:S04]  /*14bd0*/  STG.E.U16 desc[UR10][R2.64+0xb6], R69 ;  /* 0x0000b64502007986 */ /* 0x0007e8000c10150a */
[----:B------:R3:W-:Y:S02]  /*14be0*/  STG.E.U16 desc[UR6][R2.64+0xbe], R0 ;  /* 0x0000be0002007986 */ /* 0x0007e4000c101506 */
.L_x_172:
[----:B------:R-:W-:Y:S05]  /*14bf0*/  BSYNC.RECONVERGENT B0 ;  /* 0x0000000000007941 */ /* 0x000fea0003800200 */
.L_x_171:
[----:B------:R-:W-:Y:S04]  /*14c00*/  BSSY.RECONVERGENT B0, `(.L_x_173) ;  /* 0x0000064000007945 */ /* 0x000fe80003800200 */
[----:B------:R-:W-:Y:S05]  /*14c10*/  @P1 BRA `(.L_x_174) ;  /* 0x0000000400881947 */ /* 0x000fea0003800000 */
[C---:B0-----:R-:W-:Y:S02]  /*14c20*/  R2UR UR6, R106.reuse ;  /* 0x000000006a0672ca */ /* 0x041fe400000e0000 */
[C---:B------:R-:W-:Y:S02]  /*14c30*/  R2UR UR7, R107.reuse ;  /* 0x000000006b0772ca */ /* 0x040fe400000e0000 */
[----:B------:R-:W-:Y:S02]  /*14c40*/  R2UR UR8, R106 ;  /* 0x000000006a0872ca */ /* 0x000fe400000e0000 */
[----:B------:R-:W-:Y:S02]  /*14c50*/  R2UR UR9, R107 ;  /* 0x000000006b0972ca */ /* 0x000fe400000e0000 */
[----:B-1----:R-:W-:Y:S02]  /*14c60*/  F2FP.F16.F32.PACK_AB R40, R41, R40 ;  /* 0x000000282928723e */ /* 0x002fe400000000ff */
[----:B------:R-:W-:-:S02]  /*14c70*/  F2FP.F16.F32.PACK_AB R38, R39, R38 ;  /* 0x000000262726723e */ /* 0x000fc400000000ff */
[C---:B------:R-:W-:Y:S02]  /*14c80*/  R2UR UR14, R106.reuse ;  /* 0x000000006a0e72ca */ /* 0x040fe400000e0000 */
[C---:B------:R-:W-:Y:S02]  /*14c90*/  R2UR UR15, R107.reuse ;  /* 0x000000006b0f72ca */ /* 0x040fe400000e0000 */
[----:B------:R-:W-:Y:S02]  /*14ca0*/  R2UR UR16, R106 ;  /* 0x000000006a1072ca */ /* 0x000fe400000e0000 */
[----:B------:R-:W-:Y:S02]  /*14cb0*/  R2UR UR17, R107 ;  /* 0x000000006b1172ca */ /* 0x000fe400000e0000 */
[----:B------:R-:W-:Y:S02]  /*14cc0*/  F2FP.F16.F32.PACK_AB R36, R37, R36 ;  /* 0x000000242524723e */ /* 0x000fe400000000ff */
[----:B---3--:R-:W-:-:S02]  /*14cd0*/  PRMT R0, R40, 0x7610, R0 ;  /* 0x0000761028007816 */ /* 0x008fc40000000000 */
        /* <DEDUP_REMOVED lines=21> */
[----:B-1----:R-:W-:Y:S01]  /*14e30*/  PRMT R37, R44, 0x7610, R37 ;  /* 0x000076102c257816 */ /* 0x002fe20000000025 */
[----:B------:R0:W-:Y:S01]  /*14e40*/  STG.E.U16 desc[UR14][R2.64+0x114], R0 ;  /* 0x0001140002007986 */ /* 0x0001e2000c10150e */
[----:B------:R-:W-:-:S02]  /*14e50*/  R2UR UR12, R106 ;  /* 0x000000006a0c72ca */ /* 0x000fc400000e0000 */
[----:B------:R-:W-:Y:S01]  /*14e60*/  R2UR UR13, R107 ;  /* 0x000000006b0d72ca */ /* 0x000fe200000e0000 */
[----:B------:R1:W-:Y:S01]  /*14e70*/  STG.E.U16 desc[UR16][R2.64+0x110], R37 ;  /* 0x0001102502007986 */ /* 0x0003e2000c101510 */
[----:B------:R-:W-:Y:S02]  /*14e80*/  F2FP.F16.F32.PACK_AB R48, R49, R48 ;  /* 0x000000303130723e */ /* 0x000fe400000000ff */
[----:B------:R-:W-:Y:S02]  /*14e90*/  F2FP.F16.F32.PACK_AB R62, R63, R62 ;  /* 0x0000003e3f3e723e */ /* 0x000fe400000000ff */
[----:B------:R-:W-:Y:S02]  /*14ea0*/  F2FP.F16.F32.PACK_AB R60, R61, R60 ;  /* 0x0000003c3d3c723e */ /* 0x000fe400000000ff */
[----:B------:R-:W-:Y:S02]  /*14eb0*/  PRMT R41, R48, 0x7610, R41 ;  /* 0x0000761030297816 */ /* 0x000fe40000000029 */
[----:B------:R-:W-:-:S03]  /*14ec0*/  PRMT R43, R60, 0x7610, R43 ;  /* 0x000076103c2b7816 */ /* 0x000fc6000000002b */
[----:B------:R4:W-:Y:S01]  /*14ed0*/  STG.E.U16 desc[UR12][R2.64+0x118], R41 ;  /* 0x0001182902007986 */ /* 0x0009e2000c10150c */
[----:B---3--:R-:W-:-:S03]  /*14ee0*/  PRMT R39, R50, 0x7610, R39 ;  /* 0x0000761032277816 */ /* 0x008fc60000000027 */
[----:B------:R-:W-:Y:S04]  /*14ef0*/  STG.E.U16 desc[UR12][R2.64+0x130], R43 ;  /* 0x0001302b02007986 */ /* 0x000fe8000c10150c */
[----:B------:R3:W-:Y:S01]  /*14f00*/  STG.E.U16 desc[UR10][R2.64+0x11c], R39 ;  /* 0x00011c2702007986 */ /* 0x0007e2000c10150a */
[----:B0-----:R-:W-:Y:S02]  /*14f10*/  PRMT R0, R54, 0x7610, R0 ;  /* 0x0000761036007816 */ /* 0x001fe40000000000 */
[----:B-1----:R-:W-:-:S03]  /*14f20*/  PRMT R37, R52, 0x7610, R37 ;  /* 0x0000761034257816 */ /* 0x002fc60000000025 */
[----:B------:R0:W-:Y:S04]  /*14f30*/  STG.E.U16 desc[UR6][R2.64+0x124], R0 ;  /* 0x0001240002007986 */ /* 0x0001e8000c101506 */
[----:B------:R1:W-:Y:S01]  /*14f40*/  STG.E.U16 desc[UR8][R2.64+0x120], R37 ;  /* 0x0001202502007986 */ /* 0x0003e2000c101508 */
[----:B----4-:R-:W-:-:S05]  /*14f50*/  PRMT R41, R62, 0x7610, R41 ;  /* 0x000076103e297816 */ /* 0x010fca0000000029 */
[----:B------:R-:W-:Y:S01]  /*14f60*/  STG.E.U16 desc[UR10][R2.64+0x134], R41 ;  /* 0x0001342902007986 */ /* 0x000fe2000c10150a */
[----:B---3--:R-:W-:-:S05]  /*14f70*/  PRMT R39, R64, 0x7610, R39 ;  /* 0x0000761040277816 */ /* 0x008fca0000000027 */
[----:B------:R3:W-:Y:S01]  /*14f80*/  STG.E.U16 desc[UR8][R2.64+0x138], R39 ;  /* 0x0001382702007986 */ /* 0x0007e2000c101508 */
[----:B0-----:R-:W-:Y:S02]  /*14f90*/  PRMT R0, R58, 0x7610, R0 ;  /* 0x000076103a007816 */ /* 0x001fe40000000000 */
[----:B-1----:R-:W-:-:S03]  /*14fa0*/  PRMT R37, R56, 0x7610, R37 ;  /* 0x0000761038257816 */ /* 0x002fc60000000025 */
[----:B------:R0:W-:Y:S04]  /*14fb0*/  STG.E.U16 desc[UR14][R2.64+0x12c], R0 ;  /* 0x00012c0002007986 */ /* 0x0001e8000c10150e */
[----:B------:R1:W-:Y:S01]  /*14fc0*/  STG.E.U16 desc[UR16][R2.64+0x128], R37 ;  /* 0x0001282502007986 */ /* 0x0003e2000c101510 */
[----:B---3--:R-:W-:Y:S02]  /*14fd0*/  SHF.R.U32.HI R39, RZ, 0x10, R38 ;  /* 0x00000010ff277819 */ /* 0x008fe40000011626 */
[----:B------:R-:W-:Y:S01]  /*14fe0*/  SHF.R.U32.HI R38, RZ, 0x10, R40 ;  /* 0x00000010ff267819 */ /* 0x000fe20000011628 */
[----:B------:R-:W-:Y:S02]  /*14ff0*/  IMAD.MOV.U32 R40, RZ, RZ, R66 ;  /* 0x000000ffff287224 */ /* 0x000fe400078e0042 */
[----:B------:R3:W-:Y:S01]  /*15000*/  STG.E.U16 desc[UR14][R2.64+0x106], R39 ;  /* 0x0001062702007986 */ /* 0x0007e2000c10150e */
[----:B0-----:R-:W-:-:S03]  /*15010*/  SHF.R.U32.HI R0, RZ, 0x10, R36 ;  /* 0x00000010ff007819 */ /* 0x001fc60000011624 */
[----:B------:R0:W-:Y:S01]  /*15020*/  STG.E.U16 desc[UR12][R2.64+0x10a], R38 ;  /* 0x00010a2602007986 */ /* 0x0001e2000c10150c */
[----:B------:R-:W-:Y:S02]  /*15030*/  SHF.R.U32.HI R36, RZ, 0x10, R44 ;  /* 0x00000010ff247819 */ /* 0x000fe4000001162c */
[----:B-1----:R-:W-:Y:S01]  /*15040*/  PRMT R37, R66, 0x7610, R37 ;  /* 0x0000761042257816 */ /* 0x002fe20000000025 */
[----:B------:R1:W-:Y:S04]  /*15050*/  STG.E.U16 desc[UR18][R2.64+0x102], R0 ;  /* 0x0001020002007986 */ /* 0x0003e8000c101512 */
[----:B------:R4:W-:Y:S04]  /*15060*/  STG.E.U16 desc[UR6][R2.64+0x13c], R37 ;  /* 0x00013c2502007986 */ /* 0x0009e8000c101506 */
[----:B------:R2:W-:Y:S01]  /*15070*/  STG.E.U16 desc[UR8][R2.64+0x112], R36 ;  /* 0x0001122402007986 */ /* 0x0005e2000c101508 */
[----:B---3--:R-:W-:-:S02]  /*15080*/  SHF.R.U32.HI R39, RZ, 0x10, R48 ;  /* 0x00000010ff277819 */ /* 0x008fc40000011630 */
[----:B0-----:R-:W-:-:S03]  /*15090*/  SHF.R.U32.HI R38, RZ, 0x10, R50 ;  /* 0x00000010ff267819 */ /* 0x001fc60000011632 */
[----:B------:R-:W-:Y:S01]  /*150a0*/  STG.E.U16 desc[UR14][R2.64+0x11a], R39 ;  /* 0x00011a2702007986 */ /* 0x000fe2000c10150e */
[----:B-1----:R-:W-:-:S03]  /*150b0*/  SHF.R.U32.HI R0, RZ, 0x10, R46 ;  /* 0x00000010ff007819 */ /* 0x002fc6000001162e */
[----:B------:R0:W-:Y:S01]  /*150c0*/  STG.E.U16 desc[UR12][R2.64+0x11e], R38 ;  /* 0x00011e2602007986 */ /* 0x0001e2000c10150c */
[----:B----4-:R-:W-:-:S03]  /*150d0*/  SHF.R.U32.HI R37, RZ, 0x10, R42 ;  /* 0x00000010ff257819 */ /* 0x010fc6000001162a */
[----:B------:R1:W-:Y:S01]  /*150e0*/  STG.E.U16 desc[UR6][R2.64+0x116], R0 ;  /* 0x0001160002007986 */ /* 0x0003e2000c101506 */
[----:B--2---:R-:W-:-:S03]  /*150f0*/  SHF.R.U32.HI R36, RZ, 0x10, R54 ;  /* 0x00000010ff247819 */ /* 0x004fc60000011636 */
[----:B------:R2:W-:Y:S04]  /*15100*/  STG.E.U16 desc[UR10][R2.64+0x10e], R37 ;  /* 0x00010e2502007986 */ /* 0x0005e8000c10150a */
[----:B------:R3:W-:Y:S01]  /*15110*/  STG.E.U16 desc[UR8][R2.64+0x126], R36 ;  /* 0x0001262402007986 */ /* 0x0007e2000c101508 */
[----:B0-----:R-:W-:Y:S01]  /*15120*/  IMAD.MOV.U32 R38, RZ, RZ, R60 ;  /* 0x000000ffff267224 */ /* 0x001fe200078e003c */
[----:B-1----:R-:W-:-:S04]  /*15130*/  SHF.R.U32.HI R0, RZ, 0x10, R56 ;  /* 0x00000010ff007819 */ /* 0x002fc80000011638 */
[----:B------:R-:W-:Y:S02]  /*15140*/  SHF.R.U32.HI R38, RZ, 0x10, R38 ;  /* 0x00000010ff267819 */ /* 0x000fe40000011626 */
[----:B--2---:R-:W-:Y:S01]  /*15150*/  SHF.R.U32.HI R37, RZ, 0x10, R52 ;  /* 0x00000010ff257819 */ /* 0x004fe20000011634 */
[----:B------:R0:W-:Y:S01]  /*15160*/  STG.E.U16 desc[UR6][R2.64+0x12a], R0 ;  /* 0x00012a0002007986 */ /* 0x0001e2000c101506 */
[----:B---3--:R-:W-:-:S03]  /*15170*/  IMAD.MOV.U32 R36, RZ, RZ, R64 ;  /* 0x000000ffff247224 */ /* 0x008fc600078e0040 */
[----:B------:R1:W-:Y:S02]  /*15180*/  STG.E.U16 desc[UR10][R2.64+0x122], R37 ;  /* 0x0001222502007986 */ /* 0x0003e4000c10150a */
[----:B------:R-:W-:Y:S02]  /*15190*/  SHF.R.U32.HI R36, RZ, 0x10, R36 ;  /* 0x00000010ff247819 */ /* 0x000fe40000011624 */
[----:B------:R4:W-:Y:S04]  /*151a0*/  STG.E.U16 desc[UR12][R2.64+0x132], R38 ;  /* 0x0001322602007986 */ /* 0x0009e8000c10150c */
[----:B------:R4:W-:Y:S01]  /*151b0*/  STG.E.U16 desc[UR8][R2.64+0x13a], R36 ;  /* 0x00013a2402007986 */ /* 0x0009e2000c101508 */
[----:B0-----:R-:W-:Y:S02]  /*151c0*/  IMAD.MOV.U32 R0, RZ, RZ, R58 ;  /* 0x000000ffff007224 */ /* 0x001fe400078e003a */
[----:B-1----:R-:W-:-:S03]  /*151d0*/  IMAD.MOV.U32 R37, RZ, RZ, R62 ;  /* 0x000000ffff257224 */ /* 0x002fc600078e003e */
[----:B------:R-:W-:Y:S02]  /*151e0*/  SHF.R.U32.HI R39, RZ, 0x10, R0 ;  /* 0x00000010ff277819 */ /* 0x000fe40000011600 */
[----:B------:R-:W-:Y:S02]  /*151f0*/  SHF.R.U32.HI R0, RZ, 0x10, R40 ;  /* 0x00000010ff007819 */ /* 0x000fe40000011628 */
[----:B------:R-:W-:Y:S01]  /*15200*/  SHF.R.U32.HI R37, RZ, 0x10, R37 ;  /* 0x00000010ff257819 */ /* 0x000fe20000011625 */
[----:B------:R4:W-:Y:S04]  /*15210*/  STG.E.U16 desc[UR14][R2.64+0x12e], R39 ;  /* 0x00012e2702007986 */ /* 0x0009e8000c10150e */
[----:B------:R4:W-:Y:S04]  /*15220*/  STG.E.U16 desc[UR10][R2.64+0x136], R37 ;  /* 0x0001362502007986 */ /* 0x0009e8000c10150a */
[----:B------:R4:W-:Y:S02]  /*15230*/  STG.E.U16 desc[UR6][R2.64+0x13e], R0 ;  /* 0x00013e0002007986 */ /* 0x0009e4000c101506 */
.L_x_174:
[----:B------:R-:W-:Y:S05]  /*15240*/  BSYNC.RECONVERGENT B0 ;  /* 0x0000000000007941 */ /* 0x000fea0003800200 */
.L_x_173:
[----:B------:R-:W-:Y:S04]  /*15250*/  BSSY.RECONVERGENT B0, `(.L_x_168) ;  /* 0x0000070000007945 */ /* 0x000fe80003800200 */
[----:B------:R-:W-:Y:S05]  /*15260*/  @P0 BRA `(.L_x_175) ;  /* 0x0000000400b80947 */ /* 0x000fea0003800000 */
[C---:B0-----:R-:W-:Y:S02]  /*15270*/  R2UR UR6, R106.reuse ;  /* 0x000000006a0672ca */ /* 0x041fe400000e0000 */
[----:B------:R-:W-:Y:S02]  /*15280*/  R2UR UR7, R107 ;  /* 0x000000006b0772ca */ /* 0x000fe400000e0000 */
[----:B--2--5:R-:W-:Y:S02]  /*15290*/  F2FP.F16.F32.PACK_AB R8, R9, R8 ;  /* 0x000000080908723e */ /* 0x024fe400000000ff */
[C---:B------:R-:W-:Y:S02]  /*152a0*/  R2UR UR8, R106.reuse ;  /* 0x000000006a0872ca */ /* 0x040fe400000e0000 */
[----:B------:R-:W-:Y:S02]  /*152b0*/  R2UR UR9, R107 ;  /* 0x000000006b0972ca */ /* 0x000fe400000e0000 */
[----:B------:R-:W-:-:S02]  /*152c0*/  R2UR UR14, R106 ;  /* 0x000000006a0e72ca */ /* 0x000fc400000e0000 */
[----:B------:R-:W-:Y:S02]  /*152d0*/  R2UR UR15, R107 ;  /* 0x000000006b0f72ca */ /* 0x000fe400000e0000 */
[----:B---34-:R-:W-:Y:S02]  /*152e0*/  PRMT R0, R8, 0x7610, R0 ;  /* 0x0000761008007816 */ /* 0x018fe40000000000 */
[----:B------:R-:W-:Y:S02]  /*152f0*/  F2FP.F16.F32.PACK_AB R7, R7, R6 ;  /* 0x000000060707723e */ /* 0x000fe400000000ff */
[----:B------:R-:W-:Y:S01]  /*15300*/  F2FP.F16.F32.PACK_AB R14, R15, R14 ;  /* 0x0000000e0f0e723e */ /* 0x000fe200000000ff */
[----:B------:R0:W-:Y:S01]  /*15310*/  STG.E.U16 desc[UR6][R2.64+0x188], R0 ;  /* 0x0001880002007986 */ /* 0x0001e2000c101506 */
[----:B------:R-:W-:Y:S02]  /*15320*/  F2FP.F16.F32.PACK_AB R11, R11, R10 ;  /* 0x0000000a0b0b723e */ /* 0x000fe400000000ff */
[----:B------:R-:W-:-:S02]  /*15330*/  R2UR UR16, R106 ;  /* 0x000000006a1072ca */ /* 0x000fc400000e0000 */
[----:B------:R-:W-:Y:S02]  /*15340*/  R2UR UR17, R107 ;  /* 0x000000006b1172ca */ /* 0x000fe400000e0000 */
[----:B------:R-:W-:Y:S02]  /*15350*/  F2FP.F16.F32.PACK_AB R10, R5, R4 ;  /* 0x00000004050a723e */ /* 0x000fe400000000ff */
[----:B------:R-:W-:Y:S02]  /*15360*/  PRMT R4, R7, 0x7610, R4 ;  /* 0x0000761007047816 */ /* 0x000fe40000000004 */
[----:B------:R-:W-:Y:S02]  /*15370*/  R2UR UR10, R106 ;  /* 0x000000006a0a72ca */ /* 0x000fe400000e0000 */
[----:B------:R-:W-:Y:S01]  /*15380*/  R2UR UR11, R107 ;  /* 0x000000006b0b72ca */ /* 0x000fe200000e0000 */
[----:B------:R2:W-:Y:S01]  /*15390*/  STG.E.U16 desc[UR8][R2.64+0x184], R4 ;  /* 0x0001840402007986 */ /* 0x0005e2000c101508 */
[----:B------:R-:W-:-:S02]  /*153a0*/  F2FP.F16.F32.PACK_AB R12, R13, R12 ;  /* 0x0000000c0d0c723e */ /* 0x000fc400000000ff */
[----:B------:R-:W-:Y:S02]  /*153b0*/  F2FP.F16.F32.PACK_AB R22, R23, R22 ;  /* 0x000000161716723e */ /* 0x000fe400000000ff */
[----:B------:R-:W-:Y:S02]  /*153c0*/  R2UR UR18, R106 ;  /* 0x000000006a1272ca */ /* 0x000fe400000e0000 */
[----:B------:R-:W-:Y:S02]  /*153d0*/  R2UR UR19, R107 ;  /* 0x000000006b1372ca */ /* 0x000fe400000e0000 */
[----:B------:R-:W-:Y:S02]  /*153e0*/  F2FP.F16.F32.PACK_AB R20, R21, R20 ;  /* 0x000000141514723e */ /* 0x000fe400000000ff */
[----:B------:R-:W-:Y:S02]  /*153f0*/  F2FP.F16.F32.PACK_AB R26, R27, R26 ;  /* 0x0000001a1b1a723e */ /* 0x000fe400000000ff */
[----:B0-----:R-:W-:-:S02]  /*15400*/  PRMT R0, R14, 0x7610, R0 ;  /* 0x000076100e007816 */ /* 0x001fc40000000000 */
[----:B------:R-:W-:Y:S02]  /*15410*/  PRMT R5, R10, 0x7610, R5 ;  /* 0x000076100a057816 */ /* 0x000fe40000000005 */
[----:B------:R-:W-:Y:S01]  /*15420*/  F2FP.F16.F32.PACK_AB R24, R25, R24 ;  /* 0x000000181918723e */ /* 0x000fe200000000ff */
[----:B------:R0:W-:Y:S01]  /*15430*/  STG.E.U16 desc[UR14][R2.64+0x194], R0 ;  /* 0x0001940002007986 */ /* 0x0001e2000c10150e */
[----:B------:R-:W-:Y:S02]  /*15440*/  R2UR UR12, R106 ;  /* 0x000000006a0c72ca */ /* 0x000fe400000e0000 */
[----:B------:R-:W-:Y:S01]  /*15450*/  R2UR UR13, R107 ;  /* 0x000000006b0d72ca */ /* 0x000fe200000e0000 */
[----:B------:R3:W-:Y:S01]  /*15460*/  STG.E.U16 desc[UR10][R2.64+0x180], R5 ;  /* 0x0001800502007986 */ /* 0x0007e2000c10150a */
[----:B------:R-:W-:Y:S02]  /*15470*/  F2FP.F16.F32.PACK_AB R18, R19, R18 ;  /* 0x000000121312723e */ /* 0x000fe400000000ff */
[----:B------:R-:W-:-:S02]  /*15480*/  F2FP.F16.F32.PACK_AB R16, R17, R16 ;  /* 0x000000101110723e */ /* 0x000fc400000000ff */
[----:B--2---:R-:W-:Y:S02]  /*15490*/  PRMT R4, R12, 0x7610, R4 ;  /* 0x000076100c047816 */ /* 0x004fe40000000004 */
[----:B------:R-:W-:Y:S02]  /*154a0*/  F2FP.F16.F32.PACK_AB R34, R35, R34 ;  /* 0x000000222322723e */ /* 0x000fe400000000ff */
[----:B------:R-:W-:Y:S01]  /*154b0*/  F2FP.F16.F32.PACK_AB R28, R29, R28 ;  /* 0x0000001c1d1c723e */ /* 0x000fe200000000ff */
[----:B------:R2:W-:Y:S01]  /*154c0*/  STG.E.U16 desc[UR16][R2.64+0x190], R4 ;  /* 0x0001900402007986 */ /* 0x0005e2000c101510 */
[----:B------:R-:W-:Y:S02]  /*154d0*/  F2FP.F16.F32.PACK_AB R32, R33, R32 ;  /* 0x000000202120723e */ /* 0x000fe400000000ff */
[----:B------:R-:W-:Y:S02]  /*154e0*/  PRMT R6, R16, 0x7610, R6 ;  /* 0x0000761010067816 */ /* 0x000fe40000000006 */
[----:B------:R-:W-:-:S02]  /*154f0*/  F2FP.F16.F32.PACK_AB R30, R31, R30 ;  /* 0x0000001e1f1e723e */ /* 0x000fc400000000ff */
[----:B------:R-:W-:Y:S01]  /*15500*/  PRMT R9, R28, 0x7610, R9 ;  /* 0x000076101c097816 */ /* 0x000fe20000000009 */
[----:B------:R4:W-:Y:S04]  /*15510*/  STG.E.U16 desc[UR12][R2.64+0x198], R6 ;  /* 0x0001980602007986 */ /* 0x0009e8000c10150c */
[----:B------:R1:W-:Y:S01]  /*15520*/  STG.E.U16 desc[UR12][R2.64+0x1b0], R9 ;  /* 0x0001b00902007986 */ /* 0x0003e2000c10150c */
[----:B0-----:R-:W-:Y:S02]  /*15530*/  PRMT R0, R22, 0x7610, R0 ;  /* 0x0000761016007816 */ /* 0x001fe40000000000 */
[----:B---3--:R-:W-:-:S03]  /*15540*/  PRMT R5, R11, 0x7610, R5 ;  /* 0x000076100b057816 */ /* 0x008fc60000000005 */
[----:B------:R0:W-:Y:S04]  /*15550*/  STG.E.U16 desc[UR6][R2.64+0x1a4], R0 ;  /* 0x0001a40002007986 */ /* 0x0001e8000c101506 */
[----:B------:R3:W-:Y:S01]  /*15560*/  STG.E.U16 desc[UR18][R2.64+0x18c], R5 ;  /* 0x00018c0502007986 */ /* 0x0007e2000c101512 */
[----:B--2---:R-:W-:-:S05]  /*15570*/  PRMT R4, R20, 0x7610, R4 ;  /* 0x0000761014047816 */ /* 0x004fca0000000004 */
[----:B------:R2:W-:Y:S01]  /*15580*/  STG.E.U16 desc[UR8][R2.64+0x1a0], R4 ;  /* 0x0001a00402007986 */ /* 0x0005e2000c101508 */
[----:B----4-:R-:W-:Y:S01]  /*15590*/  PRMT R6, R30, 0x7610, R6 ;  /* 0x000076101e067816 */ /* 0x010fe20000000006 */
[----:B-1----:R-:W-:-:S04]  /*155a0*/  IMAD.MOV.U32 R9, RZ, RZ, R14 ;  /* 0x000000ffff097224 */ /* 0x002fc800078e000e */
[----:B------:R-:W-:Y:S01]  /*155b0*/  STG.E.U16 desc[UR10][R2.64+0x1b4], R6 ;  /* 0x0001b40602007986 */ /* 0x000fe2000c10150a */
[----:B0-----:R-:W-:Y:S02]  /*155c0*/  PRMT R0, R26, 0x7610, R0 ;  /* 0x000076101a007816 */ /* 0x001fe40000000000 */
[----:B---3--:R-:W-:-:S03]  /*155d0*/  PRMT R5, R18, 0x7610, R5 ;  /* 0x0000761012057816 */ /* 0x008fc60000000005 */
[----:B------:R0:W-:Y:S04]  /*155e0*/  STG.E.U16 desc[UR14][R2.64+0x1ac], R0 ;  /* 0x0001ac0002007986 */ /* 0x0001e8000c10150e */
[----:B------:R1:W-:Y:S01]  /*155f0*/  STG.E.U16 desc[UR10][R2.64+0x19c], R5 ;  /* 0x00019c0502007986 */ /* 0x0003e2000c10150a */
[----:B--2---:R-:W-:-:S05]  /*15600*/  PRMT R4, R24, 0x7610, R4 ;  /* 0x0000761018047816 */ /* 0x004fca0000000004 */
[----:B------:R2:W-:Y:S01]  /*15610*/  STG.E.U16 desc[UR16][R2.64+0x1a8], R4 ;  /* 0x0001a80402007986 */ /* 0x0005e2000c101510 */
[----:B0-----:R-:W-:Y:S01]  /*15620*/  IMAD.MOV.U32 R0, RZ, RZ, R10 ;  /* 0x000000ffff007224 */ /* 0x001fe200078e000a */
[----:B-1----:R-:W-:-:S04]  /*15630*/  PRMT R5, R32, 0x7610, R5 ;  /* 0x0000761020057816 */ /* 0x002fc80000000005 */
[----:B------:R-:W-:Y:S01]  /*15640*/  SHF.R.U32.HI R0, RZ, 0x10, R0 ;  /* 0x00000010ff007819 */ /* 0x000fe20000011600 */
[----:B------:R0:W-:Y:S04]  /*15650*/  STG.E.U16 desc[UR8][R2.64+0x1b8], R5 ;  /* 0x0001b80502007986 */ /* 0x0001e8000c101508 */
[----:B------:R1:W-:Y:S01]  /*15660*/  STG.E.U16 desc[UR18][R2.64+0x182], R0 ;  /* 0x0001820002007986 */ /* 0x0003e2000c101512 */
[----:B--2---:R-:W-:-:S05]  /*15670*/  PRMT R4, R34, 0x7610, R4 ;  /* 0x0000761022047816 */ /* 0x004fca0000000004 */
[----:B------:R2:W-:Y:S01]  /*15680*/  STG.E.U16 desc[UR6][R2.64+0x1bc], R4 ;  /* 0x0001bc0402007986 */ /* 0x0005e2000c101506 */
[----:B0-----:R-:W-:Y:S02]  /*15690*/  IMAD.MOV.U32 R5, RZ, RZ, R11 ;  /* 0x000000ffff057224 */ /* 0x001fe400078e000b */
[----:B-1----:R-:W-:-:S03]  /*156a0*/  IMAD.MOV.U32 R0, RZ, RZ, R7 ;  /* 0x000000ffff007224 */ /* 0x002fc600078e0007 */
[----:B------:R-:W-:Y:S01]  /*156b0*/  SHF.R.U32.HI R5, RZ, 0x10, R5 ;  /* 0x00000010ff057819 */ /* 0x000fe20000011605 */
[----:B------:R-:W-:Y:S02]  /*156c0*/  IMAD.MOV.U32 R7, RZ, RZ, R12 ;  /* 0x000000ffff077224 */ /* 0x000fe400078e000c */
[----:B--2---:R-:W-:Y:S01]  /*156d0*/  IMAD.MOV.U32 R4, RZ, RZ, R8 ;  /* 0x000000ffff047224 */ /* 0x004fe200078e0008 */
[----:B------:R-:W-:Y:S01]  /*156e0*/  SHF.R.U32.HI R8, RZ, 0x10, R0 ;  /* 0x00000010ff087819 */ /* 0x000fe20000011600 */
[----:B------:R0:W-:Y:S01]  /*156f0*/  STG.E.U16 desc[UR10][R2.64+0x18e], R5 ;  /* 0x00018e0502007986 */ /* 0x0001e2000c10150a */
[----:B------:R-:W-:Y:S01]  /*15700*/  SHF.R.U32.HI R0, RZ, 0x10, R9 ;  /* 0x00000010ff007819 */ /* 0x000fe20000011609 */
[----:B------:R-:W-:Y:S01]  /*15710*/  IMAD.MOV.U32 R9, RZ, RZ, R24 ;  /* 0x000000ffff097224 */ /* 0x000fe200078e0018 */
[----:B------:R-:W-:Y:S01]  /*15720*/  SHF.R.U32.HI R6, RZ, 0x10, R4 ;  /* 0x00000010ff067819 */ /* 0x000fe20000011604 */
[----:B------:R-:W-:Y:S01]  /*15730*/  STG.E.U16 desc[UR14][R2.64+0x186], R8 ;  /* 0x0001860802007986 */ /* 0x000fe2000c10150e */
[----:B------:R-:W-:Y:S01]  /*15740*/  SHF.R.U32.HI R4, RZ, 0x10, R7 ;  /* 0x00000010ff047819 */ /* 0x000fe20000011607 */
[----:B------:R-:W-:-:S02]  /*15750*/  IMAD.MOV.U32 R7, RZ, RZ, R22 ;  /* 0x000000ffff077224 */ /* 0x000fc400078e0016 */
[----:B------:R1:W-:Y:S04]  /*15760*/  STG.E.U16 desc[UR6][R2.64+0x196], R0 ;  /* 0x0001960002007986 */ /* 0x0003e8000c101506 */
[----:B------:R2:W-:Y:S04]  /*15770*/  STG.E.U16 desc[UR8][R2.64+0x192], R4 ;  /* 0x0001920402007986 */ /* 0x0005e8000c101508 */
[----:B------:R3:W-:Y:S01]  /*15780*/  STG.E.U16 desc[UR12][R2.64+0x18a], R6 ;  /* 0x00018a0602007986 */ /* 0x0007e2000c10150c */
[----:B0-----:R-:W-:-:S05]  /*15790*/  IMAD.MOV.U32 R5, RZ, RZ, R20 ;  /* 0x000000ffff057224 */ /* 0x001fca00078e0014 */
[----:B------:R-:W-:Y:S01]  /*157a0*/  SHF.R.U32.HI R5, RZ, 0x10, R5 ;  /* 0x00000010ff057819 */ /* 0x000fe20000011605 */
[----:B-1----:R-:W-:-:S04]  /*157b0*/  IMAD.MOV.U32 R0, RZ, RZ, R16 ;  /* 0x000000ffff007224 */ /* 0x002fc800078e0010 */
[----:B------:R0:W-:Y:S01]  /*157c0*/  STG.E.U16 desc[UR10][R2.64+0x1a2], R5 ;  /* 0x0001a20502007986 */ /* 0x0001e2000c10150a */
[----:B--2---:R-:W-:Y:S01]  /*157d0*/  IMAD.MOV.U32 R4, RZ, RZ, R18 ;  /* 0x000000ffff047224 */ /* 0x004fe200078e0012 */
[----:B------:R-:W-:Y:S02]  /*157e0*/  SHF.R.U32.HI R8, RZ, 0x10, R0 ;  /* 0x00000010ff087819 */ /* 0x000fe40000011600 */
[----:B------:R-:W-:Y:S01]  /*157f0*/  SHF.R.U32.HI R0, RZ, 0x10, R9 ;  /* 0x00000010ff007819 */ /* 0x000fe20000011609 */
[----:B------:R-:W-:Y:S01]  /*15800*/  IMAD.MOV.U32 R9, RZ, RZ, R34 ;  /* 0x000000ffff097224 */ /* 0x000fe200078e0022 */
[----:B---3--:R-:W-:Y:S01]  /*15810*/  SHF.R.U32.HI R6, RZ, 0x10, R4 ;  /* 0x00000010ff067819 */ /* 0x008fe20000011604 */
[----:B------:R-:W-:Y:S01]  /*15820*/  STG.E.U16 desc[UR14][R2.64+0x19a], R8 ;  /* 0x00019a0802007986 */ /* 0x000fe2000c10150e */
[----:B------:R-:W-:Y:S01]  /*15830*/  SHF.R.U32.HI R4, RZ, 0x10, R7 ;  /* 0x00000010ff047819 */ /* 0x000fe20000011607 */
[----:B------:R-:W-:Y:S02]  /*15840*/  IMAD.MOV.U32 R7, RZ, RZ, R32 ;  /* 0x000000ffff077224 */ /* 0x000fe400078e0020 */
[----:B------:R1:W-:Y:S04]  /*15850*/  STG.E.U16 desc[UR6][R2.64+0x1aa], R0 ;  /* 0x0001aa0002007986 */ /* 0x0003e8000c101506 */
[----:B------:R2:W-:Y:S04]  /*15860*/  STG.E.U16 desc[UR8][R2.64+0x1a6], R4 ;  /* 0x0001a60402007986 */ /* 0x0005e8000c101508 */
[----:B------:R3:W-:Y:S01]  /*15870*/  STG.E.U16 desc[UR12][R2.64+0x19e], R6 ;  /* 0x00019e0602007986 */ /* 0x0007e2000c10150c */
[----:B0-----:R-:W-:-:S05]  /*15880*/  IMAD.MOV.U32 R5, RZ, RZ, R30 ;  /* 0x000000ffff057224 */ /* 0x001fca00078e001e */
[----:B------:R-:W-:-:S05]  /*15890*/  SHF.R.U32.HI R5, RZ, 0x10, R5 ;  /* 0x00000010ff057819 */ /* 0x000fca0000011605 */
[----:B------:R0:W-:Y:S01]  /*158a0*/  STG.E.U16 desc[UR10][R2.64+0x1b6], R5 ;  /* 0x0001b60502007986 */ /* 0x0001e2000c10150a */
[----:B-1----:R-:W-:Y:S02]  /*158b0*/  IMAD.MOV.U32 R0, RZ, RZ, R26 ;  /* 0x000000ffff007224 */ /* 0x002fe400078e001a */
[----:B--2---:R-:W-:-:S03]  /*158c0*/  IMAD.MOV.U32 R4, RZ, RZ, R28 ;  /* 0x000000ffff047224 */ /* 0x004fc600078e001c */
[----:B------:R-:W-:Y:S02]  /*158d0*/  SHF.R.U32.HI R8, RZ, 0x10, R0 ;  /* 0x00000010ff087819 */ /* 0x000fe40000011600 */
[----:B------:R-:W-:Y:S02]  /*158e0*/  SHF.R.U32.HI R0, RZ, 0x10, R9 ;  /* 0x00000010ff007819 */ /* 0x000fe40000011609 */
[----:B---3--:R-:W-:Y:S01]  /*158f0*/  SHF.R.U32.HI R6, RZ, 0x10, R4 ;  /* 0x00000010ff067819 */ /* 0x008fe20000011604 */
[----:B------:R0:W-:Y:S01]  /*15900*/  STG.E.U16 desc[UR14][R2.64+0x1ae], R8 ;  /* 0x0001ae0802007986 */ /* 0x0001e2000c10150e */
[----:B------:R-:W-:-:S03]  /*15910*/  SHF.R.U32.HI R4, RZ, 0x10, R7 ;  /* 0x00000010ff047819 */ /* 0x000fc60000011607 */
[----:B------:R0:W-:Y:S04]  /*15920*/  STG.E.U16 desc[UR12][R2.64+0x1b2], R6 ;  /* 0x0001b20602007986 */ /* 0x0001e8000c10150c */
[----:B------:R0:W-:Y:S04]  /*15930*/  STG.E.U16 desc[UR8][R2.64+0x1ba], R4 ;  /* 0x0001ba0402007986 */ /* 0x0001e8000c101508 */
[----:B------:R0:W-:Y:S02]  /*15940*/  STG.E.U16 desc[UR6][R2.64+0x1be], R0 ;  /* 0x0001be0002007986 */ /* 0x0001e4000c101506 */
.L_x_175:
[----:B------:R-:W-:Y:S05]  /*15950*/  BSYNC.RECONVERGENT B0 ;  /* 0x0000000000007941 */ /* 0x000fea0003800200 */
.L_x_168:
[----:B0--34-:R-:W0:Y:S01]  /*15960*/  S2R R0, SR_CgaCtaId ;  /* 0x0000000000007919 */ /* 0x019e220000008800 */
[----:B------:R-:W-:Y:S01]  /*15970*/  MOV R118, 0x400 ;  /* 0x0000040000767802 */ /* 0x000fe20000000f00 */
[----:B------:R-:W-:-:S03]  /*15980*/  NOP ;  /* 0x0000000000007918 */ /* 0x000fc60000000000 */
[----:B0-----:R-:W-:Y:S01]  /*15990*/  LEA R118, R0, R118, 0x18 ;  /* 0x0000007600767211 */ /* 0x001fe200078ec0ff */
[----:B------:R0:W-:Y:S04]  /*159a0*/  STL [R1+0xa0], R0 ;  /* 0x0000a00001007387 */ /* 0x0001e80000100800 */
[----:B0-----:R-:W-:-:S05]  /*159b0*/  VIADD R0, R118, 0xd0 ;  /* 0x000000d076007836 */ /* 0x001fca0000000000 */
[----:B------:R-:W-:-:S04]  /*159c0*/  PRMT R0, R123, 0x654, R0 ;  /* 0x000006547b007816 */ /* 0x000fc80000000000 */
[----:B------:R0:W-:Y:S01]  /*159d0*/  SYNCS.ARRIVE.TRANS64.RED.ART0 RZ, [R0+URZ], R125 ;  /* 0x0000007d00ff79a7 */ /* 0x0001e200085004ff */
[----:B------:R-:W3:Y:S02]  /*159e0*/  SYNCS.PHASECHK.TRANS64.TRYWAIT P0, [R118+URZ+0xc8], RZ ;  /* 0x0000c8ff760075a7 */ /* 0x000ee400080011ff */
[----:B0--3--:R-:W-:Y:S05]  /*159f0*/  @!P0 BRA `(.L_x_176) ;  /* 0x0000005800908947 */ /* 0x009fea0003800000 */
.L_x_359:
[----:B------:R-:W-:Y:S05]  /*15a00*/  @P4 BRA `(.L_x_177) ;  /* 0x0000002800204947 */ /* 0x000fea0003800000 */
[----:B--2--5:R-:W2:Y:S01]  /*15a10*/  S2R R6, SR_TID.X ;  /* 0x0000000000067919 */ /* 0x024ea20000002100 */
[----:B------:R-:W3:Y:S01]  /*15a20*/  LDC R3, c[0x0][0x824] ;  /* 0x00020900ff037b82 */ /* 0x000ee20000000800 */
[----:B------:R-:W-:Y:S01]  /*15a30*/  BSSY.RECONVERGENT B0, `(.L_x_178) ;  /* 0x00000e0000007945 */ /* 0x000fe20003800200 */
[----:B------:R-:W3:Y:S01]  /*15a40*/  S2R R8, SR_CTAID.Z ;  /* 0x0000000000087919 */ /* 0x000ee20000002700 */
[----:B------:R-:W4:Y:S05]  /*15a50*/  S2R R9, SR_CTAID.X ;  /* 0x0000000000097919 */ /* 0x000f2a0000002500 */
[----:B------:R-:W0:Y:S08]  /*15a60*/  LDC.64 R4, c[0x0][0x810] ;  /* 0x00020400ff047b82 */ /* 0x000e300000000a00 */
[----:B------:R-:W1:Y:S08]  /*15a70*/  LDC R11, c[0x0][0x890] ;  /* 0x00022400ff0b7b82 */ /* 0x000e700000000800 */
[----:B------:R-:W0:Y:S01]  /*15a80*/  LDC R10, c[0x0][0x88c] ;  /* 0x00022300ff0a7b82 */ /* 0x000e220000000800 */
[----:B--2---:R-:W-:-:S07]  /*15a90*/  SHF.R.U32.HI R2, RZ, 0x3, R6 ;  /* 0x00000003ff027819 */ /* 0x004fce0000011606 */
[----:B------:R-:W2:Y:S01]  /*15aa0*/  LDC R119, c[0x0][0x860] ;  /* 0x00021800ff777b82 */ /* 0x000ea20000000800 */
[----:B------:R-:W-:Y:S01]  /*15ab0*/  SHF.R.U32.HI R7, RZ, 0x2, R6 ;  /* 0x00000002ff077819 */ /* 0x000fe20000011606 */
[----:B---3--:R-:W-:Y:S01]  /*15ac0*/  IMAD R3, R8, R3, R120 ;  /* 0x0000000308037224 */ /* 0x008fe200078e0278 */
[----:B------:R-:W-:Y:S01]  /*15ad0*/  LOP3.LUT R8, R2, 0x10, RZ, 0xc0, !PT ;  /* 0x0000001002087812 */ /* 0x000fe200078ec0ff */
[C---:B------:R-:W-:Y:S01]  /*15ae0*/  IMAD R0, R6.reuse, 0x10000, R2 ;  /* 0x0001000006007824 */ /* 0x040fe200078e0202 */
[C---:B------:R-:W-:Y:S01]  /*15af0*/  LOP3.LUT R100, R6.reuse, 0x7f, RZ, 0xc0, !PT ;  /* 0x0000007f06647812 */ /* 0x040fe200078ec0ff */
[----:B------:R-:W-:Y:S01]  /*15b00*/  IMAD R2, R6, 0x400, R7 ;  /* 0x0000040006027824 */ /* 0x000fe200078e0207 */
[----:B------:R-:W-:Y:S01]  /*15b10*/  LOP3.LUT R124, R7, 0x20, RZ, 0xc0, !PT ;  /* 0x00000020077c7812 */ /* 0x000fe200078ec0ff */
[C---:B----4-:R-:W-:Y:S01]  /*15b20*/  IMAD R3, R9.reuse, 0x20000, R3 ;  /* 0x0002000009037824 */ /* 0x050fe200078e0203 */
[----:B------:R-:W-:Y:S01]  /*15b30*/  LOP3.LUT R0, R0, 0x600010, RZ, 0xc0, !PT ;  /* 0x0060001000007812 */ /* 0x000fe200078ec0ff */
[----:B------:R-:W-:Y:S01]  /*15b40*/  IMAD R100, R9, 0x80, R100 ;  /* 0x0000008009647824 */ /* 0x000fe200078e0264 */
[----:B------:R-:W-:-:S02]  /*15b50*/  LOP3.LUT R2, R2, 0x1fc20, RZ, 0xc0, !PT ;  /* 0x0001fc2002027812 */ /* 0x000fc400078ec0ff */
[----:B------:R-:W-:Y:S02]  /*15b60*/  IADD3 R0, PT, PT, R0, UR5, R8 ;  /* 0x0000000500007c10 */ /* 0x000fe4000fffe008 */
[----:B------:R-:W-:Y:S02]  /*15b70*/  IADD3 R2, P0, PT, R2, R3, RZ ;  /* 0x0000000302027210 */ /* 0x000fe40007f1e0ff */
[C---:B------:R-:W-:Y:S02]  /*15b80*/  R2UR UR9, R0.reuse ;  /* 0x00000000000972ca */ /* 0x040fe400000e0000 */
[C---:B------:R-:W-:Y:S02]  /*15b90*/  R2UR UR8, R0.reuse ;  /* 0x00000000000872ca */ /* 0x040fe400000e0000 */
[C---:B------:R-:W-:Y:S02]  /*15ba0*/  R2UR UR7, R0.reuse ;  /* 0x00000000000772ca */ /* 0x040fe400000e0000 */
[----:B------:R-:W-:-:S02]  /*15bb0*/  R2UR UR6, R0 ;  /* 0x00000000000672ca */ /* 0x000fc400000e0000 */
[----:B------:R-:W-:Y:S02]  /*15bc0*/  LEA.HI.X.SX32 R0, R3, RZ, 0x1, P0 ;  /* 0x000000ff03007211 */ /* 0x000fe400000f0eff */
[----:B0-----:R-:W-:Y:S02]  /*15bd0*/  IADD3 R2, P2, P1, R2, R4, R2 ;  /* 0x0000000402027210 */ /* 0x001fe4000795e002 */
[----:B-1----:R-:W-:Y:S02]  /*15be0*/  ISETP.GE.AND P0, PT, R124, R11, PT ;  /* 0x0000000b7c00720c */ /* 0x002fe40003f06270 */
[----:B------:R-:W-:Y:S02]  /*15bf0*/  IADD3.X R3, PT, PT, R0, R5, R0, P2, P1 ;  /* 0x0000000500037210 */ /* 0x000fe400017e2400 */
[----:B------:R-:W-:Y:S02]  /*15c00*/  ISETP.GE.OR P0, PT, R100, R10, P0 ;  /* 0x0000000a6400720c */ /* 0x000fe40000706670 */
[----:B------:R-:W0:Y:S01]  /*15c10*/  LDTM.x32 R4, tmem[UR9] ;  /* 0x00000009000479ee */ /* 0x000e2200082c0000 */
[----:B------:R-:W1:Y:S01]  /*15c20*/  LDTM.x32 R68, tmem[UR8+0x40] ;  /* 0x00004008004479ee */ /* 0x000e6200082c0000 */
[----:B------:R-:W3:Y:S01]  /*15c30*/  LDTM.x32 R36, tmem[UR7+0x80] ;  /* 0x00008007002479ee */ /* 0x000ee200082c0000 */
[----:B0-----:R-:W-:Y:S01]  /*15c40*/  STL.64 [R1+0x8], R6 ;  /* 0x0000080601007387 */ /* 0x001fe20000100a00 */
[----:B------:R-:W-:Y:S01]  /*15c50*/  IMAD.MOV.U32 R104, RZ, RZ, R4 ;  /* 0x000000ffff687224 */ /* 0x000fe200078e0004 */
[----:B------:R-:W-:Y:S01]  /*15c60*/  MOV R116, R5 ;  /* 0x0000000500747202 */ /* 0x000fe20000000f00 */
[----:B------:R-:W-:Y:S01]  /*15c70*/  IMAD.MOV.U32 R0, RZ, RZ, R10 ;  /* 0x000000ffff007224 */ /* 0x000fe200078e000a */
[----:B------:R-:W-:Y:S01]  /*15c80*/  STL.64 [R1+0x20], R12 ;  /* 0x0000200c01007387 */ /* 0x000fe20000100a00 */
        /* <DEDUP_REMOVED lines=12> */
[----:B------:R-:W-:-:S02]  /*15d50*/  IMAD.MOV.U32 R110, RZ, RZ, R25 ;  /* 0x000000ffff6e7224 */ /* 0x000fc400078e0019 */
[----:B------:R-:W-:Y:S01]  /*15d60*/  IMAD.MOV.U32 R108, RZ, RZ, R29 ;  /* 0x000000ffff6c7224 */ /* 0x000fe200078e001d */
[----:B------:R-:W-:Y:S01]  /*15d70*/  STL.64 [R1+0x48], R22 ;  /* 0x0000481601007387 */ /* 0x000fe20000100a00 */
[----:B------:R-:W-:Y:S02]  /*15d80*/  IMAD.MOV.U32 R107, RZ, RZ, R33 ;  /* 0x000000ffff6b7224 */ /* 0x000fe400078e0021 */
[----:B------:R-:W-:Y:S01]  /*15d90*/  IMAD.MOV.U32 R106, RZ, RZ, R35 ;  /* 0x000000ffff6a7224 */ /* 0x000fe200078e0023 */
[----:B------:R-:W-:Y:S01]  /*15da0*/  STL.64 [R1+0x50], R24 ;  /* 0x0000501801007387 */ /* 0x000fe20000100a00 */
[----:B------:R-:W-:Y:S02]  /*15db0*/  IMAD.MOV.U32 R105, RZ, RZ, R31 ;  /* 0x000000ffff697224 */ /* 0x000fe400078e001f */
[----:B------:R-:W-:Y:S01]  /*15dc0*/  IMAD.MOV.U32 R121, RZ, RZ, R9 ;  /* 0x000000ffff797224 */ /* 0x000fe200078e0009 */
[----:B------:R-:W-:Y:S01]  /*15dd0*/  STL.64 [R1+0x58], R26 ;  /* 0x0000581a01007387 */ /* 0x000fe20000100a00 */
[----:B------:R-:W-:-:S03]  /*15de0*/  IMAD.MOV.U32 R120, RZ, RZ, R6 ;  /* 0x000000ffff787224 */ /* 0x000fc600078e0006 */
[----:B------:R-:W-:Y:S04]  /*15df0*/  STL.64 [R1+0x60], R28 ;  /* 0x0000601c01007387 */ /* 0x000fe80000100a00 */
[----:B------:R-:W-:Y:S04]  /*15e00*/  STL.64 [R1+0x68], R30 ;  /* 0x0000681e01007387 */ /* 0x000fe80000100a00 */
[----:B------:R-:W-:Y:S04]  /*15e10*/  STL.64 [R1+0x70], R32 ;  /* 0x0000702001007387 */ /* 0x000fe80000100a00 */
[----:B------:R0:W-:Y:S02]  /*15e20*/  STL.64 [R1+0x78], R34 ;  /* 0x0000782201007387 */ /* 0x0001e40000100a00 */
[----:B0-----:R-:W0:Y:S01]  /*15e30*/  LDTM.x32 R4, tmem[UR6+0xc0] ;  /* 0x0000c006000479ee */ /* 0x001e2200082c0000 */
[----:B-123--:R-:W-:Y:S05]  /*15e40*/  @P0 BRA `(.L_x_179) ;  /* 0x0000000800780947 */ /* 0x00efea0003800000 */
[-C--:B------:R-:W-:Y:S01]  /*15e50*/  FMUL R0, R0, R119.reuse ;  /* 0x0000007700007220 */ /* 0x080fe20000400000 */
[-C--:B------:R-:W-:Y:S01]  /*15e60*/  FMUL R117, R117, R119.reuse ;  /* 0x0000007775757220 */ /* 0x080fe20000400000 */
[-C--:B------:R-:W-:Y:S01]  /*15e70*/  FMUL R104, R104, R119.reuse ;  /* 0x0000007768687220 */ /* 0x080fe20000400000 */
[-C--:B------:R-:W-:Y:S01]  /*15e80*/  FMUL R116, R116, R119.reuse ;  /* 0x0000007774747220 */ /* 0x080fe20000400000 */
[-C--:B------:R-:W-:Y:S01]  /*15e90*/  FMUL R103, R103, R119.reuse ;  /* 0x0000007767677220 */ /* 0x080fe20000400000 */
[----:B------:R-:W-:Y:S01]  /*15ea0*/  FMUL R115, R115, R119 ;  /* 0x0000007773737220 */ /* 0x000fe20000400000 */
[----:B0-----:R0:W-:Y:S01]  /*15eb0*/  STL.64 [R1+0x118], R4 ;  /* 0x0001180401007387 */ /* 0x0011e20000100a00 */
[----:B------:R-:W-:Y:S02]  /*15ec0*/  F2FP.F16.F32.PACK_AB R117, R117, R0 ;  /* 0x000000007575723e */ /* 0x000fe400000000ff */
[----:B------:R-:W-:Y:S02]  /*15ed0*/  F2FP.F16.F32.PACK_AB R116, R116, R104 ;  /* 0x000000687474723e */ /* 0x000fe400000000ff */
[----:B------:R-:W-:Y:S01]  /*15ee0*/  F2FP.F16.F32.PACK_AB R115, R115, R103 ;  /* 0x000000677373723e */ /* 0x000fe200000000ff */
[----:B0-----:R-:W2:Y:S04]  /*15ef0*/  LDL.LU R4, [R1+0x70] ;  /* 0x0000700001047983 */ /* 0x001ea80000300800 */
[----:B------:R-:W3:Y:S04]  /*15f00*/  LDL.LU R5, [R1+0x78] ;  /* 0x0000780001057983 */ /* 0x000ee80000300800 */
[----:B------:R-:W4:Y:S04]  /*15f10*/  LDL.LU R0, [R1+0x40] ;  /* 0x0000400001007983 */ /* 0x000f280000300800 */
[----:B------:R-:W2:Y:S04]  /*15f20*/  LDL.LU R104, [R1+0x30] ;  /* 0x0000300001687983 */ /* 0x000ea80000300800 */
[----:B------:R-:W3:Y:S01]  /*15f30*/  LDL.LU R103, [R1+0x38] ;  /* 0x0000380001677983 */ /* 0x000ee20000300800 */
[-C--:B------:R-:W-:Y:S01]  /*15f40*/  FMUL R114, R114, R119.reuse ;  /* 0x0000007772727220 */ /* 0x080fe20000400000 */
[-C--:B------:R-:W-:Y:S01]  /*15f50*/  FMUL R113, R113, R119.reuse ;  /* 0x0000007771717220 */ /* 0x080fe20000400000 */
[-C--:B------:R-:W-:Y:S01]  /*15f60*/  FMUL R112, R112, R119.reuse ;  /* 0x0000007770707220 */ /* 0x080fe20000400000 */
[-C--:B----4-:R-:W-:Y:S01]  /*15f70*/  FMUL R0, R0, R119.reuse ;  /* 0x0000007700007220 */ /* 0x090fe20000400000 */
[-C--:B--2---:R-:W-:Y:S01]  /*15f80*/  FMUL R104, R104, R119.reuse ;  /* 0x0000007768687220 */ /* 0x084fe20000400000 */
[----:B---3--:R-:W-:-:S04]  /*15f90*/  FMUL R103, R103, R119 ;  /* 0x0000007767677220 */ /* 0x008fc80000400000 */
[----:B------:R-:W-:Y:S02]  /*15fa0*/  F2FP.F16.F32.PACK_AB R114, R114, R104 ;  /* 0x000000687272723e */ /* 0x000fe400000000ff */
[----:B------:R-:W2:Y:S01]  /*15fb0*/  LDL.LU R104, [R1+0x48] ;  /* 0x0000480001687983 */ /* 0x000ea20000300800 */
[----:B------:R-:W-:Y:S02]  /*15fc0*/  F2FP.F16.F32.PACK_AB R112, R112, R0 ;  /* 0x000000007070723e */ /* 0x000fe400000000ff */
[----:B------:R-:W-:Y:S02]  /*15fd0*/  F2FP.F16.F32.PACK_AB R113, R113, R103 ;  /* 0x000000677171723e */ /* 0x000fe400000000ff */
[----:B------:R-:W3:Y:S04]  /*15fe0*/  LDL.LU R103, [R1+0x50] ;  /* 0x0000500001677983 */ /* 0x000ee80000300800 */
[----:B------:R-:W4:Y:S01]  /*15ff0*/  LDL.LU R0, [R1+0x58] ;  /* 0x0000580001007983 */ /* 0x000f220000300800 */
[-C--:B------:R-:W-:Y:S01]  /*16000*/  FMUL R109, R109, R119.reuse ;  /* 0x000000776d6d7220 */ /* 0x080fe20000400000 */
[-C--:B------:R-:W-:Y:S01]  /*16010*/  FMUL R111, R111, R119.reuse ;  /* 0x000000776f6f7220 */ /* 0x080fe20000400000 */
[-C--:B------:R-:W-:Y:S01]  /*16020*/  FMUL R106, R106, R119.reuse ;  /* 0x000000776a6a7220 */ /* 0x080fe20000400000 */
[-C--:B------:R-:W-:Y:S01]  /*16030*/  FMUL R110, R110, R119.reuse ;  /* 0x000000776e6e7220 */ /* 0x080fe20000400000 */
[----:B--2---:R-:W-:-:S05]  /*16040*/  FMUL R104, R104, R119 ;  /* 0x0000007768687220 */ /* 0x004fca0000400000 */
[----:B------:R-:W-:Y:S01]  /*16050*/  F2FP.F16.F32.PACK_AB R111, R111, R104 ;  /* 0x000000686f6f723e */ /* 0x000fe200000000ff */
[-C--:B---3--:R-:W-:Y:S01]  /*16060*/  FMUL R103, R103, R119.reuse ;  /* 0x0000007767677220 */ /* 0x088fe20000400000 */
[----:B------:R-:W2:Y:S01]  /*16070*/  LDL.LU R104, [R1+0x60] ;  /* 0x0000600001687983 */ /* 0x000ea20000300800 */
[----:B----4-:R-:W-:-:S05]  /*16080*/  FMUL R0, R0, R119 ;  /* 0x0000007700007220 */ /* 0x010fca0000400000 */
[----:B------:R-:W-:Y:S01]  /*16090*/  F2FP.F16.F32.PACK_AB R109, R109, R0 ;  /* 0x000000006d6d723e */ /* 0x000fe200000000ff */
[----:B------:R-:W-:-:S05]  /*160a0*/  FMUL R0, R5, R119 ;  /* 0x0000007705007220 */ /* 0x000fca0000400000 */
[----:B------:R-:W-:Y:S02]  /*160b0*/  F2FP.F16.F32.PACK_AB R106, R106, R0 ;  /* 0x000000006a6a723e */ /* 0x000fe400000000ff */
[----:B------:R-:W3:Y:S01]  /*160c0*/  LDL.LU R0, [R1+0x68] ;  /* 0x0000680001007983 */ /* 0x000ee20000300800 */
[----:B------:R-:W-:Y:S01]  /*160d0*/  F2FP.F16.F32.PACK_AB R110, R110, R103 ;  /* 0x000000676e6e723e */ /* 0x000fe200000000ff */
[-C--:B------:R-:W-:Y:S02]  /*160e0*/  FMUL R103, R4, R119.reuse ;  /* 0x0000007704677220 */ /* 0x080fe40000400000 */
[----:B------:R-:W0:Y:S01]  /*160f0*/  LDC.64 R4, c[0x0][0x358] ;  /* 0x0000d600ff047b82 */ /* 0x000e220000000a00 */
[-C--:B------:R-:W-:Y:S01]  /*16100*/  FMUL R105, R105, R119.reuse ;  /* 0x0000007769697220 */ /* 0x080fe20000400000 */
[-C--:B------:R-:W-:Y:S01]  /*16110*/  FMUL R108, R108, R119.reuse ;  /* 0x000000776c6c7220 */ /* 0x080fe20000400000 */
[----:B------:R-:W-:-:S05]  /*16120*/  FMUL R107, R107, R119 ;  /* 0x000000776b6b7220 */ /* 0x000fca0000400000 */
[----:B------:R-:W-:Y:S02]  /*16130*/  F2FP.F16.F32.PACK_AB R107, R107, R103 ;  /* 0x000000676b6b723e */ /* 0x000fe400000000ff */
[C---:B0-----:R-:W-:Y:S02]  /*16140*/  R2UR UR10, R4.reuse ;  /* 0x00000000040a72ca */ /* 0x041fe400000e0000 */
        /* <DEDUP_REMOVED lines=10> */
[----:B------:R-:W-:Y:S01]  /*161f0*/  R2UR UR15, R5 ;  /* 0x00000000050f72ca */ /* 0x000fe200000e0000 */
[----:B--2---:R-:W-:-:S05]  /*16200*/  FMUL R104, R104, R119 ;  /* 0x0000007768687220 */ /* 0x004fca0000400000 */
[----:B------:R-:W-:Y:S01]  /*16210*/  F2FP.F16.F32.PACK_AB R108, R108, R104 ;  /* 0x000000686c6c723e */ /* 0x000fe200000000ff */
[----:B---3--:R-:W-:-:S05]  /*16220*/  FMUL R0, R0, R119 ;  /* 0x0000007700007220 */ /* 0x008fca0000400000 */
[----:B------:R-:W-:Y:S02]  /*16230*/  F2FP.F16.F32.PACK_AB R105, R105, R0 ;  /* 0x000000006969723e */ /* 0x000fe400000000ff */
[----:B------:R-:W-:Y:S02]  /*16240*/  PRMT R0, R108, 0x7610, R0 ;  /* 0x000076106c007816 */ /* 0x000fe40000000000 */
[----:B------:R-:W-:Y:S02]  /*16250*/  PRMT R103, R105, 0x7610, R103 ;  /* 0x0000761069677816 */ /* 0x000fe40000000067 */
[----:B------:R-:W-:Y:S01]  /*16260*/  PRMT R104, R107, 0x7610, R104 ;  /* 0x000076106b687816 */ /* 0x000fe20000000068 */
[----:B------:R0:W-:Y:S04]  /*16270*/  STG.E.U16 desc[UR8][R2.64+0x30], R0 ;  /* 0x0000300002007986 */ /* 0x0001e8000c101508 */
[----:B------:R1:W-:Y:S04]  /*16280*/  STG.E.U16 desc[UR10][R2.64+0x34], R103 ;  /* 0x0000346702007986 */ /* 0x0003e8000c10150a */
[----:B------:R2:W-:Y:S01]  /*16290*/  STG.E.U16 desc[UR12][R2.64+0x38], R104 ;  /* 0x0000386802007986 */ /* 0x0005e2000c10150c */
[----:B0-----:R-:W-:-:S02]  /*162a0*/  PRMT R0, R110, 0x7610, R0 ;  /* 0x000076106e007816 */ /* 0x001fc40000000000 */
[----:B-1----:R-:W-:Y:S02]  /*162b0*/  PRMT R103, R109, 0x7610, R103 ;  /* 0x000076106d677816 */ /* 0x002fe40000000067 */
[----:B--2---:R-:W-:-:S03]  /*162c0*/  PRMT R104, R112, 0x7610, R104 ;  /* 0x0000761070687816 */ /* 0x004fc60000000068 */
[----:B------:R0:W-:Y:S04]  /*162d0*/  STG.E.U16 desc[UR16][R2.64+0x2c], R103 ;  /* 0x00002c6702007986 */ /* 0x0001e8000c101510 */
[----:B------:R1:W-:Y:S04]  /*162e0*/  STG.E.U16 desc[UR6][R2.64+0x28], R0 ;  /* 0x0000280002007986 */ /* 0x0003e8000c101506 */
[----:B------:R2:W-:Y:S01]  /*162f0*/  STG.E.U16 desc[UR12][R2.64+0x20], R104 ;  /* 0x0000206802007986 */ /* 0x0005e2000c10150c */
[----:B0-----:R-:W-:Y:S02]  /*16300*/  PRMT R103, R113, 0x7610, R103 ;  /* 0x0000761071677816 */ /* 0x001fe40000000067 */
[----:B-1----:R-:W-:-:S03]  /*16310*/  PRMT R0, R114, 0x7610, R0 ;  /* 0x0000761072007816 */ /* 0x002fc60000000000 */
[----:B------:R0:W-:Y:S01]  /*16320*/  STG.E.U16 desc[UR10][R2.64+0x1c], R103 ;  /* 0x00001c6702007986 */ /* 0x0001e2000c10150a */
[----:B--2---:R-:W-:-:S03]  /*16330*/  PRMT R104, R115, 0x7610, R104 ;  /* 0x0000761073687816 */ /* 0x004fc60000000068 */
[----:B------:R1:W-:Y:S04]  /*16340*/  STG.E.U16 desc[UR8][R2.64+0x18], R0 ;  /* 0x0000180002007986 */ /* 0x0003e8000c101508 */
[----:B------:R2:W-:Y:S04]  /*16350*/  STG.E.U16 desc[UR6][R2.64+0x14], R104 ;  /* 0x0000146802007986 */ /* 0x0005e8000c101506 */
[----:B0-----:R-:W3:Y:S04]  /*16360*/  LDL.LU R103, [R1+0x20] ;  /* 0x0000200001677983 */ /* 0x001ee80000300800 */
[----:B-1----:R-:W4:Y:S04]  /*16370*/  LDL.LU R0, [R1+0x24] ;  /* 0x0000240001007983 */ /* 0x002f280000300800 */
[----:B--2---:R-:W2:Y:S04]  /*16380*/  LDL.LU R104, [R1+0xc] ;  /* 0x00000c0001687983 */ /* 0x004ea80000300800 */
[----:B------:R1:W5:Y:S01]  /*16390*/  LDL.LU.64 R4, [R1+0x118] ;  /* 0x0001180001047983 */ /* 0x0003620000300a00 */
[----:B------:R-:W-:-:S03]  /*163a0*/  FMUL R120, R120, R119 ;  /* 0x0000007778787220 */ /* 0x000fc60000400000 */
[----:B------:R0:W-:Y:S01]  /*163b0*/  STG.E.U16 desc[UR14][R2.64+0x3c], R106 ;  /* 0x00003c6a02007986 */ /* 0x0001e2000c10150e */
[-C--:B------:R-:W-:Y:S01]  /*163c0*/  FMUL R122, R122, R119.reuse ;  /* 0x000000777a7a7220 */ /* 0x080fe20000400000 */
[----:B------:R-:W-:Y:S01]  /*163d0*/  FMUL R121, R121, R119 ;  /* 0x0000007779797220 */ /* 0x000fe20000400000 */
[----:B0-----:R-:W-:-:S05]  /*163e0*/  SHF.R.U32.HI R106, RZ, 0x10, R106 ;  /* 0x00000010ff6a7819 */ /* 0x001fca000001166a */
[----:B------:R0:W-:Y:S04]  /*163f0*/  STG.E.U16 desc[UR8][R2.64+0x3e], R106 ;  /* 0x00003e6a02007986 */ /* 0x0001e8000c101508 */
[----:B------:R-:W-:Y:S04]  /*16400*/  STG.E.U16 desc[UR14][R2.64+0x24], R111 ;  /* 0x0000246f02007986 */ /* 0x000fe8000c10150e */
[----:B------:R-:W-:Y:S04]  /*16410*/  STG.E.U16 desc[UR10][R2.64], R116 ;  /* 0x0000007402007986 */ /* 0x000fe8000c10150a */
[----:B------:R-:W-:Y:S01]  /*16420*/  STG.E.U16 desc[UR6][R2.64+0xc], R117 ;  /* 0x00000c7502007986 */ /* 0x000fe2000c101506 */
[----:B--2---:R-:W-:-:S05]  /*16430*/  FMUL R104, R104, R119 ;  /* 0x0000007768687220 */ /* 0x004fca0000400000 */
[----:B------:R-:W-:Y:S01]  /*16440*/  F2FP.F16.F32.PACK_AB R104, R104, R120 ;  /* 0x000000786868723e */ /* 0x000fe200000000ff */
[----:B------:R-:W-:Y:S02]  /*16450*/  IMAD.MOV.U32 R120, RZ, RZ, R107 ;  /* 0x000000ffff787224 */ /* 0x000fe400078e006b */
[----:B0-----:R-:W0:Y:S01]  /*16460*/  LDC.64 R106, c[0x0][0x358] ;  /* 0x0000d600ff6a7b82 */ /* 0x001e220000000a00 */
[-C--:B---3--:R-:W-:Y:S01]  /*16470*/  FMUL R103, R103, R119.reuse ;  /* 0x0000007767677220 */ /* 0x088fe20000400000 */
[----:B----4-:R-:W-:-:S05]  /*16480*/  FMUL R0, R0, R119 ;  /* 0x0000007700007220 */ /* 0x010fca0000400000 */
[----:B------:R-:W-:Y:S02]  /*16490*/  F2FP.F16.F32.PACK_AB R0, R0, R103 ;  /* 0x000000670000723e */ /* 0x000fe400000000ff */
[----:B------:R-:W-:Y:S01]  /*164a0*/  F2FP.F16.F32.PACK_AB R103, R121, R122 ;  /* 0x0000007a7967723e */ /* 0x000fe200000000ff */
[----:B------:R-:W-:Y:S04]  /*164b0*/  STG.E.U16 desc[UR12][R2.64+0x4], R104 ;  /* 0x0000046802007986 */ /* 0x000fe8000c10150c */
[----:B------:R-:W-:Y:S01]  /*164c0*/  STG.E.U16 desc[UR14][R2.64+0x8], R103 ;  /* 0x0000086702007986 */ /* 0x000fe2000c10150e */
[C---:B0-----:R-:W-:Y:S02]  /*164d0*/  R2UR UR14, R106.reuse ;  /* 0x000000006a0e72ca */ /* 0x041fe400000e0000 */
[----:B------:R-:W-:-:S02]  /*164e0*/  R2UR UR12, R106 ;  /* 0x000000006a0c72ca */ /* 0x000fc400000e0000 */
[C---:B------:R-:W-:Y:S02]  /*164f0*/  R2UR UR10, R106.reuse ;  /* 0x000000006a0a72ca */ /* 0x040fe400000e0000 */
[C---:B------:R-:W-:Y:S02]  /*16500*/  R2UR UR8, R106.reuse ;  /* 0x000000006a0872ca */ /* 0x040fe400000e0000 */
[----:B------:R-:W-:Y:S01]  /*16510*/  R2UR UR6, R106 ;  /* 0x000000006a0672ca */ /* 0x000fe200000e0000 */
[----:B------:R-:W-:Y:S01]  /*16520*/  IMAD.MOV.U32 R106, RZ, RZ, R109 ;  /* 0x000000ffff6a7224 */ /* 0x000fe200078e006d */
[----:B------:R-:W-:Y:S02]  /*16530*/  SHF.R.U32.HI R109, RZ, 0x10, R120 ;  /* 0x00000010ff6d7819 */ /* 0x000fe40000011678 */
[----:B------:R-:W0:Y:S01]  /*16540*/  LDC.64 R120, c[0x0][0x358] ;  /* 0x0000d600ff787b82 */ /* 0x000e220000000a00 */
[C---:B------:R-:W-:Y:S02]  /*16550*/  R2UR UR9, R107.reuse ;  /* 0x000000006b0972ca */ /* 0x040fe400000e0000 */
[----:B------:R-:W-:-:S02]  /*16560*/  R2UR UR7, R107 ;  /* 0x000000006b0772ca */ /* 0x000fc400000e0000 */
[C---:B------:R-:W-:Y:S02]  /*16570*/  R2UR UR15, R107.reuse ;  /* 0x000000006b0f72ca */ /* 0x040fe400000e0000 */
[C---:B------:R-:W-:Y:S02]  /*16580*/  R2UR UR13, R107.reuse ;  /* 0x000000006b0d72ca */ /* 0x040fe400000e0000 */
[----:B------:R-:W-:Y:S01]  /*16590*/  R2UR UR11, R107 ;  /* 0x000000006b0b72ca */ /* 0x000fe200000e0000 */
[----:B------:R-:W-:Y:S01]  /*165a0*/  IMAD.MOV.U32 R107, RZ, RZ, R108 ;  /* 0x000000ffff6b7224 */ /* 0x000fe200078e006c */
[----:B------:R-:W-:Y:S02]  /*165b0*/  SHF.R.U32.HI R108, RZ, 0x10, R105 ;  /* 0x00000010ff6c7819 */ /* 0x000fe40000011669 */
[----:B------:R-:W-:Y:S02]  /*165c0*/  SHF.R.U32.HI R106, RZ, 0x10, R106 ;  /* 0x00000010ff6a7819 */ /* 0x000fe4000001166a */
[----:B------:R-:W-:-:S03]  /*165d0*/  SHF.R.U32.HI R105, RZ, 0x10, R110 ;  /* 0x00000010ff697819 */ /* 0x000fc6000001166e */
[----:B------:R2:W-:Y:S01]  /*165e0*/  STG.E.U16 desc[UR8][R2.64+0x2e], R106 ;  /* 0x00002e6a02007986 */ /* 0x0005e2000c101508 */
[----:B------:R-:W-:-:S03]  /*165f0*/  SHF.R.U32.HI R107, RZ, 0x10, R107 ;  /* 0x00000010ff6b7819 */ /* 0x000fc6000001166b */
[----:B------:R3:W-:Y:S01]  /*16600*/  STG.E.U16 desc[UR6][R2.64+0x2a], R105 ;  /* 0x00002a6902007986 */ /* 0x0007e2000c101506 */
[C---:B0-----:R-:W-:Y:S02]  /*16610*/  R2UR UR8, R120.reuse ;  /* 0x00000000780872ca */ /* 0x041fe400000e0000 */
[C---:B------:R-:W-:Y:S02]  /*16620*/  R2UR UR9, R121.reuse ;  /* 0x00000000790972ca */ /* 0x040fe400000e0000 */
[C---:B------:R-:W-:Y:S02]  /*16630*/  R2UR UR6, R120.reuse ;  /* 0x00000000780672ca */ /* 0x040fe400000e0000 */
[C---:B------:R-:W-:Y:S01]  /*16640*/  R2UR UR7, R121.reuse ;  /* 0x00000000790772ca */ /* 0x040fe200000e0000 */
[----:B------:R0:W-:Y:S01]  /*16650*/  STG.E.U16 desc[UR14][R2.64+0x3a], R109 ;  /* 0x00003a6d02007986 */ /* 0x0001e2000c10150e */
[C---:B------:R-:W-:Y:S02]  /*16660*/  R2UR UR14, R120.reuse ;  /* 0x00000000780e72ca */ /* 0x040fe400000e0000 */
[----:B------:R-:W-:Y:S01]  /*16670*/  R2UR UR15, R121 ;  /* 0x00000000790f72ca */ /* 0x000fe200000e0000 */
[----:B------:R4:W-:Y:S01]  /*16680*/  STG.E.U16 desc[UR12][R2.64+0x36], R108 ;  /* 0x0000366c02007986 */ /* 0x0009e2000c10150c */
[----:B------:R-:W-:-:S02]  /*16690*/  R2UR UR12, R120 ;  /* 0x00000000780c72ca */ /* 0x000fc400000e0000 */
[C---:B------:R-:W-:Y:S01]  /*166a0*/  R2UR UR13, R121.reuse ;  /* 0x00000000790d72ca */ /* 0x040fe200000e0000 */
[----:B------:R1:W-:Y:S01]  /*166b0*/  STG.E.U16 desc[UR10][R2.64+0x32], R107 ;  /* 0x0000326b02007986 */ /* 0x0003e2000c10150a */
[----:B------:R-:W-:Y:S02]  /*166c0*/  R2UR UR10, R120 ;  /* 0x00000000780a72ca */ /* 0x000fe400000e0000 */
[----:B------:R-:W-:Y:S02]  /*166d0*/  R2UR UR11, R121 ;  /* 0x00000000790b72ca */ /* 0x000fe400000e0000 */
[----:B--2---:R-:W-:Y:S02]  /*166e0*/  SHF.R.U32.HI R106, RZ, 0x10, R114 ;  /* 0x00000010ff6a7819 */ /* 0x004fe40000011672 */
[----:B---3--:R-:W-:-:S03]  /*166f0*/  SHF.R.U32.HI R105, RZ, 0x10, R115 ;  /* 0x00000010ff697819 */ /* 0x008fc60000011673 */
[----:B------:R2:W-:Y:S01]  /*16700*/  STG.E.U16 desc[UR8][R2.64+0x1a], R106 ;  /* 0x00001a6a02007986 */ /* 0x0005e2000c101508 */
[----:B------:R-:W-:-:S03]  /*16710*/  SHF.R.U32.HI R104, RZ, 0x10, R104 ;  /* 0x00000010ff687819 */ /* 0x000fc60000011668 */
[----:B------:R3:W-:Y:S04]  /*16720*/  STG.E.U16 desc[UR6][R2.64+0x16], R105 ;  /* 0x0000166902007986 */ /* 0x0007e8000c101506 */
[----:B------:R3:W-:Y:S01]  /*16730*/  STG.E.U16 desc[UR16][R2.64+0x10], R0 ;  /* 0x0000100002007986 */ /* 0x0007e2000c101510 */
[----:B0-----:R-:W-:Y:S02]  /*16740*/  SHF.R.U32.HI R109, RZ, 0x10, R111 ;  /* 0x00000010ff6d7819 */ /* 0x001fe4000001166f */
[----:B----4-:R-:W-:Y:S02]  /*16750*/  SHF.R.U32.HI R108, RZ, 0x10, R112 ;  /* 0x00000010ff6c7819 */ /* 0x010fe40000011670 */
[----:B-1----:R-:W-:Y:S01]  /*16760*/  SHF.R.U32.HI R107, RZ, 0x10, R113 ;  /* 0x00000010ff6b7819 */ /* 0x002fe20000011671 */
[----:B------:R1:W-:Y:S04]  /*16770*/  STG.E.U16 desc[UR14][R2.64+0x26], R109 ;  /* 0x0000266d02007986 */ /* 0x0003e8000c10150e */
[----:B------:R1:W-:Y:S01]  /*16780*/  STG.E.U16 desc[UR12][R2.64+0x22], R108 ;  /* 0x0000226c02007986 */ /* 0x0003e2000c10150c */
[----:B--2---:R-:W-:-:S02]  /*16790*/  SHF.R.U32.HI R106, RZ, 0x10, R0 ;  /* 0x00000010ff6a7819 */ /* 0x004fc40000011600 */
[----:B---3--:R-:W-:Y:S02]  /*167a0*/  SHF.R.U32.HI R105, RZ, 0x10, R103 ;  /* 0x00000010ff697819 */ /* 0x008fe40000011667 */
[----:B------:R-:W-:Y:S02]  /*167b0*/  SHF.R.U32.HI R103, RZ, 0x10, R116 ;  /* 0x00000010ff677819 */ /* 0x000fe40000011674 */
[----:B------:R-:W-:Y:S01]  /*167c0*/  SHF.R.U32.HI R0, RZ, 0x10, R117 ;  /* 0x00000010ff007819 */ /* 0x000fe20000011675 */
[----:B------:R1:W-:Y:S04]  /*167d0*/  STG.E.U16 desc[UR10][R2.64+0x1e], R107 ;  /* 0x00001e6b02007986 */ /* 0x0003e8000c10150a */
[----:B------:R1:W-:Y:S04]  /*167e0*/  STG.E.U16 desc[UR14][R2.64+0x12], R106 ;  /* 0x0000126a02007986 */ /* 0x0003e8000c10150e */
[----:B------:R1:W-:Y:S04]  /*167f0*/  STG.E.U16 desc[UR12][R2.64+0xa], R105 ;  /* 0x00000a6902007986 */ /* 0x0003e8000c10150c */
[----:B------:R1:W-:Y:S04]  /*16800*/  STG.E.U16 desc[UR10][R2.64+0x6], R104 ;  /* 0x0000066802007986 */ /* 0x0003e8000c10150a */
[----:B------:R1:W-:Y:S04]  /*16810*/  STG.E.U16 desc[UR8][R2.64+0x2], R103 ;  /* 0x0000026702007986 */ /* 0x0003e8000c101508 */
[----:B------:R1:W-:Y:S02]  /*16820*/  STG.E.U16 desc[UR6][R2.64+0xe], R0 ;  /* 0x00000e0002007986 */ /* 0x0003e4000c101506 */
.L_x_179:
[----:B------:R-:W-:Y:S05]  /*16830*/  BSYNC.RECONVERGENT B0 ;  /* 0x0000000000007941 */ /* 0x000fea0003800200 */
.L_x_178:
[----:B-1----:R-:W1:Y:S01]  /*16840*/  LDC R106, c[0x0][0x890] ;  /* 0x00022400ff6a7b82 */ /* 0x002e620000000800 */
[C---:B------:R-:W-:Y:S01]  /*16850*/  LOP3.LUT R104, R124.reuse, 0x40, RZ, 0xfc, !PT ;  /* 0x000000407c687812 */ /* 0x040fe200078efcff */
[----:B------:R-:W-:Y:S01]  /*16860*/  BSSY.RECONVERGENT B0, `(.L_x_180) ;  /* 0x000007e000007945 */ /* 0x000fe20003800200 */
[C---:B------:R-:W-:Y:S02]  /*16870*/  LOP3.LUT R103, R124.reuse, 0x80, RZ, 0xfc, !PT ;  /* 0x000000807c677812 */ /* 0x040fe400078efcff */
[----:B------:R-:W-:-:S03]  /*16880*/  LOP3.LUT R0, R124, 0xc0, RZ, 0xfc, !PT ;  /* 0x000000c07c007812 */ /* 0x000fc600078efcff */
[----:B------:R-:W2:Y:S08]  /*16890*/  LDC R105, c[0x0][0x88c] ;  /* 0x00022300ff697b82 */ /* 0x000eb00000000800 */
[----:B------:R-:W3:Y:S01]  /*168a0*/  LDC.64 R108, c[0x0][0x358] ;  /* 0x0000d600ff6c7b82 */ /* 0x000ee20000000a00 */
[-C--:B-1----:R-:W-:Y:S02]  /*168b0*/  ISETP.GE.AND P1, PT, R104, R106.reuse, PT ;  /* 0x0000006a6800720c */ /* 0x082fe40003f26270 */
[----:B------:R-:W-:-:S02]  /*168c0*/  ISETP.GE.AND P0, PT, R103, R106, PT ;  /* 0x0000006a6700720c */ /* 0x000fc40003f06270 */
[----:B------:R-:W-:Y:S02]  /*168d0*/  ISETP.GE.AND P2, PT, R0, R106, PT ;  /* 0x0000006a0000720c */ /* 0x000fe40003f46270 */
[CC--:B--2---:R-:W-:Y:S02]  /*168e0*/  ISETP.GE.OR P3, PT, R100.reuse, R105.reuse, P1 ;  /* 0x000000696400720c */ /* 0x0c4fe40000f66670 */
[CC--:B------:R-:W-:Y:S02]  /*168f0*/  ISETP.GE.OR P1, PT, R100.reuse, R105.reuse, P0 ;  /* 0x000000696400720c */ /* 0x0c0fe40000726670 */
[----:B------:R-:W-:-:S09]  /*16900*/  ISETP.GE.OR P0, PT, R100, R105, P2 ;  /* 0x000000696400720c */ /* 0x000fd20001706670 */
[----:B---3--:R-:W-:Y:S05]  /*16910*/  @P3 BRA `(.L_x_181) ;  /* 0x0000000400c83947 */ /* 0x008fea0003800000 */
[-C--:B------:R-:W-:Y:S01]  /*16920*/  FMUL R96, R96, R119.reuse ;  /* 0x0000007760607220 */ /* 0x080fe20000400000 */
[-C--:B------:R-:W-:Y:S01]  /*16930*/  FMUL R97, R97, R119.reuse ;  /* 0x0000007761617220 */ /* 0x080fe20000400000 */
[-C--:B------:R-:W-:Y:S01]  /*16940*/  FMUL R98, R98, R119.reuse ;  /* 0x0000007762627220 */ /* 0x080fe20000400000 */
[-C--:B------:R-:W-:Y:S01]  /*16950*/  FMUL R99, R99, R119.reuse ;  /* 0x0000007763637220 */ /* 0x080fe20000400000 */
[----:B------:R-:W-:Y:S01]  /*16960*/  R2UR UR6, R108 ;  /* 0x000000006c0672ca */ /* 0x000fe200000e0000 */
[-C--:B------:R-:W-:Y:S01]  /*16970*/  FMUL R107, R75, R119.reuse ;  /* 0x000000774b6b7220 */ /* 0x080fe20000400000 */
[C---:B------:R-:W-:Y:S01]  /*16980*/  R2UR UR7, R109.reuse ;  /* 0x000000006d0772ca */ /* 0x040fe200000e0000 */
[-C--:B------:R-:W-:Y:S01]  /*16990*/  FMUL R103, R80, R119.reuse ;  /* 0x0000007750677220 */ /* 0x080fe20000400000 */
[----:B------:R-:W-:Y:S01]  /*169a0*/  R2UR UR8, R108 ;  /* 0x000000006c0872ca */ /* 0x000fe200000e0000 */
[-C--:B------:R-:W-:Y:S01]  /*169b0*/  FMUL R94, R94, R119.reuse ;  /* 0x000000775e5e7220 */ /* 0x080fe20000400000 */
[----:B------:R-:W-:Y:S01]  /*169c0*/  R2UR UR9, R109 ;  /* 0x000000006d0972ca */ /* 0x000fe200000e0000 */
[-C--:B------:R-:W-:Y:S01]  /*169d0*/  FMUL R0, R95, R119.reuse ;  /* 0x000000775f007220 */ /* 0x080fe20000400000 */
[----:B------:R-:W-:Y:S01]  /*169e0*/  F2FP.F16.F32.PACK_AB R96, R97, R96 ;  /* 0x000000606160723e */ /* 0x000fe200000000ff */
[-C--:B------:R-:W-:Y:S01]  /*169f0*/  FMUL R75, R77, R119.reuse ;  /* 0x000000774d4b7220 */ /* 0x080fe20000400000 */
[----:B------:R-:W-:Y:S01]  /*16a00*/  F2FP.F16.F32.PACK_AB R98, R99, R98 ;  /* 0x000000626362723e */ /* 0x000fe200000000ff */
        /* <DEDUP_REMOVED lines=9> */
[-C--:B------:R-:W-:Y:S01]  /*16aa0*/  FMUL R76, R69, R119.reuse ;  /* 0x00000077454c7220 */ /* 0x080fe20000400000 */
[----:B------:R-:W-:Y:S01]  /*16ab0*/  PRMT R68, R96, 0x7610, R68 ;  /* 0x0000761060447816 */ /* 0x000fe20000000044 */
[-C--:B------:R-:W-:Y:S01]  /*16ac0*/  FMUL R97, R82, R119.reuse ;  /* 0x0000007752617220 */ /* 0x080fe20000400000 */
[-C--:B------:R-:W-:Y:S01]  /*16ad0*/  FMUL R83, R83, R119.reuse ;  /* 0x0000007753537220 */ /* 0x080fe20000400000 */
[-C--:B------:R-:W-:Y:S01]  /*16ae0*/  FMUL R88, R88, R119.reuse ;  /* 0x0000007758587220 */ /* 0x080fe20000400000 */
[-C--:B------:R-:W-:Y:S01]  /*16af0*/  FMUL R70, R89, R119.reuse ;  /* 0x0000007759467220 */ /* 0x080fe20000400000 */
[-C--:B------:R-:W-:Y:S01]  /*16b00*/  FMUL R92, R92, R119.reuse ;  /* 0x000000775c5c7220 */ /* 0x080fe20000400000 */
[-C--:B------:R-:W-:Y:S01]  /*16b10*/  FMUL R93, R93, R119.reuse ;  /* 0x000000775d5d7220 */ /* 0x080fe20000400000 */
[----:B------:R-:W-:Y:S01]  /*16b20*/  PRMT R69, R98, 0x7610, R69 ;  /* 0x0000761062457816 */ /* 0x000fe20000000045 */
[-C--:B------:R-:W-:Y:S01]  /*16b30*/  FMUL R90, R90, R119.reuse ;  /* 0x000000775a5a7220 */ /* 0x080fe20000400000 */
[-C--:B------:R-:W-:Y:S01]  /*16b40*/  FMUL R91, R91, R119.reuse ;  /* 0x000000775b5b7220 */ /* 0x080fe20000400000 */
[----:B------:R-:W-:Y:S01]  /*16b50*/  F2FP.F16.F32.PACK_AB R0, R0, R94 ;  /* 0x0000005e0000723e */ /* 0x000fe200000000ff */
[-C--:B------:R-:W-:Y:S01]  /*16b60*/  FMUL R104, R79, R119.reuse ;  /* 0x000000774f687220 */ /* 0x080fe20000400000 */
[----:B------:R-:W-:Y:S01]  /*16b70*/  F2FP.F16.F32.PACK_AB R80, R80, R86 ;  /* 0x000000565050723e */ /* 0x000fe200000000ff */
[-C--:B------:R-:W-:Y:S01]  /*16b80*/  FMUL R105, R78, R119.reuse ;  /* 0x000000774e697220 */ /* 0x080fe20000400000 */
[----:B------:R-:W-:Y:S01]  /*16b90*/  R2UR UR10, R108 ;  /* 0x000000006c0a72ca */ /* 0x000fe200000e0000 */
[-C--:B------:R-:W-:Y:S01]  /*16ba0*/  FMUL R82, R72, R119.reuse ;  /* 0x0000007748527220 */ /* 0x080fe20000400000 */
[----:B------:R-:W-:Y:S01]  /*16bb0*/  R2UR UR11, R109 ;  /* 0x000000006d0b72ca */ /* 0x000fe200000e0000 */
[-C--:B------:R-:W-:Y:S01]  /*16bc0*/  FMUL R79, R73, R119.reuse ;  /* 0x00000077494f7220 */ /* 0x080fe20000400000 */
[----:B------:R1:W-:Y:S01]  /*16bd0*/  STG.E.U16 desc[UR6][R2.64+0xb8], R68 ;  /* 0x0000b84402007986 */ /* 0x0003e2000c101506 */
[-C--:B------:R-:W-:Y:S01]  /*16be0*/  FMUL R78, R71, R119.reuse ;  /* 0x00000077474e7220 */ /* 0x080fe20000400000 */
[----:B------:R-:W-:Y:S01]  /*16bf0*/  F2FP.F16.F32.PACK_AB R70, R70, R88 ;  /* 0x000000584646723e */ /* 0x000fe200000000ff */
[----:B------:R-:W-:Y:S01]  /*16c00*/  FMUL R84, R84, R119 ;  /* 0x0000007754547220 */ /* 0x000fe20000400000 */
[----:B------:R2:W-:Y:S01]  /*16c10*/  STG.E.U16 desc[UR8][R2.64+0xbc], R69 ;  /* 0x0000bc4502007986 */ /* 0x0005e2000c101508 */
[----:B------:R-:W-:Y:S01]  /*16c20*/  F2FP.F16.F32.PACK_AB R72, R83, R97 ;  /* 0x000000615348723e */ /* 0x000fe200000000ff */
[----:B------:R-:W-:Y:S01]  /*16c30*/  IMAD.MOV.U32 R83, RZ, RZ, R0 ;  /* 0x000000ffff537224 */ /* 0x000fe200078e0000 */
[----:B------:R-:W-:Y:S01]  /*16c40*/  PRMT R71, R80, 0x7610, R71 ;  /* 0x0000761050477816 */ /* 0x000fe20000000047 */
[-C--:B------:R-:W-:Y:S01]  /*16c50*/  FMUL R85, R85, R119.reuse ;  /* 0x0000007755557220 */ /* 0x080fe20000400000 */
[----:B------:R3:W-:Y:S01]  /*16c60*/  STG.E.U16 desc[UR14][R2.64+0xb4], R0 ;  /* 0x0000b40002007986 */ /* 0x0007e2000c10150e */
[----:B------:R-:W-:Y:S01]  /*16c70*/  F2FP.F16.F32.PACK_AB R79, R79, R82 ;  /* 0x000000524f4f723e */ /* 0x000fe200000000ff */
[-C--:B------:R-:W-:Y:S01]  /*16c80*/  FMUL R100, R81, R119.reuse ;  /* 0x0000007751647220 */ /* 0x080fe20000400000 */
[----:B------:R-:W-:Y:S01]  /*16c90*/  FMUL R81, R74, R119 ;  /* 0x000000774a517220 */ /* 0x000fe20000400000 */
[----:B------:R4:W-:Y:S01]  /*16ca0*/  STG.E.U16 desc[UR8][R2.64+0xa8], R70 ;  /* 0x0000a84602007986 */ /* 0x0009e2000c101508 */
[----:B------:R-:W-:-:S02]  /*16cb0*/  F2FP.F16.F32.PACK_AB R74, R104, R105 ;  /* 0x00000069684a723e */ /* 0x000fc400000000ff */
[----:B------:R-:W-:Y:S01]  /*16cc0*/  F2FP.F16.F32.PACK_AB R73, R100, R103 ;  /* 0x000000676449723e */ /* 0x000fe200000000ff */
[----:B------:R0:W-:Y:S01]  /*16cd0*/  STG.E.U16 desc[UR6][R2.64+0xa4], R71 ;  /* 0x0000a44702007986 */ /* 0x0001e2000c101506 */
[----:B------:R-:W-:Y:S02]  /*16ce0*/  F2FP.F16.F32.PACK_AB R76, R76, R77 ;  /* 0x0000004d4c4c723e */ /* 0x000fe400000000ff */
[----:B------:R-:W-:Y:S01]  /*16cf0*/  F2FP.F16.F32.PACK_AB R77, R78, R106 ;  /* 0x0000006a4e4d723e */ /* 0x000fe200000000ff */
[----:B------:R-:W-:Y:S01]  /*16d00*/  STG.E.U16 desc[UR12][R2.64+0x9c], R72 ;  /* 0x00009c4802007986 */ /* 0x000fe2000c10150c */
[----:B------:R-:W-:Y:S02]  /*16d10*/  F2FP.F16.F32.PACK_AB R78, R107, R81 ;  /* 0x000000516b4e723e */ /* 0x000fe400000000ff */
[----:B------:R-:W-:Y:S01]  /*16d20*/  SHF.R.U32.HI R81, RZ, 0x10, R98 ;  /* 0x00000010ff517819 */ /* 0x000fe20000011662 */
[----:B------:R-:W-:Y:S01]  /*16d30*/  STG.E.U16 desc[UR10][R2.64+0x98], R73 ;  /* 0x0000984902007986 */ /* 0x000fe2000c10150a */
[----:B------:R-:W-:-:S02]  /*16d40*/  F2FP.F16.F32.PACK_AB R75, R75, R99 ;  /* 0x000000634b4b723e */ /* 0x000fc400000000ff */
[----:B-1----:R-:W-:Y:S01]  /*16d50*/  F2FP.F16.F32.PACK_AB R68, R93, R92 ;  /* 0x0000005c5d44723e */ /* 0x002fe200000000ff */
[----:B------:R1:W-:Y:S01]  /*16d60*/  STG.E.U16 desc[UR12][R2.64+0xbe], R81 ;  /* 0x0000be5102007986 */ /* 0x0003e2000c10150c */
[----:B--2---:R-:W-:-:S03]  /*16d70*/  F2FP.F16.F32.PACK_AB R69, R91, R90 ;  /* 0x0000005a5b45723e */ /* 0x004fc600000000ff */
[----:B------:R2:W-:Y:S01]  /*16d80*/  STG.E.U16 desc[UR12][R2.64+0xb0], R68 ;  /* 0x0000b04402007986 */ /* 0x0005e2000c10150c */
[----:B------:R-:W-:Y:S02]  /*16d90*/  IMAD.MOV.U32 R82, RZ, RZ, R68 ;  /* 0x000000ffff527224 */ /* 0x000fe400078e0044 */
[----:B---3--:R-:W-:Y:S01]  /*16da0*/  IMAD.MOV.U32 R0, RZ, RZ, R70 ;  /* 0x000000ffff007224 */ /* 0x008fe200078e0046 */
[----:B------:R3:W-:Y:S01]  /*16db0*/  STG.E.U16 desc[UR10][R2.64+0xac], R69 ;  /* 0x0000ac4502007986 */ /* 0x0007e2000c10150a */
[----:B----4-:R-:W-:-:S03]  /*16dc0*/  SHF.R.U32.HI R70, RZ, 0x10, R83 ;  /* 0x00000010ff467819 */ /* 0x010fc60000011653 */
[----:B------:R-:W-:Y:S01]  /*16dd0*/  STG.E.U16 desc[UR8][R2.64+0x94], R74 ;  /* 0x0000944a02007986 */ /* 0x000fe2000c101508 */
[----:B------:R-:W-:Y:S02]  /*16de0*/  SHF.R.U32.HI R0, RZ, 0x10, R0 ;  /* 0x00000010ff007819 */ /* 0x000fe40000011600 */
[----:B0-----:R-:W-:Y:S01]  /*16df0*/  F2FP.F16.F32.PACK_AB R71, R85, R84 ;  /* 0x000000545547723e */ /* 0x001fe200000000ff */
[----:B------:R0:W-:Y:S04]  /*16e00*/  STG.E.U16 desc[UR12][R2.64+0xb6], R70 ;  /* 0x0000b64602007986 */ /* 0x0001e8000c10150c */
[----:B------:R4:W-:Y:S04]  /*16e10*/  STG.E.U16 desc[UR14][R2.64+0xa0], R71 ;  /* 0x0000a04702007986 */ /* 0x0009e8000c10150e */
[----:B------:R4:W-:Y:S01]  /*16e20*/  STG.E.U16 desc[UR6][R2.64+0xaa], R0 ;  /* 0x0000aa0002007986 */ /* 0x0009e2000c101506 */
[----:B-1----:R-:W-:-:S03]  /*16e30*/  SHF.R.U32.HI R81, RZ, 0x10, R96 ;  /* 0x00000010ff517819 */ /* 0x002fc60000011660 */
[----:B------:R-:W-:Y:S01]  /*16e40*/  STG.E.U16 desc[UR6][R2.64+0x90], R75 ;  /* 0x0000904b02007986 */ /* 0x000fe2000c101506 */
[----:B--2---:R-:W-:-:S03]  /*16e50*/  IMAD.MOV.U32 R68, RZ, RZ, R69 ;  /* 0x000000ffff447224 */ /* 0x004fc600078e0045 */
[----:B------:R-:W-:Y:S01]  /*16e60*/  STG.E.U16 desc[UR14][R2.64+0x80], R76 ;  /* 0x0000804c02007986 */ /* 0x000fe2000c10150e */
[----:B---3--:R-:W-:-:S03]  /*16e70*/  SHF.R.U32.HI R69, RZ, 0x10, R82 ;  /* 0x00000010ff457819 */ /* 0x008fc60000011652 */
[----:B------:R-:W-:Y:S01]  /*16e80*/  STG.E.U16 desc[UR10][R2.64+0x84], R77 ;  /* 0x0000844d02007986 */ /* 0x000fe2000c10150a */
[----:B------:R-:W-:-:S03]  /*16e90*/  SHF.R.U32.HI R68, RZ, 0x10, R68 ;  /* 0x00000010ff447819 */ /* 0x000fc60000011644 */
[----:B------:R1:W-:Y:S01]  /*16ea0*/  STG.E.U16 desc[UR10][R2.64+0xb2], R69 ;  /* 0x0000b24502007986 */ /* 0x0003e2000c10150a */
[----:B0-----:R-:W-:-:S03]  /*16eb0*/  IMAD.MOV.U32 R70, RZ, RZ, R71 ;  /* 0x000000ffff467224 */ /* 0x001fc600078e0047 */
[----:B------:R0:W-:Y:S01]  /*16ec0*/  STG.E.U16 desc[UR8][R2.64+0xae], R68 ;  /* 0x0000ae4402007986 */ /* 0x0001e2000c101508 */
[----:B----4-:R-:W-:-:S03]  /*16ed0*/  SHF.R.U32.HI R71, RZ, 0x10, R80 ;  /* 0x00000010ff477819 */ /* 0x010fc60000011650 */
[----:B------:R-:W-:Y:S01]  /*16ee0*/  STG.E.U16 desc[UR8][R2.64+0x88], R79 ;  /* 0x0000884f02007986 */ /* 0x000fe2000c101508 */
[----:B------:R-:W-:Y:S02]  /*16ef0*/  SHF.R.U32.HI R70, RZ, 0x10, R70 ;  /* 0x00000010ff467819 */ /* 0x000fe40000011646 */
[----:B------:R-:W-:Y:S01]  /*16f00*/  SHF.R.U32.HI R0, RZ, 0x10, R74 ;  /* 0x00000010ff007819 */ /* 0x000fe2000001164a */
[----:B------:R2:W-:Y:S04]  /*16f10*/  STG.E.U16 desc[UR14][R2.64+0xa6], R71 ;  /* 0x0000a64702007986 */ /* 0x0005e8000c10150e */
[----:B------:R3:W-:Y:S04]  /*16f20*/  STG.E.U16 desc[UR12][R2.64+0xa2], R70 ;  /* 0x0000a24602007986 */ /* 0x0007e8000c10150c */
[----:B------:R4:W-:Y:S04]  /*16f30*/  STG.E.U16 desc[UR6][R2.64+0x96], R0 ;  /* 0x0000960002007986 */ /* 0x0009e8000c101506 */
[----:B------:R-:W-:Y:S01]  /*16f40*/  STG.E.U16 desc[UR6][R2.64+0x8c], R78 ;  /* 0x00008c4e02007986 */ /* 0x000fe2000c101506 */
[----:B-1----:R-:W-:-:S03]  /*16f50*/  SHF.R.U32.HI R69, RZ, 0x10, R72 ;  /* 0x00000010ff457819 */ /* 0x002fc60000011648 */
[----:B------:R-:W-:Y:S01]  /*16f60*/  STG.E.U16 desc[UR14][R2.64+0xba], R81 ;  /* 0x0000ba5102007986 */ /* 0x000fe2000c10150e */
[----:B0-----:R-:W-:-:S03]  /*16f70*/  SHF.R.U32.HI R68, RZ, 0x10, R73 ;  /* 0x00000010ff447819 */ /* 0x001fc60000011649 */
[----:B------:R0:W-:Y:S04]  /*16f80*/  STG.E.U16 desc[UR10][R2.64+0x9e], R69 ;  /* 0x00009e4502007986 */ /* 0x0001e8000c10150a */
[----:B------:R1:W-:Y:S01]  /*16f90*/  STG.E.U16 desc[UR8][R2.64+0x9a], R68 ;  /* 0x00009a4402007986 */ /* 0x0003e2000c101508 */
[----:B--2---:R-:W-:Y:S02]  /*16fa0*/  SHF.R.U32.HI R71, RZ, 0x10, R75 ;  /* 0x00000010ff477819 */ /* 0x004fe4000001164b */
[----:B---3--:R-:W-:-:S03]  /*16fb0*/  SHF.R.U32.HI R70, RZ, 0x10, R76 ;  /* 0x00000010ff467819 */ /* 0x008fc6000001164c */
        /* <DEDUP_REMOVED lines=8> */
.L_x_181:
[----:B------:R-:W-:Y:S05]  /*17040*/  BSYNC.RECONVERGENT B0 ;  /* 0x0000000000007941 */ /* 0x000fea0003800200 */
.L_x_180:
[----:B------:R-:W-:Y:S04]  /*17050*/  BSSY.RECONVERGENT B0, `(.L_x_182) ;  /* 0x0000072000007945 */ /* 0x000fe80003800200 */
[----:B------:R-:W-:Y:S05]  /*17060*/  @P1 BRA `(.L_x_183) ;  /* 0x0000000400c01947 */ /* 0x000fea0003800000 */
[-C--:B------:R-:W-:Y:S01]  /*17070*/  FMUL R52, R52, R119.reuse ;  /* 0x0000007734347220 */ /* 0x080fe20000400000 */
[-C--:B------:R-:W-:Y:S01]  /*17080*/  FMUL R53, R53, R119.reuse ;  /* 0x0000007735357220 */ /* 0x080fe20000400000 */
[-C--:B------:R-:W-:Y:S01]  /*17090*/  FMUL R58, R58, R119.reuse ;  /* 0x000000773a3a7220 */ /* 0x080fe20000400000 */
[-C--:B------:R-:W-:Y:S01]  /*170a0*/  FMUL R59, R59, R119.reuse ;  /* 0x000000773b3b7220 */ /* 0x080fe20000400000 */
[----:B------:R-:W-:Y:S01]  /*170b0*/  R2UR UR6, R108 ;  /* 0x000000006c0672ca */ /* 0x000fe200000e0000 */
[-C--:B--2---:R-:W-:Y:S01]  /*170c0*/  FMUL R0, R51, R119.reuse ;  /* 0x0000007733007220 */ /* 0x084fe20000400000 */
        /* <DEDUP_REMOVED lines=10> */
[C---:B------:R-:W-:Y:S01]  /*17170*/  R2UR UR14, R108.reuse ;  /* 0x000000006c0e72ca */ /* 0x040fe200000e0000 */
[-C--:B------:R-:W-:Y:S01]  /*17180*/  FMUL R39, R43, R119.reuse ;  /* 0x000000772b277220 */ /* 0x080fe20000400000 */
[----:B------:R-:W-:Y:S01]  /*17190*/  R2UR UR15, R109 ;  /* 0x000000006d0f72ca */ /* 0x000fe200000e0000 */
[-C--:B------:R-:W-:Y:S01]  /*171a0*/  FMUL R43, R37, R119.reuse ;  /* 0x00000077252b7220 */ /* 0x080fe20000400000 */
[----:B------:R-:W-:Y:S01]  /*171b0*/  R2UR UR12, R108 ;  /* 0x000000006c0c72ca */ /* 0x000fe200000e0000 */
[-C--:B------:R-:W-:Y:S01]  /*171c0*/  FMUL R49, R49, R119.reuse ;  /* 0x0000007731317220 */ /* 0x080fe20000400000 */
[----:B------:R-:W-:Y:S01]  /*171d0*/  R2UR UR13, R109 ;  /* 0x000000006d0d72ca */ /* 0x000fe200000e0000 */
[-C--:B------:R-:W-:Y:S01]  /*171e0*/  FMUL R50, R50, R119.reuse ;  /* 0x0000007732327220 */ /* 0x080fe20000400000 */
[----:B------:R-:W-:Y:S01]  /*171f0*/  PRMT R36, R52, 0x7610, R36 ;  /* 0x0000761034247816 */ /* 0x000fe20000000024 */
[-C--:B------:R-:W-:Y:S01]  /*17200*/  FMUL R40, R44, R119.reuse ;  /* 0x000000772c287220 */ /* 0x080fe20000400000 */
[----:B------:R-:W-:Y:S01]  /*17210*/  PRMT R37, R58, 0x7610, R37 ;  /* 0x000076103a257816 */ /* 0x000fe20000000025 */
[-C--:B------:R-:W-:Y:S01]  /*17220*/  FMUL R38, R45, R119.reuse ;  /* 0x000000772d267220 */ /* 0x080fe20000400000 */
[-C--:B------:R-:W-:Y:S01]  /*17230*/  FMUL R46, R46, R119.reuse ;  /* 0x000000772e2e7220 */ /* 0x080fe20000400000 */
[-C--:B------:R-:W-:Y:S01]  /*17240*/  FMUL R47, R47, R119.reuse ;  /* 0x000000772f2f7220 */ /* 0x080fe20000400000 */
[----:B------:R-:W-:Y:S01]  /*17250*/  R2UR UR10, R108 ;  /* 0x000000006c0a72ca */ /* 0x000fe200000e0000 */
[-C--:B------:R-:W-:Y:S01]  /*17260*/  FMUL R42, R42, R119.reuse ;  /* 0x000000772a2a7220 */ /* 0x080fe20000400000 */
[----:B------:R-:W-:Y:S01]  /*17270*/  R2UR UR11, R109 ;  /* 0x000000006d0b72ca */ /* 0x000fe200000e0000 */
[----:B------:R1:W-:Y:S01]  /*17280*/  STG.E.U16 desc[UR6][R2.64+0x120], R36 ;  /* 0x0001202402007986 */ /* 0x0003e2000c101506 */
[----:B------:R-:W-:Y:S01]  /*17290*/  F2FP.F16.F32.PACK_AB R0, R0, R50 ;  /* 0x000000320000723e */ /* 0x000fe200000000ff */
[-C--:B------:R-:W-:Y:S01]  /*172a0*/  FMUL R41, R41, R119.reuse ;  /* 0x0000007729297220 */ /* 0x080fe20000400000 */
[----:B------:R-:W-:Y:S01]  /*172b0*/  F2FP.F16.F32.PACK_AB R38, R38, R40 ;  /* 0x000000282626723e */ /* 0x000fe200000000ff */
[----:B------:R2:W-:Y:S01]  /*172c0*/  STG.E.U16 desc[UR8][R2.64+0x12c], R37 ;  /* 0x00012c2502007986 */ /* 0x0005e2000c101508 */
[----:B------:R-:W-:Y:S01]  /*172d0*/  F2FP.F16.F32.PACK_AB R39, R39, R42 ;  /* 0x0000002a2727723e */ /* 0x000fe200000000ff */
[----:B------:R-:W-:Y:S01]  /*172e0*/  FMUL R54, R54, R119 ;  /* 0x0000007736367220 */ /* 0x000fe20000400000 */
[----:B------:R-:W-:Y:S01]  /*172f0*/  F2FP.F16.F32.PACK_AB R42, R43, R51 ;  /* 0x000000332b2a723e */ /* 0x000fe200000000ff */
[----:B------:R3:W-:Y:S01]  /*17300*/  STG.E.U16 desc[UR14][R2.64+0x11c], R0 ;  /* 0x00011c0002007986 */ /* 0x0007e2000c10150e */
[----:B------:R-:W-:-:S02]  /*17310*/  IMAD.MOV.U32 R51, RZ, RZ, R0 ;  /* 0x000000ffff337224 */ /* 0x000fc400078e0000 */
[----:B------:R-:W-:Y:S01]  /*17320*/  FMUL R55, R55, R119 ;  /* 0x0000007737377220 */ /* 0x000fe20000400000 */
[----:B------:R-:W-:Y:S01]  /*17330*/  F2FP.F16.F32.PACK_AB R40, R41, R53 ;  /* 0x000000352928723e */ /* 0x000fe200000000ff */
[----:B------:R4:W-:Y:S01]  /*17340*/  STG.E.U16 desc[UR8][R2.64+0x110], R38 ;  /* 0x0001102602007986 */ /* 0x0009e2000c101508 */
[----:B------:R-:W-:Y:S01]  /*17350*/  F2FP.F16.F32.PACK_AB R41, R59, R68 ;  /* 0x000000443b29723e */ /* 0x000fe200000000ff */
[-C--:B------:R-:W-:Y:S01]  /*17360*/  FMUL R61, R61, R119.reuse ;  /* 0x000000773d3d7220 */ /* 0x080fe20000400000 */
[----:B------:R-:W-:Y:S01]  /*17370*/  F2FP.F16.F32.PACK_AB R43, R55, R54 ;  /* 0x00000036372b723e */ /* 0x000fe200000000ff */
[-C--:B------:R-:W-:Y:S01]  /*17380*/  FMUL R56, R56, R119.reuse ;  /* 0x0000007738387220 */ /* 0x080fe20000400000 */
[-C--:B------:R-:W-:Y:S01]  /*17390*/  FMUL R45, R57, R119.reuse ;  /* 0x00000077392d7220 */ /* 0x080fe20000400000 */
[-C--:B------:R-:W-:Y:S01]  /*173a0*/  FMUL R44, R60, R119.reuse ;  /* 0x000000773c2c7220 */ /* 0x080fe20000400000 */
[-C--:B------:R-:W-:Y:S01]  /*173b0*/  FMUL R62, R62, R119.reuse ;  /* 0x000000773e3e7220 */ /* 0x080fe20000400000 */
[-C--:B------:R-:W-:Y:S01]  /*173c0*/  FMUL R63, R63, R119.reuse ;  /* 0x000000773f3f7220 */ /* 0x080fe20000400000 */
[-C--:B------:R-:W-:Y:S01]  /*173d0*/  FMUL R64, R64, R119.reuse ;  /* 0x0000007740407220 */ /* 0x080fe20000400000 */
[-C--:B------:R-:W-:Y:S01]  /*173e0*/  FMUL R65, R65, R119.reuse ;  /* 0x0000007741417220 */ /* 0x080fe20000400000 */
[-C--:B------:R-:W-:Y:S01]  /*173f0*/  FMUL R66, R66, R119.reuse ;  /* 0x0000007742427220 */ /* 0x080fe20000400000 */
[----:B------:R-:W-:Y:S01]  /*17400*/  FMUL R67, R67, R119 ;  /* 0x0000007743437220 */ /* 0x000fe20000400000 */
[----:B------:R0:W-:Y:S01]  /*17410*/  STG.E.U16 desc[UR6][R2.64+0x10c], R39 ;  /* 0x00010c2702007986 */ /* 0x0001e2000c101506 */
[----:B------:R-:W-:-:S02]  /*17420*/  F2FP.F16.F32.PACK_AB R45, R45, R56 ;  /* 0x000000382d2d723e */ /* 0x000fc400000000ff */
[----:B-1----:R-:W-:Y:S01]  /*17430*/  F2FP.F16.F32.PACK_AB R36, R49, R48 ;  /* 0x000000303124723e */ /* 0x002fe200000000ff */
[----:B------:R-:W-:Y:S01]  /*17440*/  STG.E.U16 desc[UR14][R2.64+0x108], R40 ;  /* 0x0001082802007986 */ /* 0x000fe2000c10150e */
[----:B------:R-:W-:Y:S02]  /*17450*/  SHF.R.U32.HI R49, RZ, 0x10, R58 ;  /* 0x00000010ff317819 */ /* 0x000fe4000001163a */
[----:B--2---:R-:W-:Y:S01]  /*17460*/  F2FP.F16.F32.PACK_AB R37, R47, R46 ;  /* 0x0000002e2f25723e */ /* 0x004fe200000000ff */
[----:B------:R1:W-:Y:S01]  /*17470*/  STG.E.U16 desc[UR12][R2.64+0x118], R36 ;  /* 0x0001182402007986 */ /* 0x0003e2000c10150c */
[----:B------:R-:W-:Y:S01]  /*17480*/  IMAD.MOV.U32 R50, RZ, RZ, R36 ;  /* 0x000000ffff327224 */ /* 0x000fe200078e0024 */
[----:B------:R-:W-:Y:S01]  /*17490*/  F2FP.F16.F32.PACK_AB R44, R61, R44 ;  /* 0x0000002c3d2c723e */ /* 0x000fe200000000ff */
[----:B---3--:R-:W-:Y:S01]  /*174a0*/  IMAD.MOV.U32 R0, RZ, RZ, R38 ;  /* 0x000000ffff007224 */ /* 0x008fe200078e0026 */
[----:B------:R2:W-:Y:S01]  /*174b0*/  STG.E.U16 desc[UR10][R2.64+0x114], R37 ;  /* 0x0001142502007986 */ /* 0x0005e2000c10150a */
[----:B------:R-:W-:-:S02]  /*174c0*/  F2FP.F16.F32.PACK_AB R46, R63, R62 ;  /* 0x0000003e3f2e723e */ /* 0x000fc400000000ff */
[----:B----4-:R-:W-:Y:S01]  /*174d0*/  SHF.R.U32.HI R38, RZ, 0x10, R51 ;  /* 0x00000010ff267819 */ /* 0x010fe20000011633 */
[----:B------:R3:W-:Y:S01]  /*174e0*/  STG.E.U16 desc[UR14][R2.64+0x12e], R49 ;  /* 0x00012e3102007986 */ /* 0x0007e2000c10150e */
[----:B------:R-:W-:Y:S02]  /*174f0*/  SHF.R.U32.HI R0, RZ, 0x10, R0 ;  /* 0x00000010ff007819 */ /* 0x000fe40000011600 */
[----:B------:R-:W-:Y:S01]  /*17500*/  F2FP.F16.F32.PACK_AB R47, R65, R64 ;  /* 0x00000040412f723e */ /* 0x000fe200000000ff */
[----:B------:R4:W-:Y:S01]  /*17510*/  STG.E.U16 desc[UR12][R2.64+0x11e], R38 ;  /* 0x00011e2602007986 */ /* 0x0009e2000c10150c */
[----:B------:R-:W-:-:S03]  /*17520*/  F2FP.F16.F32.PACK_AB R48, R67, R66 ;  /* 0x000000424330723e */ /* 0x000fc600000000ff */
[----:B------:R4:W-:Y:S01]  /*17530*/  STG.E.U16 desc[UR6][R2.64+0x112], R0 ;  /* 0x0001120002007986 */ /* 0x0009e2000c101506 */
[----:B0-----:R-:W-:-:S03]  /*17540*/  SHF.R.U32.HI R39, RZ, 0x10, R39 ;  /* 0x00000010ff277819 */ /* 0x001fc60000011627 */
[----:B------:R-:W-:Y:S04]  /*17550*/  STG.E.U16 desc[UR12][R2.64+0x104], R41 ;  /* 0x0001042902007986 */ /* 0x000fe8000c10150c */
[----:B------:R0:W-:Y:S01]  /*17560*/  STG.E.U16 desc[UR14][R2.64+0x10e], R39 ;  /* 0x00010e2702007986 */ /* 0x0001e2000c10150e */
[----:B-1----:R-:W-:-:S03]  /*17570*/  IMAD.MOV.U32 R36, RZ, RZ, R37 ;  /* 0x000000ffff247224 */ /* 0x002fc600078e0025 */
[----:B------:R-:W-:Y:S01]  /*17580*/  STG.E.U16 desc[UR10][R2.64+0x100], R42 ;  /* 0x0001002a02007986 */ /* 0x000fe2000c10150a */
[----:B--2---:R-:W-:-:S03]  /*17590*/  SHF.R.U32.HI R37, RZ, 0x10, R50 ;  /* 0x00000010ff257819 */ /* 0x004fc60000011632 */
[----:B------:R-:W-:Y:S01]  /*175a0*/  STG.E.U16 desc[UR8][R2.64+0x124], R43 ;  /* 0x0001242b02007986 */ /* 0x000fe2000c101508 */
[----:B------:R-:W-:Y:S02]  /*175b0*/  SHF.R.U32.HI R36, RZ, 0x10, R36 ;  /* 0x00000010ff247819 */ /* 0x000fe40000011624 */
[----:B---3--:R-:W-:Y:S01]  /*175c0*/  SHF.R.U32.HI R49, RZ, 0x10, R52 ;  /* 0x00000010ff317819 */ /* 0x008fe20000011634 */
[----:B------:R1:W-:Y:S01]  /*175d0*/  STG.E.U16 desc[UR10][R2.64+0x11a], R37 ;  /* 0x00011a2502007986 */ /* 0x0003e2000c10150a */
[----:B----4-:R-:W-:-:S03]  /*175e0*/  SHF.R.U32.HI R38, RZ, 0x10, R40 ;  /* 0x00000010ff267819 */ /* 0x010fc60000011628 */
[----:B------:R2:W-:Y:S01]  /*175f0*/  STG.E.U16 desc[UR8][R2.64+0x116], R36 ;  /* 0x0001162402007986 */ /* 0x0005e2000c101508 */
[----:B------:R-:W-:-:S03]  /*17600*/  SHF.R.U32.HI R0, RZ, 0x10, R43 ;  /* 0x00000010ff007819 */ /* 0x000fc6000001162b */
[----:B------:R3:W-:Y:S04]  /*17610*/  STG.E.U16 desc[UR12][R2.64+0x10a], R38 ;  /* 0x00010a2602007986 */ /* 0x0007e8000c10150c */
[----:B------:R4:W-:Y:S01]  /*17620*/  STG.E.U16 desc[UR6][R2.64+0x126], R0 ;  /* 0x0001260002007986 */ /* 0x0009e2000c101506 */
[----:B0-----:R-:W-:-:S03]  /*17630*/  SHF.R.U32.HI R39, RZ, 0x10, R45 ;  /* 0x00000010ff277819 */ /* 0x001fc6000001162d */
[----:B------:R-:W-:Y:S04]  /*17640*/  STG.E.U16 desc[UR6][R2.64+0x128], R45 ;  /* 0x0001282d02007986 */ /* 0x000fe8000c101506 */
[----:B------:R-:W-:Y:S04]  /*17650*/  STG.E.U16 desc[UR12][R2.64+0x130], R44 ;  /* 0x0001302c02007986 */ /* 0x000fe8000c10150c */
[----:B------:R-:W-:Y:S01]  /*17660*/  STG.E.U16 desc[UR10][R2.64+0x134], R46 ;  /* 0x0001342e02007986 */ /* 0x000fe2000c10150a */
[----:B-1----:R-:W-:-:S03]  /*17670*/  SHF.R.U32.HI R37, RZ, 0x10, R41 ;  /* 0x00000010ff257819 */ /* 0x002fc60000011629 */
[----:B------:R-:W-:Y:S01]  /*17680*/  STG.E.U16 desc[UR8][R2.64+0x138], R47 ;  /* 0x0001382f02007986 */ /* 0x000fe2000c101508 */
[----:B--2---:R-:W-:-:S03]  /*17690*/  SHF.R.U32.HI R36, RZ, 0x10, R42 ;  /* 0x00000010ff247819 */ /* 0x004fc6000001162a */
[----:B------:R0:W-:Y:S01]  /*176a0*/  STG.E.U16 desc[UR10][R2.64+0x106], R37 ;  /* 0x0001062502007986 */ /* 0x0001e2000c10150a */
[----:B---3--:R-:W-:-:S03]  /*176b0*/  SHF.R.U32.HI R38, RZ, 0x10, R44 ;  /* 0x00000010ff267819 */ /* 0x008fc6000001162c */
[----:B------:R1:W-:Y:S01]  /*176c0*/  STG.E.U16 desc[UR8][R2.64+0x102], R36 ;  /* 0x0001022402007986 */ /* 0x0003e2000c101508 */
[----:B----4-:R-:W-:-:S03]  /*176d0*/  SHF.R.U32.HI R0, RZ, 0x10, R48 ;  /* 0x00000010ff007819 */ /* 0x010fc60000011630 */
[----:B------:R3:W-:Y:S04]  /*176e0*/  STG.E.U16 desc[UR6][R2.64+0x13c], R48 ;  /* 0x00013c3002007986 */ /* 0x0007e8000c101506 */
[----:B------:R3:W-:Y:S04]  /*176f0*/  STG.E.U16 desc[UR14][R2.64+0x122], R49 ;  /* 0x0001223102007986 */ /* 0x0007e8000c10150e */
[----:B------:R3:W-:Y:S04]  /*17700*/  STG.E.U16 desc[UR14][R2.64+0x12a], R39 ;  /* 0x00012a2702007986 */ /* 0x0007e8000c10150e */
[----:B------:R3:W-:Y:S04]  /*17710*/  STG.E.U16 desc[UR12][R2.64+0x132], R38 ;  /* 0x0001322602007986 */ /* 0x0007e8000c10150c */
[----:B------:R3:W-:Y:S01]  /*17720*/  STG.E.U16 desc[UR6][R2.64+0x13e], R0 ;  /* 0x00013e0002007986 */ /* 0x0007e2000c101506 */
[----:B0-----:R-:W-:-:S02]  /*17730*/  SHF.R.U32.HI R37, RZ, 0x10, R46 ;  /* 0x00000010ff257819 */ /* 0x001fc4000001162e */
[----:B-1----:R-:W-:-:S03]  /*17740*/  SHF.R.U32.HI R36, RZ, 0x10, R47 ;  /* 0x00000010ff247819 */ /* 0x002fc6000001162f */
[----:B------:R3:W-:Y:S04]  /*17750*/  STG.E.U16 desc[UR10][R2.64+0x136], R37 ;  /* 0x0001362502007986 */ /* 0x0007e8000c10150a */
[----:B------:R3:W-:Y:S02]  /*17760*/  STG.E.U16 desc[UR8][R2.64+0x13a], R36 ;  /* 0x00013a2402007986 */ /* 0x0007e4000c101508 */
.L_x_183:
[----:B------:R-:W-:Y:S05]  /*17770*/  BSYNC.RECONVERGENT B0 ;  /* 0x0000000000007941 */ /* 0x000fea0003800200 */
.L_x_182:
[----:B------:R-:W-:Y:S04]  /*17780*/  BSSY.RECONVERGENT B0, `(.L_x_177) ;  /* 0x00000b0000007945 */ /* 0x000fe80003800200 */
[----:B------:R-:W-:Y:S05]  /*17790*/  @P0 BRA `(.L_x_184) ;  /* 0x0000000800b80947 */ /* 0x000fea0003800000 */
[-C--:B0-----:R-:W-:Y:S01]  /*177a0*/  FMUL R26, R26, R119.reuse ;  /* 0x000000771a1a7220 */ /* 0x081fe20000400000 */
[-C--:B------:R-:W-:Y:S01]  /*177b0*/  FMUL R27, R27, R119.reuse ;  /* 0x000000771b1b7220 */ /* 0x080fe20000400000 */
[-C--:B------:R-:W-:Y:S01]  /*177c0*/  FMUL R32, R32, R119.reuse ;  /* 0x0000007720207220 */ /* 0x080fe20000400000 */
[-C--:B------:R-:W-:Y:S01]  /*177d0*/  FMUL R33, R33, R119.reuse ;  /* 0x0000007721217220 */ /* 0x080fe20000400000 */
[----:B------:R-:W-:Y:S01]  /*177e0*/  R2UR UR68, R108 ;  /* 0x000000006c4472ca */ /* 0x000fe200000e0000 */
[-C--:B-----5:R-:W-:Y:S01]  /*177f0*/  FMUL R5, R5, R119.reuse ;  /* 0x0000007705057220 */ /* 0x0a0fe20000400000 */
[----:B------:R-:W-:Y:S01]  /*17800*/  R2UR UR69, R109 ;  /* 0x000000006d4572ca */ /* 0x000fe200000e0000 */
[-C--:B------:R-:W-:Y:S01]  /*17810*/  FMUL R10, R10, R119.reuse ;  /* 0x000000770a0a7220 */ /* 0x080fe20000400000 */
[----:B---3--:R-:W-:Y:S01]  /*17820*/  F2FP.F16.F32.PACK_AB R36, R27, R26 ;  /* 0x0000001a1b24723e */ /* 0x008fe200000000ff */
        /* <DEDUP_REMOVED lines=13> */
[----:B------:R-:W-:Y:S01]  /*17900*/  R2UR UR51, R109 ;  /* 0x000000006d3372ca */ /* 0x000fe200000e0000 */
[-C--:B------:R-:W-:Y:S01]  /*17910*/  FMUL R7, R9, R119.reuse ;  /* 0x0000007709077220 */ /* 0x080fe20000400000 */
[----:B--2---:R-:W-:Y:S01]  /*17920*/  PRMT R0, R36, 0x7610, R0 ;  /* 0x0000761024007816 */ /* 0x004fe20000000000 */
[-C--:B------:R-:W-:Y:S01]  /*17930*/  FMUL R12, R12, R119.reuse ;  /* 0x000000770c0c7220 */ /* 0x080fe20000400000 */
[-C--:B------:R-:W-:Y:S01]  /*17940*/  FMUL R8, R13, R119.reuse ;  /* 0x000000770d087220 */ /* 0x080fe20000400000 */
[----:B------:R-:W-:Y:S01]  /*17950*/  R2UR UR44, R108 ;  /* 0x000000006c2c72ca */ /* 0x000fe200000e0000 */
[-C--:B------:R-:W-:Y:S01]  /*17960*/  FMUL R16, R16, R119.reuse ;  /* 0x0000007710107220 */ /* 0x080fe20000400000 */
[----:B------:R-:W-:Y:S01]  /*17970*/  R2UR UR45, R109 ;  /* 0x000000006d2d72ca */ /* 0x000fe200000e0000 */
[-C--:B------:R-:W-:Y:S01]  /*17980*/  FMUL R17, R17, R119.reuse ;  /* 0x0000007711117220 */ /* 0x080fe20000400000 */
[----:B------:R-:W-:Y:S01]  /*17990*/  R2UR UR52, R108 ;  /* 0x000000006c3472ca */ /* 0x000fe200000e0000 */
[----:B------:R0:W-:Y:S01]  /*179a0*/  STG.E.U16 desc[UR68][R2.64+0x1ac], R0 ;  /* 0x0001ac0002007986 */ /* 0x0001e2000c101544 */
        /* <DEDUP_REMOVED lines=8> */
[----:B------:R-:W-:Y:S01]  /*17a30*/  F2FP.F16.F32.PACK_AB R5, R5, R26 ;  /* 0x0000001a0505723e */ /* 0x000fe200000000ff */
[----:B------:R-:W-:Y:S01]  /*17a40*/  FMUL R18, R18, R119 ;  /* 0x0000007712127220 */ /* 0x000fe20000400000 */
[----:B------:R-:W-:Y:S01]  /*17a50*/  F2FP.F16.F32.PACK_AB R7, R7, R11 ;  /* 0x0000000b0707723e */ /* 0x000fe200000000ff */
[----:B------:R1:W-:Y:S01]  /*17a60*/  STG.E.U16 desc[UR70][R2.64+0x1b8], R4 ;  /* 0x0001b80402007986 */ /* 0x0003e2000c101546 */
[----:B------:R-:W-:Y:S01]  /*17a70*/  R2UR UR58, R108 ;  /* 0x000000006c3a72ca */ /* 0x000fe200000e0000 */
[-C--:B------:R-:W-:Y:S01]  /*17a80*/  FMUL R14, R14, R119.reuse ;  /* 0x000000770e0e7220 */ /* 0x080fe20000400000 */
[----:B------:R-:W-:Y:S01]  /*17a90*/  R2UR UR59, R109 ;  /* 0x000000006d3b72ca */ /* 0x000fe200000e0000 */
[----:B------:R2:W-:Y:S01]  /*17aa0*/  STG.E.U16 desc[UR62][R2.64+0x180], R5 ;  /* 0x0001800502007986 */ /* 0x0005e2000c10153e */
[----:B------:R-:W-:Y:S01]  /*17ab0*/  F2FP.F16.F32.PACK_AB R8, R8, R12 ;  /* 0x0000000c0808723e */ /* 0x000fe200000000ff */
[-C--:B------:R-:W-:Y:S01]  /*17ac0*/  FMUL R9, R15, R119.reuse ;  /* 0x000000770f097220 */ /* 0x080fe20000400000 */
[----:B------:R-:W-:Y:S01]  /*17ad0*/  R2UR UR48, R108 ;  /* 0x000000006c3072ca */ /* 0x000fe200000e0000 */
[----:B------:R-:W-:Y:S01]  /*17ae0*/  STG.E.U16 desc[UR52][R2.64+0x188], R7 ;  /* 0x0001880702007986 */ /* 0x000fe2000c101534 */
[----:B------:R-:W-:Y:S01]  /*17af0*/  R2UR UR49, R109 ;  /* 0x000000006d3172ca */ /* 0x000fe200000e0000 */
[-C--:B------:R-:W-:Y:S01]  /*17b00*/  FMUL R24, R24, R119.reuse ;  /* 0x0000007718187220 */ /* 0x080fe20000400000 */
[----:B------:R-:W-:Y:S01]  /*17b10*/  R2UR UR34, R108 ;  /* 0x000000006c2272ca */ /* 0x000fe200000e0000 */
[-C--:B------:R-:W-:Y:S01]  /*17b20*/  FMUL R25, R25, R119.reuse ;  /* 0x0000007719197220 */ /* 0x080fe20000400000 */
[----:B------:R-:W-:Y:S01]  /*17b30*/  R2UR UR35, R109 ;  /* 0x000000006d2372ca */ /* 0x000fe200000e0000 */
[-C--:B------:R-:W-:Y:S01]  /*17b40*/  FMUL R13, R28, R119.reuse ;  /* 0x000000771c0d7220 */ /* 0x080fe20000400000 */
[----:B0-----:R-:W-:Y:S01]  /*17b50*/  F2FP.F16.F32.PACK_AB R0, R27, R10 ;  /* 0x0000000a1b00723e */ /* 0x001fe200000000ff */
[-C--:B------:R-:W-:Y:S01]  /*17b60*/  FMUL R31, R31, R119.reuse ;  /* 0x000000771f1f7220 */ /* 0x080fe20000400000 */
[C---:B------:R-:W-:Y:S01]  /*17b70*/  R2UR UR24, R108.reuse ;  /* 0x000000006c1872ca */ /* 0x040fe200000e0000 */
[-C--:B------:R-:W-:Y:S01]  /*17b80*/  FMUL R35, R35, R119.reuse ;  /* 0x0000007723237220 */ /* 0x080fe20000400000 */
[----:B------:R-:W-:Y:S01]  /*17b90*/  R2UR UR25, R109 ;  /* 0x000000006d1972ca */ /* 0x000fe200000e0000 */
[----:B------:R0:W-:Y:S01]  /*17ba0*/  STG.E.U16 desc[UR50][R2.64+0x18c], R0 ;  /* 0x00018c0002007986 */ /* 0x0001e2000c101532 */
[----:B------:R-:W-:Y:S01]  /*17bb0*/  F2FP.F16.F32.PACK_AB R10, R17, R16 ;  /* 0x00000010110a723e */ /* 0x000fe200000000ff */
[----:B------:R-:W-:Y:S01]  /*17bc0*/  IMAD.MOV.U32 R17, RZ, RZ, R5 ;  /* 0x000000ffff117224 */ /* 0x000fe200078e0005 */
[----:B------:R-:W-:Y:S01]  /*17bd0*/  R2UR UR60, R108 ;  /* 0x000000006c3c72ca */ /* 0x000fe200000e0000 */
[----:B------:R-:W-:Y:S01]  /*17be0*/  IMAD.MOV.U32 R16, RZ, RZ, R32 ;  /* 0x000000ffff107224 */ /* 0x000fe200078e0020 */
[C---:B------:R-:W-:Y:S01]  /*17bf0*/  R2UR UR61, R109.reuse ;  /* 0x000000006d3d72ca */ /* 0x040fe200000e0000 */
[-C--:B------:R-:W-:Y:S01]  /*17c00*/  FMUL R30, R30, R119.reuse ;  /* 0x000000771e1e7220 */ /* 0x080fe20000400000 */
[----:B-1----:R-:W-:Y:S01]  /*17c10*/  PRMT R4, R8, 0x7610, R4 ;  /* 0x0000761008047816 */ /* 0x002fe20000000004 */
[----:B------:R-:W-:Y:S01]  /*17c20*/  FMUL R15, R34, R119 ;  /* 0x00000077220f7220 */ /* 0x000fe20000400000 */
[----:B------:R-:W-:Y:S01]  /*17c30*/  R2UR UR56, R108 ;  /* 0x000000006c3872ca */ /* 0x000fe200000e0000 */
[----:B--2---:R-:W-:Y:S01]  /*17c40*/  IMAD.MOV.U32 R5, RZ, RZ, R7 ;  /* 0x000000ffff057224 */ /* 0x004fe200078e0007 */
[----:B------:R-:W-:Y:S01]  /*17c50*/  R2UR UR57, R109 ;  /* 0x000000006d3972ca */ /* 0x000fe200000e0000 */
[----:B------:R1:W-:Y:S01]  /*17c60*/  STG.E.U16 desc[UR44][R2.64+0x190], R4 ;  /* 0x0001900402007986 */ /* 0x0003e2000c10152c */
[----:B------:R-:W-:-:S02]  /*17c70*/  F2FP.F16.F32.PACK_AB R23, R23, R22 ;  /* 0x000000161717723e */ /* 0x000fc400000000ff */
[----:B------:R-:W-:Y:S02]  /*17c80*/  F2FP.F16.F32.PACK_AB R11, R21, R20 ;  /* 0x00000014150b723e */ /* 0x000fe400000000ff */
[C---:B------:R-:W-:Y:S02]  /*17c90*/  R2UR UR32, R108.reuse ;  /* 0x000000006c2072ca */ /* 0x040fe400000e0000 */
[C---:B------:R-:W-:Y:S02]  /*17ca0*/  R2UR UR33, R109.reuse ;  /* 0x000000006d2172ca */ /* 0x040fe400000e0000 */
[C---:B------:R-:W-:Y:S02]  /*17cb0*/  R2UR UR30, R108.reuse ;  /* 0x000000006c1e72ca */ /* 0x040fe400000e0000 */
[----:B------:R-:W-:Y:S02]  /*17cc0*/  R2UR UR31, R109 ;  /* 0x000000006d1f72ca */ /* 0x000fe400000e0000 */
[----:B------:R-:W-:-:S02]  /*17cd0*/  R2UR UR26, R108 ;  /* 0x000000006c1a72ca */ /* 0x000fc400000e0000 */
[----:B0-----:R-:W-:Y:S02]  /*17ce0*/  SHF.R.U32.HI R0, RZ, 0x10, R0 ;  /* 0x00000010ff007819 */ /* 0x001fe40000011600 */
[C---:B------:R-:W-:Y:S02]  /*17cf0*/  R2UR UR27, R109.reuse ;  /* 0x000000006d1b72ca */ /* 0x040fe400000e0000 */
[----:B------:R-:W-:Y:S01]  /*17d00*/  F2FP.F16.F32.PACK_AB R6, R6, R19 ;  /* 0x000000130606723e */ /* 0x000fe200000000ff */
[----:B------:R0:W-:Y:S01]  /*17d10*/  STG.E.U16 desc[UR46][R2.64+0x18e], R0 ;  /* 0x00018e0002007986 */ /* 0x0001e2000c10152e */
[C---:B------:R-:W-:Y:S02]  /*17d20*/  R2UR UR66, R108.reuse ;  /* 0x000000006c4272ca */ /* 0x040fe400000e0000 */
[----:B------:R-:W-:Y:S01]  /*17d30*/  R2UR UR67, R109 ;  /* 0x000000006d4372ca */ /* 0x000fe200000e0000 */
[----:B------:R2:W-:Y:S01]  /*17d40*/  STG.E.U16 desc[UR58][R2.64+0x184], R6 ;  /* 0x0001840602007986 */ /* 0x0005e2000c10153a */
[----:B------:R-:W-:-:S02]  /*17d50*/  R2UR UR42, R108 ;  /* 0x000000006c2a72ca */ /* 0x000fc400000e0000 */
[C---:B------:R-:W-:Y:S02]  /*17d60*/  R2UR UR43, R109.reuse ;  /* 0x000000006d2b72ca */ /* 0x040fe400000e0000 */
[----:B------:R-:W-:Y:S02]  /*17d70*/  R2UR UR40, R108 ;  /* 0x000000006c2872ca */ /* 0x000fe400000e0000 */
[----:B------:R-:W-:Y:S02]  /*17d80*/  R2UR UR41, R109 ;  /* 0x000000006d2972ca */ /* 0x000fe400000e0000 */
[----:B------:R-:W-:Y:S02]  /*17d90*/  SHF.R.U32.HI R5, RZ, 0x10, R5 ;  /* 0x00000010ff057819 */ /* 0x000fe40000011605 */
[----:B-1----:R-:W-:Y:S02]  /*17da0*/  F2FP.F16.F32.PACK_AB R4, R29, R18 ;  /* 0x000000121d04723e */ /* 0x002fe400000000ff */
[----:B------:R-:W-:Y:S01]  /*17db0*/  PRMT R12, R23, 0x7610, R12 ;  /* 0x00007610170c7816 */ /* 0x000fe2000000000c */
[----:B------:R1:W-:Y:S01]  /*17dc0*/  STG.E.U16 desc[UR48][R2.64+0x18a], R5 ;  /* 0x00018a0502007986 */ /* 0x0003e2000c101530 */
[----:B------:R-:W-:-:S02]  /*17dd0*/  SHF.R.U32.HI R7, RZ, 0x10, R17 ;  /* 0x00000010ff077819 */ /* 0x000fc40000011611 */
[----:B------:R-:W-:Y:S01]  /*17de0*/  R2UR UR38, R108 ;  /* 0x000000006c2672ca */ /* 0x000fe200000e0000 */
[----:B------:R3:W-:Y:S01]  /*17df0*/  STG.E.U16 desc[UR34][R2.64+0x19c], R4 ;  /* 0x00019c0402007986 */ /* 0x0007e2000c101522 */
[----:B------:R-:W-:Y:S02]  /*17e00*/  R2UR UR39, R109 ;  /* 0x000000006d2772ca */ /* 0x000fe400000e0000 */
[----:B------:R-:W-:Y:S01]  /*17e10*/  F2FP.F16.F32.PACK_AB R9, R9, R14 ;  /* 0x0000000e0909723e */ /* 0x000fe200000000ff */
[----:B------:R4:W-:Y:S01]  /*17e20*/  STG.E.U16 desc[UR24][R2.64+0x1a4], R12 ;  /* 0x0001a40c02007986 */ /* 0x0009e2000c101518 */
[----:B0-----:R-:W-:Y:S01]  /*17e30*/  IMAD.MOV.U32 R0, RZ, RZ, R11 ;  /* 0x000000ffff007224 */ /* 0x001fe200078e000b */
[----:B------:R-:W-:Y:S02]  /*17e40*/  F2FP.F16.F32.PACK_AB R13, R33, R13 ;  /* 0x0000000d210d723e */ /* 0x000fe400000000ff */
[----:B------:R0:W-:Y:S01]  /*17e50*/  STG.E.U16 desc[UR60][R2.64+0x182], R7 ;  /* 0x0001820702007986 */ /* 0x0001e2000c10153c */
[----:B--2---:R-:W-:-:S02]  /*17e60*/  SHF.R.U32.HI R6, RZ, 0x10, R6 ;  /* 0x00000010ff067819 */ /* 0x004fc40000011606 */
[----:B------:R-:W-:Y:S01]  /*17e70*/  SHF.R.U32.HI R0, RZ, 0x10, R0 ;  /* 0x00000010ff007819 */ /* 0x000fe20000011600 */
[----:B------:R-:W-:Y:S01]  /*17e80*/  STG.E.U16 desc[UR40][R2.64+0x194], R9 ;  /* 0x0001940902007986 */ /* 0x000fe2000c101528 */
[----:B------:R-:W-:Y:S02]  /*17e90*/  SHF.R.U32.HI R16, RZ, 0x10, R16 ;  /* 0x00000010ff107819 */ /* 0x000fe40000011610 */
[----:B------:R-:W-:Y:S01]  /*17ea0*/  F2FP.F16.F32.PACK_AB R14, R31, R30 ;  /* 0x0000001e1f0e723e */ /* 0x000fe200000000ff */
[----:B------:R-:W-:Y:S01]  /*17eb0*/  STG.E.U16 desc[UR56][R2.64+0x186], R6 ;  /* 0x0001860602007986 */ /* 0x000fe2000c101538 */
[----:B------:R-:W-:Y:S02]  /*17ec0*/  F2FP.F16.F32.PACK_AB R15, R35, R15 ;  /* 0x0000000f230f723e */ /* 0x000fe400000000ff */
[----:B------:R-:W-:Y:S01]  /*17ed0*/  R2UR UR64, R108 ;  /* 0x000000006c4072ca */ /* 0x000fe200000e0000 */
[----:B------:R2:W-:Y:S01]  /*17ee0*/  STG.E.U16 desc[UR26][R2.64+0x1a2], R0 ;  /* 0x0001a20002007986 */ /* 0x0005e2000c10151a */
[----:B------:R-:W-:-:S02]  /*17ef0*/  R2UR UR65, R109 ;  /* 0x000000006d4172ca */ /* 0x000fc400000e0000 */
[----:B-1----:R-:W-:Y:S01]  /*17f00*/  SHF.R.U32.HI R5, RZ, 0x10, R10 ;  /* 0x00000010ff057819 */ /* 0x002fe2000001160a */
[----:B------:R1:W-:Y:S01]  /*17f10*/  STG.E.U16 desc[UR66][R2.64+0x1ba], R16 ;  /* 0x0001ba1002007986 */ /* 0x0003e2000c101542 */
[C---:B------:R-:W-:Y:S02]  /*17f20*/  R2UR UR36, R108.reuse ;  /* 0x000000006c2472ca */ /* 0x040fe400000e0000 */
[----:B---3--:R-:W-:Y:S01]  /*17f30*/  SHF.R.U32.HI R4, RZ, 0x10, R4 ;  /* 0x00000010ff047819 */ /* 0x008fe20000011604 */
[----:B------:R3:W-:Y:S01]  /*17f40*/  STG.E.U16 desc[UR32][R2.64+0x19a], R5 ;  /* 0x00019a0502007986 */ /* 0x0007e2000c101520 */
[----:B------:R-:W-:Y:S02]  /*17f50*/  R2UR UR37, R109 ;  /* 0x000000006d2572ca */ /* 0x000fe400000e0000 */
[----:B----4-:R-:W-:Y:S01]  /*17f60*/  F2FP.F16.F32.PACK_AB R12, R25, R24 ;  /* 0x00000018190c723e */ /* 0x010fe200000000ff */
[----:B------:R4:W-:Y:S01]  /*17f70*/  STG.E.U16 desc[UR30][R2.64+0x19e], R4 ;  /* 0x00019e0402007986 */ /* 0x0009e2000c10151e */
[----:B------:R-:W-:-:S02]  /*17f80*/  R2UR UR28, R108 ;  /* 0x000000006c1c72ca */ /* 0x000fc400000e0000 */
[----:B0-----:R-:W-:Y:S02]  /*17f90*/  SHF.R.U32.HI R7, RZ, 0x10, R8 ;  /* 0x00000010ff077819 */ /* 0x001fe40000011608 */
[C---:B------:R-:W-:Y:S02]  /*17fa0*/  R2UR UR29, R109.reuse ;  /* 0x000000006d1d72ca */ /* 0x040fe400000e0000 */
[C---:B------:R-:W-:Y:S01]  /*17fb0*/  R2UR UR22, R108.reuse ;  /* 0x000000006c1672ca */ /* 0x040fe200000e0000 */
[----:B------:R0:W-:Y:S01]  /*17fc0*/  STG.E.U16 desc[UR42][R2.64+0x192], R7 ;  /* 0x0001920702007986 */ /* 0x0001e2000c10152a */
[C---:B------:R-:W-:Y:S02]  /*17fd0*/  R2UR UR23, R109.reuse ;  /* 0x000000006d1772ca */ /* 0x040fe400000e0000 */
[----:B------:R-:W-:Y:S01]  /*17fe0*/  R2UR UR20, R108 ;  /* 0x000000006c1472ca */ /* 0x000fe200000e0000 */
[----:B------:R-:W-:Y:S01]  /*17ff0*/  STG.E.U16 desc[UR36][R2.64+0x198], R10 ;  /* 0x0001980a02007986 */ /* 0x000fe2000c101524 */
[----:B------:R-:W-:-:S02]  /*18000*/  R2UR UR21, R109 ;  /* 0x000000006d1572ca */ /* 0x000fc400000e0000 */
[C---:B------:R-:W-:Y:S01]  /*18010*/  R2UR UR18, R108.reuse ;  /* 0x000000006c1272ca */ /* 0x040fe200000e0000 */
[----:B--2---:R-:W-:Y:S01]  /*18020*/  IMAD.MOV.U32 R0, RZ, RZ, R13 ;  /* 0x000000ffff007224 */ /* 0x004fe200078e000d */
[C---:B------:R-:W-:Y:S01]  /*18030*/  R2UR UR19, R109.reuse ;  /* 0x000000006d1372ca */ /* 0x040fe200000e0000 */
[----:B------:R-:W-:Y:S01]  /*18040*/  STG.E.U16 desc[UR28][R2.64+0x1a0], R11 ;  /* 0x0001a00b02007986 */ /* 0x000fe2000c10151c */
[C---:B------:R-:W-:Y:S01]  /*18050*/  R2UR UR16, R108.reuse ;  /* 0x000000006c1072ca */ /* 0x040fe200000e0000 */
[----:B-1----:R-:W-:Y:S01]  /*18060*/  IMAD.MOV.U32 R16, RZ, RZ, R36 ;  /* 0x000000ffff107224 */ /* 0x002fe200078e0024 */
[C---:B------:R-:W-:Y:S02]  /*18070*/  R2UR UR17, R109.reuse ;  /* 0x000000006d1172ca */ /* 0x040fe400000e0000 */
[C---:B------:R-:W-:Y:S01]  /*18080*/  R2UR UR14, R108.reuse ;  /* 0x000000006c0e72ca */ /* 0x040fe200000e0000 */
[----:B---3--:R-:W-:Y:S01]  /*18090*/  IMAD.MOV.U32 R5, RZ, RZ, R12 ;  /* 0x000000ffff057224 */ /* 0x008fe200078e000c */
[C---:B------:R-:W-:Y:S01]  /*180a0*/  R2UR UR15, R109.reuse ;  /* 0x000000006d0f72ca */ /* 0x040fe200000e0000 */
[----:B------:R-:W-:Y:S01]  /*180b0*/  STG.E.U16 desc[UR20][R2.64+0x1a8], R12 ;  /* 0x0001a80c02007986 */ /* 0x000fe2000c101514 */
[----:B------:R-:W-:Y:S01]  /*180c0*/  R2UR UR12, R108 ;  /* 0x000000006c0c72ca */ /* 0x000fe200000e0000 */
[----:B----4-:R-:W-:Y:S01]  /*180d0*/  IMAD.MOV.U32 R4, RZ, RZ, R23 ;  /* 0x000000ffff047224 */ /* 0x010fe200078e0017 */
[----:B------:R-:W-:-:S02]  /*180e0*/  R2UR UR13, R109 ;  /* 0x000000006d0d72ca */ /* 0x000fc400000e0000 */
[C---:B------:R-:W-:Y:S02]  /*180f0*/  R2UR UR10, R108.reuse ;  /* 0x000000006c0a72ca */ /* 0x040fe400000e0000 */
[C---:B------:R-:W-:Y:S01]  /*18100*/  R2UR UR11, R109.reuse ;  /* 0x000000006d0b72ca */ /* 0x040fe200000e0000 */
[----:B------:R-:W-:Y:S01]  /*18110*/  STG.E.U16 desc[UR16][R2.64+0x1b0], R13 ;  /* 0x0001b00d02007986 */ /* 0x000fe2000c101510 */
[C---:B------:R-:W-:Y:S01]  /*18120*/  R2UR UR8, R108.reuse ;  /* 0x000000006c0872ca */ /* 0x040fe200000e0000 */
[----:B0-----:R-:W-:Y:S01]  /*18130*/  IMAD.MOV.U32 R7, RZ, RZ, R14 ;  /* 0x000000ffff077224 */ /* 0x001fe200078e000e */
[C---:B------:R-:W-:Y:S02]  /*18140*/  R2UR UR9, R109.reuse ;  /* 0x000000006d0972ca */ /* 0x040fe400000e0000 */
[----:B------:R-:W-:Y:S02]  /*18150*/  R2UR UR6, R108 ;  /* 0x000000006c0672ca */ /* 0x000fe400000e0000 */
[----:B------:R-:W-:Y:S01]  /*18160*/  R2UR UR7, R109 ;  /* 0x000000006d0772ca */ /* 0x000fe200000e0000 */
[----:B------:R-:W-:Y:S01]  /*18170*/  STG.E.U16 desc[UR12][R2.64+0x1b4], R14 ;  /* 0x0001b40e02007986 */ /* 0x000fe2000c10150c */
[----:B------:R-:W-:Y:S01]  /*18180*/  SHF.R.U32.HI R6, RZ, 0x10, R9 ;  /* 0x00000010ff067819 */ /* 0x000fe20000011609 */
[----:B------:R-:W-:Y:S01]  /*18190*/  IMAD.MOV.U32 R9, RZ, RZ, R15 ;  /* 0x000000ffff097224 */ /* 0x000fe200078e000f */
[----:B------:R-:W-:-:S02]  /*181a0*/  SHF.R.U32.HI R8, RZ, 0x10, R4 ;  /* 0x00000010ff087819 */ /* 0x000fc40000011604 */
[----:B------:R-:W-:Y:S01]  /*181b0*/  SHF.R.U32.HI R16, RZ, 0x10, R16 ;  /* 0x00000010ff107819 */ /* 0x000fe20000011610 */
[----:B------:R0:W-:Y:S01]  /*181c0*/  STG.E.U16 desc[UR38][R2.64+0x196], R6 ;  /* 0x0001960602007986 */ /* 0x0001e2000c101526 */
[----:B------:R-:W-:-:S03]  /*181d0*/  SHF.R.U32.HI R4, RZ, 0x10, R7 ;  /* 0x00000010ff047819 */ /* 0x000fc60000011607 */
[----:B------:R1:W-:Y:S04]  /*181e0*/  STG.E.U16 desc[UR8][R2.64+0x1bc], R15 ;  /* 0x0001bc0f02007986 */ /* 0x0003e8000c101508 */
[----:B------:R1:W-:Y:S04]  /*181f0*/  STG.E.U16 desc[UR64][R2.64+0x1ae], R16 ;  /* 0x0001ae1002007986 */ /* 0x0003e8000c101540 */
[----:B------:R1:W-:Y:S04]  /*18200*/  STG.E.U16 desc[UR22][R2.64+0x1a6], R8 ;  /* 0x0001a60802007986 */ /* 0x0003e8000c101516 */
[----:B------:R1:W-:Y:S01]  /*18210*/  STG.E.U16 desc[UR10][R2.64+0x1b6], R4 ;  /* 0x0001b60402007986 */ /* 0x0003e2000c10150a */
[----:B0-----:R-:W-:-:S02]  /*18220*/  SHF.R.U32.HI R6, RZ, 0x10, R5 ;  /* 0x00000010ff067819 */ /* 0x001fc40000011605 */
[----:B------:R-:W-:Y:S02]  /*18230*/  SHF.R.U32.HI R5, RZ, 0x10, R0 ;  /* 0x00000010ff057819 */ /* 0x000fe40000011600 */
[----:B------:R-:W-:Y:S01]  /*18240*/  SHF.R.U32.HI R0, RZ, 0x10, R9 ;  /* 0x00000010ff007819 */ /* 0x000fe20000011609 */
[----:B------:R1:W-:Y:S04]  /*18250*/  STG.E.U16 desc[UR18][R2.64+0x1aa], R6 ;  /* 0x0001aa0602007986 */ /* 0x0003e8000c101512 */
[----:B------:R1:W-:Y:S04]  /*18260*/  STG.E.U16 desc[UR14][R2.64+0x1b2], R5 ;  /* 0x0001b20502007986 */ /* 0x0003e8000c10150e */
[----:B------:R1:W-:Y:S02]  /*18270*/  STG.E.U16 desc[UR6][R2.64+0x1be], R0 ;  /* 0x0001be0002007986 */ /* 0x0003e4000c101506 */
.L_x_184:
[----:B------:R-:W-:Y:S05]  /*18280*/  BSYNC.RECONVERGENT B0 ;  /* 0x0000000000007941 */ /* 0x000fea0003800200 */
.L_x_177:
[----:B-123--:R-:W-:Y:S01]  /*18290*/  VIADD R0, R118, 0xd8 ;  /* 0x000000d876007836 */ /* 0x00efe20000000000 */
[----:B0----5:R-:W-:Y:S01]  /*182a0*/  SHF.L.U32 R4, R101, 0x1f, RZ ;  /* 0x0000001f65047819 */ /* 0x021fe200000006ff */
[----:B------:R-:W-:Y:S01]  /*182b0*/  NOP ;  /* 0x0000000000007918 */ /* 0x000fe20000000000 */
[----:B------:R-:W-:Y:S02]  /*182c0*/  IMAD.U32 R2, R102, -0x80000000, RZ ;  /* 0x8000000066027824 */ /* 0x000fe400078e00ff */
[----:B------:R-:W-:-:S04]  /*182d0*/  PRMT R0, R123, 0x654, R0 ;  /* 0x000006547b007816 */ /* 0x000fc80000000000 */
[----:B------:R0:W-:Y:S01]  /*182e0*/  SYNCS.ARRIVE.TRANS64.RED.ART0 RZ, [R0+URZ], R125 ;  /* 0x0000007d00ff79a7 */ /* 0x0001e200085004ff */
[----:B------:R-:W1:Y:S02]  /*182f0*/  SYNCS.PHASECHK.TRANS64.TRYWAIT P0, [R118+URZ+0xa8], R4 ;  /* 0x0000a804760075a7 */ /* 0x000e6400080011ff */
[----:B01----:R-:W-:Y:S05]  /*18300*/  @!P0 BRA `(.L_x_185) ;  /* 0x0000003000608947 */ /* 0x003fea0003800000 */
.L_x_361:
[----:B------:R-:W1:Y:S02]  /*18310*/  SYNCS.PHASECHK.TRANS64.TRYWAIT P0, [R118+URZ+0xb8], R2 ;  /* 0x0000b802760075a7 */ /* 0x000e6400080011ff */
[----:B-1----:R-:W-:Y:S05]  /*18320*/  @!P0 BRA `(.L_x_186) ;  /* 0x0000003000708947 */ /* 0x002fea0003800000 */
.L_x_363:
[----:B------:R-:W-:Y:S06]  /*18330*/  BAR.SYNC.DEFER_BLOCKING 0x3, 0x100 ;  /* 0x00c4000000007b1d */ /* 0x000fec0000010000 */
[----:B------:R-:W-:Y:S05]  /*18340*/  BRA `(.L_x_21) ;  /* 0x0000000000087947 */ /* 0x000fea0003800000 */
.L_x_158:
[----:B------:R-:W-:-:S08]  /*18350*/  NOP ;  /* 0x0000000000007918 */ /* 0x000fd00000000000 */
[----:B------:R-:W0:-:S00]  /*18360*/  USETMAXREG.DEALLOC.CTAPOOL 0x60 ;  /* 0x00000060000079c8 */ /* 0x000e0000080e0500 */
.L_x_21:
[----:B01--4-:R-:W4:Y:S01]  /*18370*/  LDL.LU R2, [R1+0x110] ;  /* 0x0001100001027983 */ /* 0x013f220000300800 */
[----:B--2---:R-:W0:Y:S02]  /*18380*/  LDC R0, c[0x0][0x36c] ;  /* 0x0000db00ff007b82 */ /* 0x004e240000000800 */
[----:B0-----:R-:W-:Y:S02]  /*18390*/  ISETP.EQ.U32.AND P1, PT, R0, 0x1, PT ;  /* 0x000000010000780c */ /* 0x001fe40003f22070 */
[----:B----4-:R-:W-:-:S11]  /*183a0*/  ISETP.NE.AND P0, PT, R2, 0x9, PT ;  /* 0x000000090200780c */ /* 0x010fd60003f05270 */
[----:B------:R-:W-:Y:S05]  /*183b0*/  @!P1 BRA `(.L_x_187) ;  /* 0x0000000000309947 */ /* 0x000fea0003800000 */
[----:B------:R-:W-:Y:S05]  /*183c0*/  WARPSYNC.ALL ;  /* 0x0000000000007948 */ /* 0x000fea0003800000 */
[----:B------:R-:W-:Y:S01]  /*183d0*/  NOP ;  /* 0x0000000000007918 */ /* 0x000fe20000000000 */
        /* <DEDUP_REMOVED lines=10> */
.L_x_187:
[----:B------:R-:W-:Y:S05]  /*18480*/  WARPSYNC.ALL ;  /* 0x0000000000007948 */ /* 0x000fea0003800000 */
[----:B------:R-:W-:Y:S01]  /*18490*/  NOP ;  /* 0x0000000000007918 */ /* 0x000fe20000000000 */
.L_x_188:
[----:B------:R-:W-:Y:S05]  /*184a0*/  @!P1 BRA `(.L_x_189) ;  /* 0x00000000000c9947 */ /* 0x000fea0003800000 */
[----:B------:R-:W-:Y:S01]  /*184b0*/  UCGABAR_WAIT ;  /* 0x0000000000007dc7 */ /* 0x000fe20008000000 */
[----:B------:R-:W-:Y:S01]  /*184c0*/  CCTL.IVALL ;  /* 0x00000000ff00798f */ /* 0x000fe20002000000 */
[----:B------:R-:W-:Y:S05]  /*184d0*/  BRA `(.L_x_190) ;  /* 0x0000000000047947 */ /* 0x000fea0003800000 */
.L_x_189:
[----:B------:R-:W-:Y:S06]  /*184e0*/  BAR.SYNC.DEFER_BLOCKING 0x0 ;  /* 0x0000000000007b1d */ /* 0x000fec0000010000 */
.L_x_190:
[----:B------:R-:W-:Y:S05]  /*184f0*/  @P0 EXIT ;  /* 0x000000000000094d */ /* 0x000fea0003800000 */
[----:B------:R0:W2:Y:S01]  /*18500*/  LDL.LU R7, [R1+0xa0] ;  /* 0x0000a00001077983 */ /* 0x0000a20000300800 */
[----:B------:R-:W-:Y:S02]  /*18510*/  ELECT P0, URZ, PT ;  /* 0x0000000000ff782f */ /* 0x000fe40003800000 */
[----:B------:R-:W-:Y:S01]  /*18520*/  MOV R3, 0x400 ;  /* 0x0000040000037802 */ /* 0x000fe20000000f00 */
[----:B------:R-:W-:Y:S01]  /*18530*/  IMAD.MOV.U32 R4, RZ, RZ, 0x1 ;  /* 0x00000001ff047424 */ /* 0x000fe200078e00ff */
[----:B------:R-:W1:Y:S01]  /*18540*/  S2R R6, SR_CgaCtaId ;  /* 0x0000000000067919 */ /* 0x000e620000008800 */
[----:B------:R-:W-:Y:S08]  /*18550*/  UVIRTCOUNT.DEALLOC.SMPOOL 0x80 ;  /* 0x000000800000784c */ /* 0x000ff00000000000 */
[----:B------:R-:W-:-:S02]  /*18560*/  @P0 MOV R0, 0x40 ;  /* 0x0000004000000802 */ /* 0x000fc40000000f00 */
[----:B-1----:R-:W-:-:S05]  /*18570*/  LEA R3, R6, R3, 0x18 ;  /* 0x0000000306037211 */ /* 0x002fca00078ec0ff */
[----:B------:R-:W-:Y:S02]  /*18580*/  VIADD R5, R3, 0xe8 ;  /* 0x000000e803057836 */ /* 0x000fe40000000000 */
[----:B--2---:R-:W-:-:S05]  /*18590*/  @P0 IMAD.MOV.U32 R7, RZ, RZ, R6 ;  /* 0x000000ffff070224 */ /* 0x004fca00078e0006 */
[C---:B------:R-:W-:Y:S01]  /*185a0*/  LOP3.LUT R2, R7.reuse, 0x1, RZ, 0x3c, !PT ;  /* 0x0000000107027812 */ /* 0x040fe200078e3cff */
[----:B------:R1:W-:Y:S01]  /*185b0*/  @P0 STL [R1+0xa0], R7 ;  /* 0x0000a00701000387 */ /* 0x0003e20000100800 */
[----:B------:R-:W-:Y:S02]  /*185c0*/  @P0 LEA R0, R7, R0, 0x18 ;  /* 0x0000000007000211 */ /* 0x000fe400078ec0ff */
[----:B------:R-:W-:-:S03]  /*185d0*/  PRMT R2, R2, 0x654, R5 ;  /* 0x0000065402027816 */ /* 0x000fc60000000005 */
[----:B------:R0:W-:Y:S01]  /*185e0*/  @P0 STS.U8 [R0], R4 ;  /* 0x0000000400000388 */ /* 0x0001e20000000000 */
[----:B-1----:R-:W-:-:S04]  /*185f0*/  IMAD.MOV.U32 R7, RZ, RZ, 0x1 ;  /* 0x00000001ff077424 */ /* 0x002fc800078e00ff */
[----:B------:R0:W-:Y:S01]  /*18600*/  SYNCS.ARRIVE.TRANS64.RED.ART0 RZ, [R2+URZ], R7 ;  /* 0x0000000702ff79a7 */ /* 0x0001e200085004ff */
[----:B------:R-:W1:Y:S02]  /*18610*/  SYNCS.PHASECHK.TRANS64.TRYWAIT P0, [R3+URZ+0xe8], RZ ;  /* 0x0000e8ff030075a7 */ /* 0x000e6400080011ff */
[----:B01----:R-:W-:Y:S05]  /*18620*/  @!P0 BRA `(.L_x_191) ;  /* 0x0000002c00c88947 */ /* 0x003fea0003800000 */
.L_x_364:
[----:B------:R-:W-:Y:S01]  /*18630*/  NOP ;  /* 0x0000000000007918 */ /* 0x000fe20000000000 */
[----:B0-----:R-:W-:Y:S01]  /*18640*/  MOV R3, 0x50 ;  /* 0x0000005000037802 */ /* 0x001fe20000000f00 */
[----:B------:R-:W-:Y:S02]  /*18650*/  IMAD.U32 R0, RZ, RZ, UR5 ;  /* 0x00000005ff007e24 */ /* 0x000fe4000f8e00ff */
[----:B------:R-:W-:Y:S01]  /*18660*/  IMAD.MOV.U32 R5, RZ, RZ, 0xffff ;  /* 0x0000ffffff057424 */ /* 0x000fe200078e00ff */
[----:B------:R-:W-:Y:S02]  /*18670*/  LEA R3, R6, R3, 0x18 ;  /* 0x0000000306037211 */ /* 0x000fe400078ec0ff */
[----:B------:R-:W-:-:S03]  /*18680*/  LOP3.LUT R0, R0, 0xffff, RZ, 0xc0, !PT ;  /* 0x0000ffff00007812 */ /* 0x000fc600078ec0ff */
[----:B------:R-:W0:Y:S01]  /*18690*/  LDS R2, [R3] ;  /* 0x0000000003027984 */ /* 0x000e220000000800 */
[----:B------:R-:W-:-:S04]  /*186a0*/  SHF.R.U32.HI R0, RZ, 0x5, R0 ;  /* 0x00000005ff007819 */ /* 0x000fc80000011600 */
[----:B------:R-:W-:Y:S01]  /*186b0*/  SHF.L.U32 R5, R5, R0, RZ ;  /* 0x0000000005057219 */ /* 0x000fe200000006ff */
[----:B------:R-:W-:-:S05]  /*186c0*/  VIADD R4, R0, 0x10 ;  /* 0x0000001000047836 */ /* 0x000fca0000000000 */
[----:B------:R-:W-:-:S04]  /*186d0*/  SHF.L.U32 R0, R7, R4, RZ ;  /* 0x0000000407007219 */ /* 0x000fc800000006ff */
[----:B------:R-:W-:-:S04]  /*186e0*/  LOP3.LUT R0, R0, R5, RZ, 0xfc, !PT ;  /* 0x0000000500007212 */ /* 0x000fc800078efcff */
[C---:B------:R-:W-:Y:S02]  /*186f0*/  LOP3.LUT R5, R0.reuse, 0xffff, RZ, 0xc0, !PT ;  /* 0x0000ffff00057812 */ /* 0x040fe400078ec0ff */
[----:B0-----:R-:W-:-:S04]  /*18700*/  LOP3.LUT R4, R0, 0xffff, R2, 0x80, !PT ;  /* 0x0000ffff00047812 */ /* 0x001fc800078e8002 */
[----:B------:R-:W-:-:S13]  /*18710*/  ISETP.NE.AND P0, PT, R4, R5, PT ;  /* 0x000000050400720c */ /* 0x000fda0003f05270 */
[----:B------:R-:W-:Y:S05]  /*18720*/  @P0 BRA `(.L_x_192) ;  /* 0x0000000000500947 */ /* 0x000fea0003800000 */
[----:B------:R-:W-:Y:S02]  /*18730*/  SHF.R.U32.HI R4, RZ, 0x10, R2 ;  /* 0x00000010ff047819 */ /* 0x000fe40000011602 */
[----:B------:R-:W-:-:S04]  /*18740*/  SHF.R.U32.HI R2, RZ, 0x10, R0 ;  /* 0x00000010ff027819 */ /* 0x000fc80000011600 */
[----:B------:R-:W-:-:S04]  /*18750*/  LOP3.LUT R4, R4, R2, RZ, 0xc0, !PT ;  /* 0x0000000204047212 */ /* 0x000fc800078ec0ff */
[----:B------:R-:W-:-:S13]  /*18760*/  ISETP.NE.AND P0, PT, R4, R2, PT ;  /* 0x000000020400720c */ /* 0x000fda0003f05270 */
[----:B------:R-:W-:Y:S05]  /*18770*/  @P0 BRA `(.L_x_193) ;  /* 0x0000000000300947 */ /* 0x000fea0003800000 */
[----:B------:R-:W-:Y:S01]  /*18780*/  R2UR UR5, R0 ;  /* 0x00000000000572ca */ /* 0x000fe200000e0000 */
[----:B------:R-:W0:Y:S01]  /*18790*/  S2R R4, SR_LANEID ;  /* 0x0000000000047919 */ /* 0x000e220000000000 */
[----:B------:R-:W-:-:S11]  /*187a0*/  VOTE.ANY R2, PT, PT ;  /* 0x0000000000027806 */ /* 0x000fd600038e0100 */
[----:B------:R-:W-:-:S06]  /*187b0*/  ULOP3.LUT UR5, URZ, UR5, URZ, 0x33, !UPT ;  /* 0x00000005ff057292 */ /* 0x000fcc000f8e33ff */
[----:B------:R-:W-:-:S04]  /*187c0*/  IMAD.U32 R0, RZ, RZ, UR5 ;  /* 0x00000005ff007e24 */ /* 0x000fc8000f8e00ff */
[----:B------:R1:W2:Y:S02]  /*187d0*/  REDUX UR4, R0 ;  /* 0x00000000000473c4 */ /* 0x0002a40000000000 */
[----:B------:R4:W-:Y:S01]  /*187e0*/  UTCATOMSWS.AND URZ, UR5 ;  /* 0x0000000500ff79e3 */ /* 0x0009e20008000000 */
[----:B-1----:R-:W0:Y:S02]  /*187f0*/  FLO.U32 R0, R2 ;  /* 0x0000000200007300 */ /* 0x002e2400000e0000 */
[----:B0-----:R-:W-:Y:S01]  /*18800*/  ISETP.EQ.U32.AND P0, PT, R0, R4, PT ;  /* 0x000000040000720c */ /* 0x001fe20003f02070 */
[----:B--2---:R-:W-:-:S12]  /*18810*/  IMAD.U32 R0, RZ, RZ, UR4 ;  /* 0x00000004ff007e24 */ /* 0x004fd8000f8e00ff */
[----:B------:R4:W-:Y:S01]  /*18820*/  @P0 ATOMS.AND RZ, [R3], R0 ;  /* 0x0000000003ff038c */ /* 0x0009e20002800000 */
[----:B------:R-:W-:Y:S05]  /*18830*/  BRA `(.L_x_194) ;  /* 0x0000000000147947 */ /* 0x000fea0003800000 */
.L_x_193:
[----:B------:R-:W-:Y:S02]  /*18840*/  MOV R2, 0x18860 ;  /* 0x0001886000027802 */ /* 0x000fe40000000f00 */
[----:B---3--:R-:W-:Y:S05]  /*18850*/  CALL.REL.NOINC `($__internal_0_$__cuda_sm10x_tcgen05_guardrail_trap_col_being_dealloced_not_returned_by_alloc) ;  /* 0x0000002c00507944 */ /* 0x008fea0003c00000 */
[----:B------:R-:W-:Y:S05]  /*18860*/  BRA `(.L_x_194) ;  /* 0x0000000000087947 */ /* 0x000fea0003800000 */
.L_x_192:
[----:B------:R-:W-:Y:S02]  /*18870*/  MOV R2, 0x18890 ;  /* 0x0001889000027802 */ /* 0x000fe40000000f00 */
[----:B---3--:R-:W-:Y:S05]  /*18880*/  CALL.REL.NOINC `($__internal_2_$__cuda_sm10x_tcgen05_guardrail_trap_unallocated_columns_being_dealloced) ;  /* 0x0000002c005c7944 */ /* 0x008fea0003c00000 */
.L_x_194:
[----:B------:R-:W-:Y:S01]  /*18890*/  NOP ;  /* 0x0000000000007918 */ /* 0x000fe20000000000 */
[----:B----4-:R-:W-:Y:S05]  /*188a0*/  EXIT ;  /* 0x000000000000794d */ /* 0x010fea0003800000 */
.L_x_12:
[----:B------:R-:W-:-:S07]  /*188b0*/  MOV R5, R4 ;  /* 0x0000000400057202 */ /* 0x000fce0000000f00 */
.L_x_195:
[----:B-1----:R1:W2:Y:S02]  /*188c0*/  SYNCS.PHASECHK.TRANS64.TRYWAIT P0, [R2+URZ], R5 ;  /* 0x00000005020075a7 */ /* 0x0022a400080011ff */
[----:B--2---:R-:W-:Y:S05]  /*188d0*/  @!P0 NANOSLEEP.SYNCS 0x989680 ;  /* 0x009896800000895d */ /* 0x004fea0003900000 */
[----:B------:R-:W2:Y:S02]  /*188e0*/  @!P0 SYNCS.PHASECHK.TRANS64 P0, [R2+URZ], R5 ;  /* 0x00000005020085a7 */ /* 0x000ea400080010ff */
[----:B--2---:R-:W-:Y:S05]  /*188f0*/  @!P0 BRA `(.L_x_195) ;  /* 0xfffffffc00f08947 */ /* 0x004fea000383ffff */
[----:B------:R-:W-:Y:S05]  /*18900*/  BRA `(.L_x_11) ;  /* 0xfffffe8800487947 */ /* 0x000fea000383ffff */
.L_x_15:
[----:B------:R-:W-:-:S07]  /*18910*/  MOV R3, R2 ;  /* 0x0000000200037202 */ /* 0x000fce0000000f00 */
.L_x_196:
[----:B-1----:R1:W2:Y:S02]  /*18920*/  SYNCS.PHASECHK.TRANS64.TRYWAIT P0, [R4+URZ], R3 ;  /* 0x00000003040075a7 */ /* 0x0022a400080011ff */
[----:B--2---:R-:W-:Y:S05]  /*18930*/  @!P0 NANOSLEEP.SYNCS 0x989680 ;  /* 0x009896800000895d */ /* 0x004fea0003900000 */
[----:B------:R-:W2:Y:S02]  /*18940*/  @!P0 SYNCS.PHASECHK.TRANS64 P0, [R4+URZ], R3 ;  /* 0x00000003040085a7 */ /* 0x000ea400080010ff */
[----:B--2---:R-:W-:Y:S05]  /*18950*/  @!P0 BRA `(.L_x_196) ;  /* 0xfffffffc00f08947 */ /* 0x004fea000383ffff */
[----:B------:R-:W-:Y:S05]  /*18960*/  BRA `(.L_x_14) ;  /* 0xfffffe8800b07947 */ /* 0x000fea000383ffff */
.L_x_49:
[----:B------:R-:W-:Y:S02]  /*18970*/  MOV R2, 0x80000000 ;  /* 0x8000000000027802 */ /* 0x000fe40000000f00 */
[----:B------:R-:W-:-:S07]  /*18980*/  MOV R3, 0x80000000 ;  /* 0x8000000000037802 */ /* 0x000fce0000000f00 */
.L_x_197:
[----:B0-----:R0:W1:Y:S02]  /*18990*/  SYNCS.PHASECHK.TRANS64.TRYWAIT P0, [R33+URZ+0x18], R3 ;  /* 0x00001803210075a7 */ /* 0x00106400080011ff */
[----:B-1----:R-:W-:Y:S05]  /*189a0*/  @!P0 NANOSLEEP.SYNCS 0x989680 ;  /* 0x009896800000895d */ /* 0x002fea0003900000 */
[----:B------:R-:W1:Y:S02]  /*189b0*/  @!P0 SYNCS.PHASECHK.TRANS64 P0, [R33+URZ+0x18], R3 ;  /* 0x00001803210085a7 */ /* 0x000e6400080010ff */
[----:B-1----:R-:W-:Y:S05]  /*189c0*/  @!P0 BRA `(.L_x_197) ;  /* 0xfffffffc00f08947 */ /* 0x002fea000383ffff */
[----:B------:R-:W-:Y:S05]  /*189d0*/  BRA `(.L_x_198) ;  /* 0xfffffeac00287947 */ /* 0x000fea000383ffff */
.L_x_51:
[----:B------:R-:W-:Y:S01]  /*189e0*/  HFMA2 R2, -RZ, RZ, -0.0 , 0 ;  /* 0x80000000ff027431 */ /* 0x000fe200000001ff */
[----:B------:R-:W-:-:S07]  /*189f0*/  MOV R3, 0x80000000 ;  /* 0x8000000000037802 */ /* 0x000fce0000000f00 */
.L_x_199:
[----:B0-----:R0:W1:Y:S02]  /*18a00*/  SYNCS.PHASECHK.TRANS64.TRYWAIT P0, [R33+URZ+0x8], R3 ;  /* 0x00000803210075a7 */ /* 0x00106400080011ff */
[----:B-1----:R-:W-:Y:S05]  /*18a10*/  @!P0 NANOSLEEP.SYNCS 0x989680 ;  /* 0x009896800000895d */ /* 0x002fea0003900000 */
[----:B------:R-:W1:Y:S02]  /*18a20*/  @!P0 SYNCS.PHASECHK.TRANS64 P0, [R33+URZ+0x8], R3 ;  /* 0x00000803210085a7 */ /* 0x000e6400080010ff */
[----:B-1----:R-:W-:Y:S05]  /*18a30*/  @!P0 BRA `(.L_x_199) ;  /* 0xfffffffc00f08947 */ /* 0x002fea000383ffff */
[----:B------:R-:W-:Y:S05]  /*18a40*/  BRA `(.L_x_200) ;  /* 0xfffffeb000487947 */ /* 0x000fea000383ffff */
.L_x_53:
[----:B------:R-:W-:Y:S01]  /*18a50*/  HFMA2 R2, -RZ, RZ, -0.0 , 0 ;  /* 0x80000000ff027431 */ /* 0x000fe200000001ff */
[----:B------:R-:W-:-:S07]  /*18a60*/  MOV R3, 0x80000000 ;  /* 0x8000000000037802 */ /* 0x000fce0000000f00 */
.L_x_201:
[----:B0-----:R0:W1:Y:S02]  /*18a70*/  SYNCS.PHASECHK.TRANS64.TRYWAIT P0, [R33+URZ+0x68], R3 ;  /* 0x00006803210075a7 */ /* 0x00106400080011ff */
[----:B-1----:R-:W-:Y:S05]  /*18a80*/  @!P0 NANOSLEEP.SYNCS 0x989680 ;  /* 0x009896800000895d */ /* 0x002fea0003900000 */
[----:B------:R-:W1:Y:S02]  /*18a90*/  @!P0 SYNCS.PHASECHK.TRANS64 P0, [R33+URZ+0x68], R3 ;  /* 0x00006803210085a7 */ /* 0x000e6400080010ff */
[----:B-1----:R-:W-:Y:S05]  /*18aa0*/  @!P0 BRA `(.L_x_201) ;  /* 0xfffffffc00f08947 */ /* 0x002fea000383ffff */
[----:B------:R-:W-:Y:S05]  /*18ab0*/  BRA `(.L_x_202) ;  /* 0xfffffeb400747947 */ /* 0x000fea000383ffff */
.L_x_54:
[----:B------:R-:W-:Y:S01]  /*18ac0*/  HFMA2 R2, -RZ, RZ, -0.0 , 0 ;  /* 0x80000000ff027431 */ /* 0x000fe200000001ff */
[----:B------:R-:W-:-:S07]  /*18ad0*/  MOV R3, 0x80000000 ;  /* 0x8000000000037802 */ /* 0x000fce0000000f00 */
.L_x_203:
[----:B0-----:R0:W1:Y:S02]  /*18ae0*/  SYNCS.PHASECHK.TRANS64.TRYWAIT P0, [R33+URZ+0x28], R3 ;  /* 0x00002803210075a7 */ /* 0x00106400080011ff */
[----:B-1----:R-:W-:Y:S05]  /*18af0*/  @!P0 NANOSLEEP.SYNCS 0x989680 ;  /* 0x009896800000895d */ /* 0x002fea0003900000 */
[----:B------:R-:W1:Y:S02]  /*18b00*/  @!P0 SYNCS.PHASECHK.TRANS64 P0, [R33+URZ+0x28], R3 ;  /* 0x00002803210085a7 */ /* 0x000e6400080010ff */
[----:B-1----:R-:W-:Y:S05]  /*18b10*/  @!P0 BRA `(.L_x_203) ;  /* 0xfffffffc00f08947 */ /* 0x002fea000383ffff */
[----:B------:R-:W-:Y:S05]  /*18b20*/  BRA `(.L_x_204) ;  /* 0xfffffeb400e87947 */ /* 0x000fea000383ffff */
.L_x_56:
[----:B------:R-:W-:Y:S01]  /*18b30*/  HFMA2 R2, -RZ, RZ, -0.0 , 0 ;  /* 0x80000000ff027431 */ /* 0x000fe200000001ff */
[----:B------:R-:W-:-:S07]  /*18b40*/  MOV R3, 0x80000000 ;  /* 0x8000000000037802 */ /* 0x000fce0000000f00 */
.L_x_205:
[----:B0-----:R0:W1:Y:S02]  /*18b50*/  SYNCS.PHASECHK.TRANS64.TRYWAIT P0, [R33+URZ+0x48], R3 ;  /* 0x00004803210075a7 */ /* 0x00106400080011ff */
[----:B-1----:R-:W-:Y:S05]  /*18b60*/  @!P0 NANOSLEEP.SYNCS 0x989680 ;  /* 0x009896800000895d */ /* 0x002fea0003900000 */
[----:B------:R-:W1:Y:S02]  /*18b70*/  @!P0 SYNCS.PHASECHK.TRANS64 P0, [R33+URZ+0x48], R3 ;  /* 0x00004803210085a7 */ /* 0x000e6400080010ff */
[----:B-1----:R-:W-:Y:S05]  /*18b80*/  @!P0 BRA `(.L_x_205) ;  /* 0xfffffffc00f08947 */ /* 0x002fea000383ffff */
[----:B------:R-:W-:Y:S05]  /*18b90*/  BRA `(.L_x_206) ;  /* 0xfffffeb800f87947 */ /* 0x000fea000383ffff */
.L_x_58:
[----:B------:R-:W-:Y:S01]  /*18ba0*/  HFMA2 R2, -RZ, RZ, -0.0 , 0 ;  /* 0x80000000ff027431 */ /* 0x000fe200000001ff */
[----:B------:R-:W-:-:S07]  /*18bb0*/  MOV R3, 0x80000000 ;  /* 0x8000000000037802 */ /* 0x000fce0000000f00 */
.L_x_207:
[----:B0-----:R0:W1:Y:S02]  /*18bc0*/  SYNCS.PHASECHK.TRANS64.TRYWAIT P0, [R33+URZ+0x78], R3 ;  /* 0x00007803210075a7 */ /* 0x00106400080011ff */
[----:B-1----:R-:W-:Y:S05]  /*18bd0*/  @!P0 NANOSLEEP.SYNCS 0x989680 ;  /* 0x009896800000895d */ /* 0x002fea0003900000 */
[----:B------:R-:W1:Y:S02]  /*18be0*/  @!P0 SYNCS.PHASECHK.TRANS64 P0, [R33+URZ+0x78], R3 ;  /* 0x00007803210085a7 */ /* 0x000e6400080010ff */
[----:B-1----:R-:W-:Y:S05]  /*18bf0*/  @!P0 BRA `(.L_x_207) ;  /* 0xfffffffc00f08947 */ /* 0x002fea000383ffff */
[----:B------:R-:W-:Y:S05]  /*18c00*/  BRA `(.L_x_208) ;  /* 0xfffffec000187947 */ /* 0x000fea000383ffff */
.L_x_59:
[----:B------:R-:W-:Y:S01]  /*18c10*/  HFMA2 R2, -RZ, RZ, -0.0 , 0 ;  /* 0x80000000ff027431 */ /* 0x000fe200000001ff */
[----:B------:R-:W-:-:S07]  /*18c20*/  MOV R3, 0x80000000 ;  /* 0x8000000000037802 */ /* 0x000fce0000000f00 */
.L_x_209:
[----:B0-----:R0:W1:Y:S02]  /*18c30*/  SYNCS.PHASECHK.TRANS64.TRYWAIT P0, [R33+URZ+0x58], R3 ;  /* 0x00005803210075a7 */ /* 0x00106400080011ff */
[----:B-1----:R-:W-:Y:S05]  /*18c40*/  @!P0 NANOSLEEP.SYNCS 0x989680 ;  /* 0x009896800000895d */ /* 0x002fea0003900000 */
[----:B------:R-:W1:Y:S02]  /*18c50*/  @!P0 SYNCS.PHASECHK.TRANS64 P0, [R33+URZ+0x58], R3 ;  /* 0x00005803210085a7 */ /* 0x000e6400080010ff */
[----:B-1----:R-:W-:Y:S05]  /*18c60*/  @!P0 BRA `(.L_x_209) ;  /* 0xfffffffc00f08947 */ /* 0x002fea000383ffff */
[----:B------:R-:W-:Y:S05]  /*18c70*/  BRA `(.L_x_210) ;  /* 0xfffffec000687947 */ /* 0x000fea000383ffff */
.L_x_61:
[----:B------:R-:W-:Y:S01]  /*18c80*/  HFMA2 R2, -RZ, RZ, -0.0 , 0 ;  /* 0x80000000ff027431 */ /* 0x000fe200000001ff */
[----:B------:R-:W-:-:S07]  /*18c90*/  MOV R3, 0x80000000 ;  /* 0x8000000000037802 */ /* 0x000fce0000000f00 */
.L_x_211:
[----:B0-----:R0:W1:Y:S02]  /*18ca0*/  SYNCS.PHASECHK.TRANS64.TRYWAIT P0, [R33+URZ+0x38], R3 ;  /* 0x00003803210075a7 */ /* 0x00106400080011ff */
[----:B-1----:R-:W-:Y:S05]  /*18cb0*/  @!P0 NANOSLEEP.SYNCS 0x989680 ;  /* 0x009896800000895d */ /* 0x002fea0003900000 */
[----:B------:R-:W1:Y:S02]  /*18cc0*/  @!P0 SYNCS.PHASECHK.TRANS64 P0, [R33+URZ+0x38], R3 ;  /* 0x00003803210085a7 */ /* 0x000e6400080010ff */
[----:B-1----:R-:W-:Y:S05]  /*18cd0*/  @!P0 BRA `(.L_x_211) ;  /* 0xfffffffc00f08947 */ /* 0x002fea000383ffff */
[----:B------:R-:W-:Y:S05]  /*18ce0*/  BRA `(.L_x_212) ;  /* 0xfffffec000f47947 */ /* 0x000fea000383ffff */
.L_x_69:
[-C--:B------:R-:W-:Y:S02]  /*18cf0*/  MOV R12, R5.reuse ;  /* 0x00000005000c7202 */ /* 0x080fe40000000f00 */
[----:B------:R-:W-:Y:S07]  /*18d00*/  MOV R13, R5 ;  /* 0x00000005000d7202 */ /* 0x000fee0000000f00 */
.L_x_213:
[----:B--2---:R2:W3:Y:S02]  /*18d10*/  SYNCS.PHASECHK.TRANS64.TRYWAIT P1, [R33+URZ+0x8], R13 ;  /* 0x0000080d210075a7 */ /* 0x0044e400080211ff */
[----:B---3--:R-:W-:Y:S05]  /*18d20*/  @!P1 NANOSLEEP.SYNCS 0x989680 ;  /* 0x009896800000995d */ /* 0x008fea0003900000 */
[----:B------:R-:W3:Y:S02]  /*18d30*/  @!P1 SYNCS.PHASECHK.TRANS64 P1, [R33+URZ+0x8], R13 ;  /* 0x0000080d210095a7 */ /* 0x000ee400080210ff */
[----:B---3--:R-:W-:Y:S05]  /*18d40*/  @!P1 BRA `(.L_x_213) ;  /* 0xfffffffc00f09947 */ /* 0x008fea000383ffff */
[----:B------:R-:W-:Y:S05]  /*18d50*/  BRA `(.L_x_214) ;  /* 0xfffffec800187947 */ /* 0x000fea000383ffff */
.L_x_71:
[----:B------:R-:W-:Y:S01]  /*18d60*/  MOV R0, 0xffffffff ;  /* 0xffffffff00007802 */ /* 0x000fe20000000f00 */
[----:B------:R-:W-:Y:S06]  /*18d70*/  BSSY B0, `(.L_x_215) ;  /* 0x0000005000007945 */ /* 0x000fec0003800000 */
[----:B012---:R-:W-:Y:S05]  /*18d80*/  WARPSYNC.COLLECTIVE R0, `(.L_x_216) ;  /* 0x00000000000c7348 */ /* 0x007fea0003c00000 */
[----:B------:R-:W-:Y:S02]  /*18d90*/  ELECT P0, UR79, PT ;  /* 0x00000000004f782f */ /* 0x000fe40003800000 */
[----:B------:R-:W-:Y:S01]  /*18da0*/  MOV R0, UR79 ;  /* 0x0000004f00007c02 */ /* 0x000fe20008000f00 */
[----:B------:R-:W-:Y:S10]  /*18db0*/  ENDCOLLECTIVE ;  /* 0x000000000000791b */ /* 0x000ff40003800000 */
.L_x_216:
[----:B------:R-:W-:Y:S05]  /*18dc0*/  BSYNC B0 ;  /* 0x0000000000007941 */ /* 0x000fea0003800000 */
.L_x_215:
[----:B------:R-:W-:Y:S05]  /*18dd0*/  BRA `(.L_x_217) ;  /* 0xfffffec800187947 */ /* 0x000fea000383ffff */
.L_x_72:
[----:B---3--:R-:W-:Y:S01]  /*18de0*/  MOV R0, 0xffffffff ;  /* 0xffffffff00007802 */ /* 0x008fe20000000f00 */
[----:B------:R-:W-:Y:S06]  /*18df0*/  BSSY B0, `(.L_x_218) ;  /* 0x0000005000007945 */ /* 0x000fec0003800000 */
[----:B012---:R-:W-:Y:S05]  /*18e00*/  WARPSYNC.COLLECTIVE R0, `(.L_x_219) ;  /* 0x00000000000c7348 */ /* 0x007fea0003c00000 */
[----:B------:R-:W-:Y:S02]  /*18e10*/  ELECT P0, UR79, PT ;  /* 0x00000000004f782f */ /* 0x000fe40003800000 */
[----:B------:R-:W-:Y:S01]  /*18e20*/  MOV R0, UR79 ;  /* 0x0000004f00007c02 */ /* 0x000fe20008000f00 */
[----:B------:R-:W-:Y:S10]  /*18e30*/  ENDCOLLECTIVE ;  /* 0x000000000000791b */ /* 0x000ff40003800000 */
.L_x_219:
[----:B------:R-:W-:Y:S05]  /*18e40*/  BSYNC B0 ;  /* 0x0000000000007941 */ /* 0x000fea0003800000 */
.L_x_218:
[----:B------:R-:W-:Y:S01]  /*18e50*/  @P0 IADD3 R2, P1, PT, R30, 0x1c0, RZ ;  /* 0x000001c01e020810 */ /* 0x000fe20007f3e0ff */
[----:B------:R-:W-:Y:S01]  /*18e60*/  UMOV UR46, UR54 ;  /* 0x00000036002e7c82 */ /* 0x000fe20008000000 */
[----:B------:R-:W-:Y:S01]  /*18e70*/  @P0 R2UR.BROADCAST UR45, R11 ;  /* 0x000000000b2d02ca */ /* 0x000fe200008e0000 */
[----:B------:R-:W-:Y:S01]  /*18e80*/  VOTEU.ANY UP0, P0 ;  /* 0x0000000000ff7886 */ /* 0x000fe20000000100 */
[----:B------:R-:W-:Y:S01]  /*18e90*/  @P0 R2UR UR7, R2 ;  /* 0x00000000020702ca */ /* 0x000fe200000e0000 */
[----:B------:R-:W-:Y:S01]  /*18ea0*/  @P0 IMAD.X R0, RZ, RZ, R31, P1 ;  /* 0x000000ffff000224 */ /* 0x000fe200008e061f */
[----:B------:R-:W-:Y:S01]  /*18eb0*/  @P0 R2UR.BROADCAST UR44, R3 ;  /* 0x00000000032c02ca */ /* 0x000fe200008e0000 */
[----:B------:R-:W-:Y:S01]  /*18ec0*/  BSSY B0, `(.L_x_220) ;  /* 0x0000012000007945 */ /* 0x000fe20003800000 */
[----:B------:R-:W-:Y:S01]  /*18ed0*/  @P0 R2UR.BROADCAST UR43, R14 ;  /* 0x000000000e2b02ca */ /* 0x000fe200008e0000 */
[----:B------:R-:W-:Y:S01]  /*18ee0*/  @UP0 UIADD3 UR40, UPT, UPT, UR4, 0x20180, URZ ;  /* 0x0002018004280890 */ /* 0x000fe2000fffe0ff */
[----:B------:R-:W-:Y:S01]  /*18ef0*/  @P0 R2UR UR6, R0 ;  /* 0x00000000000602ca */ /* 0x000fe200000e0000 */
[----:B------:R-:W-:Y:S01]  /*18f00*/  @UP0 UMOV UR42, URZ ;  /* 0x000000ff002a0c82 */ /* 0x000fe20008000000 */
[----:B------:R-:W-:Y:S01]  /*18f10*/  VOTEU.ANY UP0, P0 ;  /* 0x0000000000ff7886 */ /* 0x000fe20000000100 */
[----:B------:R-:W-:Y:S04]  /*18f20*/  IMAD.MOV.U32 R0, RZ, RZ, -0x1 ;  /* 0xffffffffff007424 */ /* 0x000fe800078e00ff */
[----:B------:R-:W-:Y:S06]  /*18f30*/  IMAD.U32 R12, RZ, RZ, UR7 ;  /* 0x00000007ff0c7e24 */ /* 0x000fec000f8e00ff */
[----:B------:R-:W-:Y:S01]  /*18f40*/  IMAD.U32 R13, RZ, RZ, UR6 ;  /* 0x00000006ff0d7e24 */ /* 0x000fe2000f8e00ff */
[----:B------:R-:W-:Y:S04]  /*18f50*/  @P0 R2UR UR6, R12 ;  /* 0x000000000c0602ca */ /* 0x000fe800000e0000 */
[----:B------:R-:W-:Y:S11]  /*18f60*/  @P0 R2UR UR7, R13 ;  /* 0x000000000d0702ca */ /* 0x000ff600000e0000 */
[----:B------:R-:W-:Y:S02]  /*18f70*/  @!UPT UIADD3 URZ, UPT, UPT, URZ, URZ, URZ ;  /* 0x000000fffffff290 */ /* 0x000fe4000fffe0ff */
[----:B------:R0:W-:Y:S02]  /*18f80*/  @UP0 UTMALDG.5D.2CTA [UR40], [UR6], desc[URZ] ;  /* 0x0000ff28060005b4 */ /* 0x0001e40008221000 */
[----:B0-----:R-:W-:Y:S01]  /*18f90*/  NOP ;  /* 0x0000000000007918 */ /* 0x001fe20000000000 */
[----:B------:R-:W-:Y:S05]  /*18fa0*/  WARPSYNC.COLLECTIVE R0, `(.L_x_221) ;  /* 0x00000000000c7348 */ /* 0x000fea0003c00000 */
[----:B------:R-:W-:Y:S02]  /*18fb0*/  ELECT P0, UR79, PT ;  /* 0x00000000004f782f */ /* 0x000fe40003800000 */
[----:B------:R-:W-:Y:S01]  /*18fc0*/  MOV R0, UR79 ;  /* 0x0000004f00007c02 */ /* 0x000fe20008000f00 */
[----:B------:R-:W-:Y:S10]  /*18fd0*/  ENDCOLLECTIVE ;  /* 0x000000000000791b */ /* 0x000ff40003800000 */
.L_x_221:
[----:B------:R-:W-:Y:S05]  /*18fe0*/  BSYNC B0 ;  /* 0x0000000000007941 */ /* 0x000fea0003800000 */
.L_x_220:
[----:B------:R-:W-:Y:S01]  /*18ff0*/  @P0 IADD3 R2, P1, PT, R30, 0x1c0, RZ ;  /* 0x000001c01e020810 */ /* 0x000fe20007f3e0ff */
[----:B------:R-:W-:Y:S01]  /*19000*/  UMOV UR17, UR41 ;  /* 0x0000002900117c82 */ /* 0x000fe20008000000 */
[----:B------:R-:W-:Y:S01]  /*19010*/  @P0 R2UR.BROADCAST UR21, R11 ;  /* 0x000000000b1502ca */ /* 0x000fe200008e0000 */
[----:B------:R-:W-:Y:S01]  /*19020*/  UMOV UR22, UR54 ;  /* 0x0000003600167c82 */ /* 0x000fe20008000000 */
[----:B------:R-:W-:Y:S01]  /*19030*/  @P0 R2UR UR16, R2 ;  /* 0x00000000021002ca */ /* 0x000fe200000e0000 */
[----:B------:R-:W-:Y:S01]  /*19040*/  @P0 IMAD.X R0, RZ, RZ, R31, P1 ;  /* 0x000000ffff000224 */ /* 0x000fe200008e061f */
[----:B------:R-:W-:Y:S01]  /*19050*/  @P0 R2UR.BROADCAST UR20, R3 ;  /* 0x00000000031402ca */ /* 0x000fe200008e0000 */
[----:B------:R-:W-:Y:S01]  /*19060*/  VOTEU.ANY UP0, P0 ;  /* 0x0000000000ff7886 */ /* 0x000fe20000000100 */
[----:B------:R-:W-:Y:S01]  /*19070*/  @P0 R2UR.BROADCAST UR19, R14 ;  /* 0x000000000e1302ca */ /* 0x000fe200008e0000 */
[----:B------:R-:W-:Y:S01]  /*19080*/  BSSY B0, `(.L_x_222) ;  /* 0x0000011000007945 */ /* 0x000fe20003800000 */
[----:B------:R-:W-:Y:S01]  /*19090*/  @P0 R2UR UR15, R0 ;  /* 0x00000000000f02ca */ /* 0x000fe200000e0000 */
[----:B------:R-:W-:Y:S01]  /*190a0*/  IMAD.MOV.U32 R0, RZ, RZ, -0x1 ;  /* 0xffffffffff007424 */ /* 0x000fe200078e00ff */
[----:B------:R-:W-:Y:S05]  /*190b0*/  @UP0 UMOV UR18, 0x40 ;  /* 0x0000004000120882 */ /* 0x000fea0000000000 */
[----:B------:R-:W-:Y:S01]  /*190c0*/  IMAD.U32 R12, RZ, RZ, UR16 ;  /* 0x00000010ff0c7e24 */ /* 0x000fe2000f8e00ff */
[----:B------:R-:W-:Y:S01]  /*190d0*/  @UP0 UIADD3 UR16, UPT, UPT, UR4, 0x21180, URZ ;  /* 0x0002118004100890 */ /* 0x000fe2000fffe0ff */
[----:B------:R-:W-:Y:S03]  /*190e0*/  VOTEU.ANY UP0, P0 ;  /* 0x0000000000ff7886 */ /* 0x000fe60000000100 */
[----:B------:R-:W-:Y:S01]  /*190f0*/  @P0 R2UR UR6, R12 ;  /* 0x000000000c0602ca */ /* 0x000fe200000e0000 */
[----:B------:R-:W-:Y:S05]  /*19100*/  IMAD.U32 R13, RZ, RZ, UR15 ;  /* 0x0000000fff0d7e24 */ /* 0x000fea000f8e00ff */
        /* <DEDUP_REMOVED lines=8> */
.L_x_223:
[----:B------:R-:W-:Y:S05]  /*19190*/  BSYNC B0 ;  /* 0x0000000000007941 */ /* 0x000fea0003800000 */
.L_x_222:
        /* <DEDUP_REMOVED lines=9> */
[----:B------:R-:W-:Y:S01]  /*19230*/  @UP0 UMOV UR10, 0x80 ;  /* 0x00000080000a0882 */ /* 0x000fe20000000000 */
[----:B------:R-:W-:Y:S01]  /*19240*/  @P0 R2UR UR8, R0 ;  /* 0x00000000000802ca */ /* 0x000fe200000e0000 */
[----:B------:R-:W-:Y:S06]  /*19250*/  IMAD.MOV.U32 R0, RZ, RZ, -0x1 ;  /* 0xffffffffff007424 */ /* 0x000fec00078e00ff */
[----:B------:R-:W-:Y:S01]  /*19260*/  IMAD.U32 R12, RZ, RZ, UR9 ;  /* 0x00000009ff0c7e24 */ /* 0x000fe2000f8e00ff */
[----:B------:R-:W-:Y:S04]  /*19270*/  UMOV UR9, UR41 ;  /* 0x0000002900097c82 */ /* 0x000fe80008000000 */
[----:B------:R-:W-:Y:S01]  /*19280*/  @P0 R2UR UR6, R12 ;  /* 0x000000000c0602ca */ /* 0x000fe200000e0000 */
[----:B------:R-:W-:Y:S01]  /*19290*/  IMAD.U32 R13, RZ, RZ, UR8 ;  /* 0x00000008ff0d7e24 */ /* 0x000fe2000f8e00ff */
[----:B------:R-:W-:Y:S01]  /*192a0*/  @UP0 UIADD3 UR8, UPT, UPT, UR4, 0x22180, URZ ;  /* 0x0002218004080890 */ /* 0x000fe2000fffe0ff */
[----:B------:R-:W-:Y:S03]  /*192b0*/  VOTEU.ANY UP0, P0 ;  /* 0x0000000000ff7886 */ /* 0x000fe60000000100 */
[----:B------:R-:W-:Y:S11]  /*192c0*/  @P0 R2UR UR7, R13 ;  /* 0x000000000d0702ca */ /* 0x000ff600000e0000 */
[----:B------:R-:W-:Y:S02]  /*192d0*/  @!UPT UIADD3 URZ, UPT, UPT, URZ, URZ, URZ ;  /* 0x000000fffffff290 */ /* 0x000fe4000fffe0ff */
[----:B------:R0:W-:Y:S02]  /*192e0*/  @UP0 UTMALDG.5D.2CTA [UR8], [UR6], desc[URZ] ;  /* 0x0000ff08060005b4 */ /* 0x0001e40008221000 */
[----:B0-----:R-:W-:Y:S01]  /*192f0*/  NOP ;  /* 0x0000000000007918 */ /* 0x001fe20000000000 */
[----:B------:R-:W-:Y:S05]  /*19300*/  WARPSYNC.COLLECTIVE R0, `(.L_x_225) ;  /* 0x00000000000c7348 */ /* 0x000fea0003c00000 */
[----:B------:R-:W-:Y:S02]  /*19310*/  ELECT P0, UR79, PT ;  /* 0x00000000004f782f */ /* 0x000fe40003800000 */
[----:B------:R-:W-:Y:S01]  /*19320*/  MOV R0, UR79 ;  /* 0x0000004f00007c02 */ /* 0x000fe20008000f00 */
[----:B------:R-:W-:Y:S05]  /*19330*/  ENDCOLLECTIVE ;  /* 0x000000000000791b */ /* 0x000fea0003800000 */
.L_x_225:
[----:B------:R-:W-:Y:S05]  /*19340*/  BSYNC B0 ;  /* 0x0000000000007941 */ /* 0x000fea0003800000 */
.L_x_224:
[----:B------:R-:W-:Y:S01]  /*19350*/  MOV R21, R5 ;  /* 0x0000000500157202 */ /* 0x000fe20000000f00 */
[----:B------:R-:W-:Y:S06]  /*19360*/  BRA `(.L_x_226) ;  /* 0xfffffec400d07947 */ /* 0x000fec000383ffff */
.L_x_74:
[-C--:B------:R-:W-:Y:S02]  /*19370*/  MOV R12, R0.reuse ;  /* 0x00000000000c7202 */ /* 0x080fe40000000f00 */
[----:B------:R-:W-:Y:S07]  /*19380*/  MOV R13, R0 ;  /* 0x00000000000d7202 */ /* 0x000fee0000000f00 */
.L_x_227:
[----:B-1----:R1:W2:Y:S02]  /*19390*/  SYNCS.PHASECHK.TRANS64.TRYWAIT P0, [R33+URZ+0x68], R13 ;  /* 0x0000680d210075a7 */ /* 0x0022a400080011ff */
[----:B--2---:R-:W-:Y:S05]  /*193a0*/  @!P0 NANOSLEEP.SYNCS 0x989680 ;  /* 0x009896800000895d */ /* 0x004fea0003900000 */
[----:B------:R-:W2:Y:S02]  /*193b0*/  @!P0 SYNCS.PHASECHK.TRANS64 P0, [R33+URZ+0x68], R13 ;  /* 0x0000680d210085a7 */ /* 0x000ea400080010ff */
[----:B--2---:R-:W-:Y:S05]  /*193c0*/  @!P0 BRA `(.L_x_227) ;  /* 0xfffffffc00f08947 */ /* 0x004fea000383ffff */
[----:B------:R-:W-:Y:S05]  /*193d0*/  BRA `(.L_x_228) ;  /* 0xfffffec800107947 */ /* 0x000fea000383ffff */
.L_x_76:
[-C--:B------:R-:W-:Y:S02]  /*193e0*/  MOV R12, R0.reuse ;  /* 0x00000000000c7202 */ /* 0x080fe40000000f00 */
[----:B------:R-:W-:Y:S07]  /*193f0*/  MOV R13, R0 ;  /* 0x00000000000d7202 */ /* 0x000fee0000000f00 */
.L_x_229:
[----:B0-----:R0:W1:Y:S02]  /*19400*/  SYNCS.PHASECHK.TRANS64.TRYWAIT P0, [R33+URZ+0x48], R13 ;  /* 0x0000480d210075a7 */ /* 0x00106400080011ff */
[----:B-1----:R-:W-:Y:S05]  /*19410*/  @!P0 NANOSLEEP.SYNCS 0x989680 ;  /* 0x009896800000895d */ /* 0x002fea0003900000 */
[----:B------:R-:W1:Y:S02]  /*19420*/  @!P0 SYNCS.PHASECHK.TRANS64 P0, [R33+URZ+0x48], R13 ;  /* 0x0000480d210085a7 */ /* 0x000e6400080010ff */
[----:B-1----:R-:W-:Y:S05]  /*19430*/  @!P0 BRA `(.L_x_229) ;  /* 0xfffffffc00f08947 */ /* 0x002fea000383ffff */
[----:B------:R-:W-:Y:S05]  /*19440*/  BRA `(.L_x_230) ;  /* 0xfffffec800947947 */ /* 0x000fea000383ffff */
.L_x_78:
[----:B------:R-:W-:Y:S01]  /*19450*/  MOV R0, 0xffffffff ;  /* 0xffffffff00007802 */ /* 0x000fe20000000f00 */
[----:B------:R-:W-:Y:S06]  /*19460*/  BSSY B0, `(.L_x_231) ;  /* 0x0000005000007945 */ /* 0x000fec0003800000 */
[----:B0-----:R-:W-:Y:S05]  /*19470*/  WARPSYNC.COLLECTIVE R0, `(.L_x_232) ;  /* 0x00000000000c7348 */ /* 0x001fea0003c00000 */
[----:B------:R-:W-:Y:S02]  /*19480*/  ELECT P0, UR79, PT ;  /* 0x00000000004f782f */ /* 0x000fe40003800000 */
[----:B------:R-:W-:Y:S01]  /*19490*/  MOV R0, UR79 ;  /* 0x0000004f00007c02 */ /* 0x000fe20008000f00 */
[----:B------:R-:W-:Y:S10]  /*194a0*/  ENDCOLLECTIVE ;  /* 0x000000000000791b */ /* 0x000ff40003800000 */
.L_x_232:
[----:B------:R-:W-:Y:S05]  /*194b0*/  BSYNC B0 ;  /* 0x0000000000007941 */ /* 0x000fea0003800000 */
.L_x_231:
[----:B------:R-:W-:Y:S05]  /*194c0*/  BRA `(.L_x_233) ;  /* 0xfffffec8008c7947 */ /* 0x000fea000383ffff */
.L_x_79:
[----:B-1----:R-:W-:Y:S01]  /*194d0*/  MOV R0, 0xffffffff ;  /* 0xffffffff00007802 */ /* 0x002fe20000000f00 */
[----:B------:R-:W-:Y:S06]  /*194e0*/  BSSY B0, `(.L_x_234) ;  /* 0x0000005000007945 */ /* 0x000fec0003800000 */
[----:B0-----:R-:W-:Y:S05]  /*194f0*/  WARPSYNC.COLLECTIVE R0, `(.L_x_235) ;  /* 0x00000000000c7348 */ /* 0x001fea0003c00000 */
[----:B------:R-:W-:Y:S02]  /*19500*/  ELECT P0, UR79, PT ;  /* 0x00000000004f782f */ /* 0x000fe40003800000 */
[----:B------:R-:W-:Y:S01]  /*19510*/  MOV R0, UR79 ;  /* 0x0000004f00007c02 */ /* 0x000fe20008000f00 */
[----:B------:R-:W-:Y:S10]  /*19520*/  ENDCOLLECTIVE ;  /* 0x000000000000791b */ /* 0x000ff40003800000 */
.L_x_235:
[----:B------:R-:W-:Y:S05]  /*19530*/  BSYNC B0 ;  /* 0x0000000000007941 */ /* 0x000fea0003800000 */
.L_x_234:
        /* <DEDUP_REMOVED lines=25> */
.L_x_237:
[----:B------:R-:W-:Y:S05]  /*196d0*/  BSYNC B0 ;  /* 0x0000000000007941 */ /* 0x000fea0003800000 */
.L_x_236:
        /* <DEDUP_REMOVED lines=26> */
.L_x_239:
[----:B------:R-:W-:Y:S05]  /*19880*/  BSYNC B0 ;  /* 0x0000000000007941 */ /* 0x000fea0003800000 */
.L_x_238:
        /* <DEDUP_REMOVED lines=26> */
.L_x_241:
[----:B------:R-:W-:Y:S05]  /*19a30*/  BSYNC B0 ;  /* 0x0000000000007941 */ /* 0x000fea0003800000 */
.L_x_240:
[----:B------:R-:W-:Y:S01]  /*19a40*/  MOV R20, R15 ;  /* 0x0000000f00147202 */ /* 0x000fe20000000f00 */
[----:B------:R-:W-:Y:S06]  /*19a50*/  BRA `(.L_x_242) ;  /* 0xfffffec8003c7947 */ /* 0x000fec000383ffff */
.L_x_81:
[-C--:B------:R-:W-:Y:S02]  /*19a60*/  MOV R12, R0.reuse ;  /* 0x00000000000c7202 */ /* 0x080fe40000000f00 */
[----:B------:R-:W-:Y:S07]  /*19a70*/  MOV R13, R0 ;  /* 0x00000000000d7202 */ /* 0x000fee0000000f00 */
.L_x_243:
[----:B0-----:R0:W1:Y:S02]  /*19a80*/  SYNCS.PHASECHK.TRANS64.TRYWAIT P0, [R33+URZ+0x78], R13 ;  /* 0x0000780d210075a7 */ /* 0x00106400080011ff */
[----:B-1----:R-:W-:Y:S05]  /*19a90*/  @!P0 NANOSLEEP.SYNCS 0x989680 ;  /* 0x009896800000895d */ /* 0x002fea0003900000 */
[----:B------:R-:W1:Y:S02]  /*19aa0*/  @!P0 SYNCS.PHASECHK.TRANS64 P0, [R33+URZ+0x78], R13 ;  /* 0x0000780d210085a7 */ /* 0x000e6400080010ff */
[----:B-1----:R-:W-:Y:S05]  /*19ab0*/  @!P0 BRA `(.L_x_243) ;  /* 0xfffffffc00f08947 */ /* 0x002fea000383ffff */
[----:B------:R-:W-:Y:S05]  /*19ac0*/  BRA `(.L_x_244) ;  /* 0xfffffec8007c7947 */ /* 0x000fea000383ffff */
.L_x_83:
[-C--:B------:R-:W-:Y:S02]  /*19ad0*/  MOV R12, R0.reuse ;  /* 0x00000000000c7202 */ /* 0x080fe40000000f00 */
[----:B------:R-:W-:Y:S07]  /*19ae0*/  MOV R13, R0 ;  /* 0x00000000000d7202 */ /* 0x000fee0000000f00 */
.L_x_245:
[----:B0-----:R0:W1:Y:S02]  /*19af0*/  SYNCS.PHASECHK.TRANS64.TRYWAIT P0, [R33+URZ+0x58], R13 ;  /* 0x0000580d210075a7 */ /* 0x00106400080011ff */
[----:B-1----:R-:W-:Y:S05]  /*19b00*/  @!P0 NANOSLEEP.SYNCS 0x989680 ;  /* 0x009896800000895d */ /* 0x002fea0003900000 */
[----:B------:R-:W1:Y:S02]  /*19b10*/  @!P0 SYNCS.PHASECHK.TRANS64 P0, [R33+URZ+0x58], R13 ;  /* 0x0000580d210085a7 */ /* 0x000e6400080010ff */
[----:B-1----:R-:W-:Y:S05]  /*19b20*/  @!P0 BRA `(.L_x_245) ;  /* 0xfffffffc00f08947 */ /* 0x002fea000383ffff */
[----:B------:R-:W-:Y:S05]  /*19b30*/  BRA `(.L_x_246) ;  /* 0xfffffec800f07947 */ /* 0x000fea000383ffff */
.L_x_85:
[----:B------:R-:W-:Y:S01]  /*19b40*/  MOV R0, 0xffffffff ;  /* 0xffffffff00007802 */ /* 0x000fe20000000f00 */
[----:B------:R-:W-:Y:S06]  /*19b50*/  BSSY B0, `(.L_x_247) ;  /* 0x0000005000007945 */ /* 0x000fec0003800000 */
[----:B0-----:R-:W-:Y:S05]  /*19b60*/  WARPSYNC.COLLECTIVE R0, `(.L_x_248) ;  /* 0x00000000000c7348 */ /* 0x001fea0003c00000 */
[----:B------:R-:W-:Y:S02]  /*19b70*/  ELECT P0, UR79, PT ;  /* 0x00000000004f782f */ /* 0x000fe40003800000 */
[----:B------:R-:W-:Y:S01]  /*19b80*/  MOV R0, UR79 ;  /* 0x0000004f00007c02 */ /* 0x000fe20008000f00 */
[----:B------:R-:W-:Y:S10]  /*19b90*/  ENDCOLLECTIVE ;  /* 0x000000000000791b */ /* 0x000ff40003800000 */
.L_x_248:
[----:B------:R-:W-:Y:S05]  /*19ba0*/  BSYNC B0 ;  /* 0x0000000000007941 */ /* 0x000fea0003800000 */
.L_x_247:
[----:B------:R-:W-:Y:S05]  /*19bb0*/  BRA `(.L_x_249) ;  /* 0xfffffec800e87947 */ /* 0x000fea000383ffff */
.L_x_86:
[----:B-1----:R-:W-:Y:S01]  /*19bc0*/  MOV R0, 0xffffffff ;  /* 0xffffffff00007802 */ /* 0x002fe20000000f00 */
[----:B------:R-:W-:Y:S06]  /*19bd0*/  BSSY B0, `(.L_x_250) ;  /* 0x0000005000007945 */ /* 0x000fec0003800000 */
[----:B0-----:R-:W-:Y:S05]  /*19be0*/  WARPSYNC.COLLECTIVE R0, `(.L_x_251) ;  /* 0x00000000000c7348 */ /* 0x001fea0003c00000 */
[----:B------:R-:W-:Y:S02]  /*19bf0*/  ELECT P0, UR79, PT ;  /* 0x00000000004f782f */ /* 0x000fe40003800000 */
[----:B------:R-:W-:Y:S01]  /*19c00*/  MOV R0, UR79 ;  /* 0x0000004f00007c02 */ /* 0x000fe20008000f00 */
[----:B------:R-:W-:Y:S10]  /*19c10*/  ENDCOLLECTIVE ;  /* 0x000000000000791b */ /* 0x000ff40003800000 */
.L_x_251:
[----:B------:R-:W-:Y:S05]  /*19c20*/  BSYNC B0 ;  /* 0x0000000000007941 */ /* 0x000fea0003800000 */
.L_x_250:
        /* <DEDUP_REMOVED lines=11> */
[----:B------:R-:W-:Y:S01]  /*19ce0*/  VOTEU.ANY UP0, P0 ;  /* 0x0000000000ff7886 */ /* 0x000fe20000000100 */
[----:B------:R-:W-:Y:S05]  /*19cf0*/  IMAD.MOV.U32 R0, RZ, RZ, -0x1 ;  /* 0xffffffffff007424 */ /* 0x000fea00078e00ff */
        /* <DEDUP_REMOVED lines=11> */
.L_x_253:
[----:B------:R-:W-:Y:S05]  /*19db0*/  BSYNC B0 ;  /* 0x0000000000007941 */ /* 0x000fea0003800000 */
.L_x_252:
[----:B------:R-:W-:Y:S01]  /*19dc0*/  MOV R23, R5 ;  /* 0x0000000500177202 */ /* 0x000fe20000000f00 */
[----:B------:R-:W-:Y:S06]  /*19dd0*/  BRA `(.L_x_254) ;  /* 0xfffffec800d47947 */ /* 0x000fec000383ffff */
.L_x_88:
[-C--:B------:R-:W-:Y:S02]  /*19de0*/  MOV R12, R0.reuse ;  /* 0x00000000000c7202 */ /* 0x080fe40000000f00 */
[----:B------:R-:W-:Y:S07]  /*19df0*/  MOV R13, R0 ;  /* 0x00000000000d7202 */ /* 0x000fee0000000f00 */
.L_x_255:
[----:B0-----:R0:W1:Y:S02]  /*19e00*/  SYNCS.PHASECHK.TRANS64.TRYWAIT P0, [R33+URZ+0x38], R13 ;  /* 0x0000380d210075a7 */ /* 0x00106400080011ff */
[----:B-1----:R-:W-:Y:S05]  /*19e10*/  @!P0 NANOSLEEP.SYNCS 0x989680 ;  /* 0x009896800000895d */ /* 0x002fea0003900000 */
[----:B------:R-:W1:Y:S02]  /*19e20*/  @!P0 SYNCS.PHASECHK.TRANS64 P0, [R33+URZ+0x38], R13 ;  /* 0x0000380d210085a7 */ /* 0x000e6400080010ff */
[----:B-1----:R-:W-:Y:S05]  /*19e30*/  @!P0 BRA `(.L_x_255) ;  /* 0xfffffffc00f08947 */ /* 0x002fea000383ffff */
[----:B------:R-:W-:Y:S05]  /*19e40*/  BRA `(.L_x_256) ;  /* 0xfffffecc00147947 */ /* 0x000fea000383ffff */
.L_x_90:
[----:B------:R-:W-:Y:S01]  /*19e50*/  MOV R0, 0xffffffff ;  /* 0xffffffff00007802 */ /* 0x000fe20000000f00 */
[----:B------:R-:W-:Y:S06]  /*19e60*/  BSSY B0, `(.L_x_257) ;  /* 0x0000005000007945 */ /* 0x000fec0003800000 */
[----:B0-----:R-:W-:Y:S05]  /*19e70*/  WARPSYNC.COLLECTIVE R0, `(.L_x_258) ;  /* 0x00000000000c7348 */ /* 0x001fea0003c00000 */
[----:B------:R-:W-:Y:S02]  /*19e80*/  ELECT P0, UR79, PT ;  /* 0x00000000004f782f */ /* 0x000fe40003800000 */
[----:B------:R-:W-:Y:S01]  /*19e90*/  MOV R0, UR79 ;  /* 0x0000004f00007c02 */ /* 0x000fe20008000f00 */
[----:B------:R-:W-:Y:S10]  /*19ea0*/  ENDCOLLECTIVE ;  /* 0x000000000000791b */ /* 0x000ff40003800000 */
.L_x_258:
[----:B------:R-:W-:Y:S05]  /*19eb0*/  BSYNC B0 ;  /* 0x0000000000007941 */ /* 0x000fea0003800000 */
.L_x_257:
[----:B------:R-:W-:Y:S05]  /*19ec0*/  BRA `(.L_x_259) ;  /* 0xfffffecc000c7947 */ /* 0x000fea000383ffff */
.L_x_91:
[----:B-1----:R-:W-:Y:S01]  /*19ed0*/  MOV R0, 0xffffffff ;  /* 0xffffffff00007802 */ /* 0x002fe20000000f00 */
[----:B------:R-:W-:Y:S06]  /*19ee0*/  BSSY B0, `(.L_x_260) ;  /* 0x0000005000007945 */ /* 0x000fec0003800000 */
[----:B0-----:R-:W-:Y:S05]  /*19ef0*/  WARPSYNC.COLLECTIVE R0, `(.L_x_261) ;  /* 0x00000000000c7348 */ /* 0x001fea0003c00000 */
[----:B------:R-:W-:Y:S02]  /*19f00*/  ELECT P0, UR79, PT ;  /* 0x00000000004f782f */ /* 0x000fe40003800000 */
[----:B------:R-:W-:Y:S01]  /*19f10*/  MOV R0, UR79 ;  /* 0x0000004f00007c02 */ /* 0x000fe20008000f00 */
[----:B------:R-:W-:Y:S10]  /*19f20*/  ENDCOLLECTIVE ;  /* 0x000000000000791b */ /* 0x000ff40003800000 */
.L_x_261:
[----:B------:R-:W-:Y:S05]  /*19f30*/  BSYNC B0 ;  /* 0x0000000000007941 */ /* 0x000fea0003800000 */
.L_x_260:
        /* <DEDUP_REMOVED lines=9> */
[----:B------:R-:W-:Y:S01]  /*19fd0*/  UMOV UR14, UR54 ;  /* 0x00000036000e7c82 */ /* 0x000fe20008000000 */
[----:B------:R-:W-:Y:S01]  /*19fe0*/  @P0 R2UR UR6, R0 ;  /* 0x00000000000602ca */ /* 0x000fe200000e0000 */
[----:B------:R-:W-:Y:S01]  /*19ff0*/  BSSY B0, `(.L_x_262) ;  /* 0x000000f000007945 */ /* 0x000fe20003800000 */
[----:B------:R-:W-:Y:S01]  /*1a000*/  @UP0 UIADD3 UR8, UPT, UPT, UR4, 0x24180, URZ ;  /* 0x0002418004080890 */ /* 0x000fe2000fffe0ff */
[----:B------:R-:W-:Y:S01]  /*1a010*/  IMAD.MOV.U32 R0, RZ, RZ, -0x1 ;  /* 0xffffffffff007424 */ /* 0x000fe200078e00ff */
[----:B------:R-:W-:Y:S03]  /*1a020*/  VOTEU.ANY UP0, P0 ;  /* 0x0000000000ff7886 */ /* 0x000fe60000000100 */
        /* <DEDUP_REMOVED lines=11> */
.L_x_263:
[----:B------:R-:W-:Y:S05]  /*1a0e0*/  BSYNC B0 ;  /* 0x0000000000007941 */ /* 0x000fea0003800000 */
.L_x_262:
[----:B------:R-:W-:Y:S01]  /*1a0f0*/  MOV R22, R5 ;  /* 0x0000000500167202 */ /* 0x000fe20000000f00 */
[----:B------:R-:W-:Y:S06]  /*1a100*/  BRA `(.L_x_264) ;  /* 0xfffffec800ec7947 */ /* 0x000fec000383ffff */
.L_x_94:
[----:B--2---:R2:W3:Y:S02]  /*1a110*/  SYNCS.PHASECHK.TRANS64.TRYWAIT P1, [R33+URZ+0x18], RZ ;  /* 0x000018ff210075a7 */ /* 0x0044e400080211ff */
[----:B---3--:R-:W-:Y:S05]  /*1a120*/  @!P1 NANOSLEEP.SYNCS 0x989680 ;  /* 0x009896800000995d */ /* 0x008fea0003900000 */
[----:B------:R-:W3:Y:S02]  /*1a130*/  @!P1 SYNCS.PHASECHK.TRANS64 P1, [R33+URZ+0x18], RZ ;  /* 0x000018ff210095a7 */ /* 0x000ee400080210ff */
[----:B---3--:R-:W-:Y:S05]  /*1a140*/  @!P1 BRA `(.L_x_94) ;  /* 0xfffffffc00f09947 */ /* 0x008fea000383ffff */
[----:B------:R-:W-:Y:S05]  /*1a150*/  BRA `(.L_x_265) ;  /* 0xfffffec800f87947 */ /* 0x000fea000383ffff */
.L_x_97:
[----:B------:R-:W-:Y:S01]  /*1a160*/  BSSY B0, `(.L_x_266) ;  /* 0x0000006000007945 */ /* 0x000fe20003800000 */
[----:B------:R-:W-:-:S07]  /*1a170*/  MOV R0, 0xffffffff ;  /* 0xffffffff00007802 */ /* 0x000fce0000000f00 */
[----:B012---:R-:W-:Y:S05]  /*1a180*/  WARPSYNC.COLLECTIVE R0, `(.L_x_267) ;  /* 0x00000000000c7348 */ /* 0x007fea0003c00000 */
[----:B------:R-:W-:Y:S02]  /*1a190*/  ELECT P0, UR79, PT ;  /* 0x00000000004f782f */ /* 0x000fe40003800000 */
[----:B------:R-:W-:Y:S01]  /*1a1a0*/  MOV R0, UR79 ;  /* 0x0000004f00007c02 */ /* 0x000fe20008000f00 */
[----:B------:R-:W-:Y:S10]  /*1a1b0*/  ENDCOLLECTIVE ;  /* 0x000000000000791b */ /* 0x000ff40003800000 */
.L_x_267:
[----:B------:R-:W-:Y:S05]  /*1a1c0*/  BSYNC B0 ;  /* 0x0000000000007941 */ /* 0x000fea0003800000 */
.L_x_266:
[----:B------:R-:W-:Y:S05]  /*1a1d0*/  BRA `(.L_x_268) ;  /* 0xfffffec800ec7947 */ /* 0x000fea000383ffff */
.L_x_98:
[----:B---3--:R3:W4:Y:S02]  /*1a1e0*/  SYNCS.PHASECHK.TRANS64.TRYWAIT P0, [R33+URZ+0x28], RZ ;  /* 0x000028ff210075a7 */ /* 0x00872400080011ff */
[----:B----4-:R-:W-:Y:S05]  /*1a1f0*/  @!P0 NANOSLEEP.SYNCS 0x989680 ;  /* 0x009896800000895d */ /* 0x010fea0003900000 */
[----:B------:R-:W4:Y:S02]  /*1a200*/  @!P0 SYNCS.PHASECHK.TRANS64 P0, [R33+URZ+0x28], RZ ;  /* 0x000028ff210085a7 */ /* 0x000f2400080010ff */
[----:B----4-:R-:W-:Y:S05]  /*1a210*/  @!P0 BRA `(.L_x_98) ;  /* 0xfffffffc00f08947 */ /* 0x010fea000383ffff */
[----:B------:R-:W-:Y:S05]  /*1a220*/  BRA `(.L_x_269) ;  /* 0xfffffec800e87947 */ /* 0x000fea000383ffff */
.L_x_99:
[----:B------:R-:W-:Y:S01]  /*1a230*/  BSSY B0, `(.L_x_270) ;  /* 0x0000006000007945 */ /* 0x000fe20003800000 */
[----:B------:R-:W-:-:S07]  /*1a240*/  MOV R0, 0xffffffff ;  /* 0xffffffff00007802 */ /* 0x000fce0000000f00 */
[----:B0123--:R-:W-:Y:S05]  /*1a250*/  WARPSYNC.COLLECTIVE R0, `(.L_x_271) ;  /* 0x00000000000c7348 */ /* 0x00ffea0003c00000 */
[----:B------:R-:W-:Y:S02]  /*1a260*/  ELECT P0, UR79, PT ;  /* 0x00000000004f782f */ /* 0x000fe40003800000 */
[----:B------:R-:W-:Y:S01]  /*1a270*/  MOV R0, UR79 ;  /* 0x0000004f00007c02 */ /* 0x000fe20008000f00 */
[----:B------:R-:W-:Y:S10]  /*1a280*/  ENDCOLLECTIVE ;  /* 0x000000000000791b */ /* 0x000ff40003800000 */
.L_x_271:
[----:B------:R-:W-:Y:S05]  /*1a290*/  BSYNC B0 ;  /* 0x0000000000007941 */ /* 0x000fea0003800000 */
.L_x_270:
[----:B------:R-:W-:Y:S05]  /*1a2a0*/  BRA `(.L_x_272) ;  /* 0xfffffec800d47947 */ /* 0x000fea000383ffff */
.L_x_101:
[----:B------:R-:W-:-:S07]  /*1a2b0*/  MOV R3, R2 ;  /* 0x0000000200037202 */ /* 0x000fce0000000f00 */
.L_x_273:
[----:B----4-:R4:W2:Y:S02]  /*1a2c0*/  SYNCS.PHASECHK.TRANS64.TRYWAIT P0, [R33+URZ+0x8], R3 ;  /* 0x00000803210075a7 */ /* 0x0108a400080011ff */
[----:B--2---:R-:W-:Y:S05]  /*1a2d0*/  @!P0 NANOSLEEP.SYNCS 0x989680 ;  /* 0x009896800000895d */ /* 0x004fea0003900000 */
[----:B------:R-:W2:Y:S02]  /*1a2e0*/  @!P0 SYNCS.PHASECHK.TRANS64 P0, [R33+URZ+0x8], R3 ;  /* 0x00000803210085a7 */ /* 0x000ea400080010ff */
[----:B--2---:R-:W-:Y:S05]  /*1a2f0*/  @!P0 BRA `(.L_x_273) ;  /* 0xfffffffc00f08947 */ /* 0x004fea000383ffff */
[----:B------:R-:W-:Y:S05]  /*1a300*/  BRA `(.L_x_274) ;  /* 0xfffffec800d47947 */ /* 0x000fea000383ffff */
.L_x_102:
[----:B------:R-:W-:Y:S01]  /*1a310*/  BSSY B0, `(.L_x_275) ;  /* 0x0000006000007945 */ /* 0x000fe20003800000 */
[----:B------:R-:W-:-:S07]  /*1a320*/  MOV R0, 0xffffffff ;  /* 0xffffffff00007802 */ /* 0x000fce0000000f00 */
[----:B01234-:R-:W-:Y:S05]  /*1a330*/  WARPSYNC.COLLECTIVE R0, `(.L_x_276) ;  /* 0x00000000000c7348 */ /* 0x01ffea0003c00000 */
[----:B------:R-:W-:Y:S02]  /*1a340*/  ELECT P0, UR79, PT ;  /* 0x00000000004f782f */ /* 0x000fe40003800000 */
[----:B------:R-:W-:Y:S01]  /*1a350*/  MOV R0, UR79 ;  /* 0x0000004f00007c02 */ /* 0x000fe20008000f00 */
[----:B------:R-:W-:Y:S10]  /*1a360*/  ENDCOLLECTIVE ;  /* 0x000000000000791b */ /* 0x000ff40003800000 */
.L_x_276:
[----:B------:R-:W-:Y:S05]  /*1a370*/  BSYNC B0 ;  /* 0x0000000000007941 */ /* 0x000fea0003800000 */
.L_x_275:
[----:B------:R-:W-:Y:S05]  /*1a380*/  BRA `(.L_x_277) ;  /* 0xfffffec800c47947 */ /* 0x000fea000383ffff */
.L_x_104:
[----:B------:R-:W-:-:S07]  /*1a390*/  MOV R27, R26 ;  /* 0x0000001a001b7202 */ /* 0x000fce0000000f00 */
.L_x_278:
[----:B--2---:R2:W3:Y:S02]  /*1a3a0*/  SYNCS.PHASECHK.TRANS64.TRYWAIT P0, [R33+URZ+0x68], R27 ;  /* 0x0000681b210075a7 */ /* 0x0044e400080011ff */
[----:B---3--:R-:W-:Y:S05]  /*1a3b0*/  @!P0 NANOSLEEP.SYNCS 0x989680 ;  /* 0x009896800000895d */ /* 0x008fea0003900000 */
[----:B------:R-:W3:Y:S02]  /*1a3c0*/  @!P0 SYNCS.PHASECHK.TRANS64 P0, [R33+URZ+0x68], R27 ;  /* 0x0000681b210085a7 */ /* 0x000ee400080010ff */
[----:B---3--:R-:W-:Y:S05]  /*1a3d0*/  @!P0 BRA `(.L_x_278) ;  /* 0xfffffffc00f08947 */ /* 0x008fea000383ffff */
[----:B------:R-:W-:Y:S05]  /*1a3e0*/  BRA `(.L_x_279) ;  /* 0xfffffec800c87947 */ /* 0x000fea000383ffff */
.L_x_106:
[----:B------:R-:W-:-:S07]  /*1a3f0*/  MOV R21, R20 ;  /* 0x0000001400157202 */ /* 0x000fce0000000f00 */
.L_x_280:
[----:B--2---:R2:W3:Y:S02]  /*1a400*/  SYNCS.PHASECHK.TRANS64.TRYWAIT P0, [R33+URZ+0x48], R21 ;  /* 0x00004815210075a7 */ /* 0x0044e400080011ff */
[----:B---3--:R-:W-:Y:S05]  /*1a410*/  @!P0 NANOSLEEP.SYNCS 0x989680 ;  /* 0x009896800000895d */ /* 0x008fea0003900000 */
[----:B------:R-:W3:Y:S02]  /*1a420*/  @!P0 SYNCS.PHASECHK.TRANS64 P0, [R33+URZ+0x48], R21 ;  /* 0x00004815210085a7 */ /* 0x000ee400080010ff */
[----:B---3--:R-:W-:Y:S05]  /*1a430*/  @!P0 BRA `(.L_x_280) ;  /* 0xfffffffc00f08947 */ /* 0x008fea000383ffff */
[----:B------:R-:W-:Y:S05]  /*1a440*/  BRA `(.L_x_281) ;  /* 0xfffffec800c07947 */ /* 0x000fea000383ffff */
.L_x_107:
[----:B------:R-:W-:Y:S01]  /*1a450*/  BSSY B0, `(.L_x_282) ;  /* 0x0000006000007945 */ /* 0x000fe20003800000 */
[----:B------:R-:W-:-:S07]  /*1a460*/  MOV R0, 0xffffffff ;  /* 0xffffffff00007802 */ /* 0x000fce0000000f00 */
[----:B01234-:R-:W-:Y:S05]  /*1a470*/  WARPSYNC.COLLECTIVE R0, `(.L_x_283) ;  /* 0x00000000000c7348 */ /* 0x01ffea0003c00000 */
[----:B------:R-:W-:Y:S02]  /*1a480*/  ELECT P0, UR79, PT ;  /* 0x00000000004f782f */ /* 0x000fe40003800000 */
[----:B------:R-:W-:Y:S01]  /*1a490*/  MOV R0, UR79 ;  /* 0x0000004f00007c02 */ /* 0x000fe20008000f00 */
[----:B------:R-:W-:Y:S10]  /*1a4a0*/  ENDCOLLECTIVE ;  /* 0x000000000000791b */ /* 0x000ff40003800000 */
.L_x_283:
[----:B------:R-:W-:Y:S05]  /*1a4b0*/  BSYNC B0 ;  /* 0x0000000000007941 */ /* 0x000fea0003800000 */
.L_x_282:
[----:B------:R-:W-:Y:S05]  /*1a4c0*/  BRA `(.L_x_284) ;  /* 0xfffffec800b07947 */ /* 0x000fea000383ffff */
.L_x_109:
[----:B----4-:R-:W-:-:S07]  /*1a4d0*/  MOV R3, R2 ;  /* 0x0000000200037202 */ /* 0x010fce0000000f00 */
.L_x_285:
[----:B--2---:R2:W4:Y:S02]  /*1a4e0*/  SYNCS.PHASECHK.TRANS64.TRYWAIT P0, [R33+URZ+0x58], R3 ;  /* 0x00005803210075a7 */ /* 0x00452400080011ff */
[----:B----4-:R-:W-:Y:S05]  /*1a4f0*/  @!P0 NANOSLEEP.SYNCS 0x989680 ;  /* 0x009896800000895d */ /* 0x010fea0003900000 */
[----:B------:R-:W4:Y:S02]  /*1a500*/  @!P0 SYNCS.PHASECHK.TRANS64 P0, [R33+URZ+0x58], R3 ;  /* 0x00005803210085a7 */ /* 0x000f2400080010ff */
[----:B----4-:R-:W-:Y:S05]  /*1a510*/  @!P0 BRA `(.L_x_285) ;  /* 0xfffffffc00f08947 */ /* 0x010fea000383ffff */
[----:B------:R-:W-:Y:S05]  /*1a520*/  BRA `(.L_x_286) ;  /* 0xfffffec800b07947 */ /* 0x000fea000383ffff */
.L_x_110:
[----:B------:R-:W-:Y:S01]  /*1a530*/  BSSY B0, `(.L_x_287) ;  /* 0x0000006000007945 */ /* 0x000fe20003800000 */
[----:B------:R-:W-:-:S07]  /*1a540*/  MOV R0, 0xffffffff ;  /* 0xffffffff00007802 */ /* 0x000fce0000000f00 */
[----:B01234-:R-:W-:Y:S05]  /*1a550*/  WARPSYNC.COLLECTIVE R0, `(.L_x_288) ;  /* 0x00000000000c7348 */ /* 0x01ffea0003c00000 */
[----:B------:R-:W-:Y:S02]  /*1a560*/  ELECT P0, UR79, PT ;  /* 0x00000000004f782f */ /* 0x000fe40003800000 */
[----:B------:R-:W-:Y:S01]  /*1a570*/  MOV R0, UR79 ;  /* 0x0000004f00007c02 */ /* 0x000fe20008000f00 */
[----:B------:R-:W-:Y:S10]  /*1a580*/  ENDCOLLECTIVE ;  /* 0x000000000000791b */ /* 0x000ff40003800000 */
.L_x_288:
[----:B------:R-:W-:Y:S05]  /*1a590*/  BSYNC B0 ;  /* 0x0000000000007941 */ /* 0x000fea0003800000 */
.L_x_287:
[----:B------:R-:W-:Y:S05]  /*1a5a0*/  BRA `(.L_x_289) ;  /* 0xfffffec800a07947 */ /* 0x000fea000383ffff */
.L_x_112:
[----:B----4-:R-:W-:-:S07]  /*1a5b0*/  MOV R3, R2 ;  /* 0x0000000200037202 */ /* 0x010fce0000000f00 */
.L_x_290:
[----:B--2---:R2:W4:Y:S02]  /*1a5c0*/  SYNCS.PHASECHK.TRANS64.TRYWAIT P0, [R33+URZ+0x78], R3 ;  /* 0x00007803210075a7 */ /* 0x00452400080011ff */
[----:B----4-:R-:W-:Y:S05]  /*1a5d0*/  @!P0 NANOSLEEP.SYNCS 0x989680 ;  /* 0x009896800000895d */ /* 0x010fea0003900000 */
[----:B------:R-:W4:Y:S02]  /*1a5e0*/  @!P0 SYNCS.PHASECHK.TRANS64 P0, [R33+URZ+0x78], R3 ;  /* 0x00007803210085a7 */ /* 0x000f2400080010ff */
[----:B----4-:R-:W-:Y:S05]  /*1a5f0*/  @!P0 BRA `(.L_x_290) ;  /* 0xfffffffc00f08947 */ /* 0x010fea000383ffff */
[----:B------:R-:W-:Y:S05]  /*1a600*/  BRA `(.L_x_291) ;  /* 0xfffffec800a47947 */ /* 0x000fea000383ffff */
.L_x_114:
[----:B------:R-:W-:-:S07]  /*1a610*/  MOV R23, R22 ;  /* 0x0000001600177202 */ /* 0x000fce0000000f00 */
.L_x_292:
[----:B--2---:R2:W3:Y:S02]  /*1a620*/  SYNCS.PHASECHK.TRANS64.TRYWAIT P0, [R33+URZ+0x38], R23 ;  /* 0x00003817210075a7 */ /* 0x0044e400080011ff */
[----:B---3--:R-:W-:Y:S05]  /*1a630*/  @!P0 NANOSLEEP.SYNCS 0x989680 ;  /* 0x009896800000895d */ /* 0x008fea0003900000 */
[----:B------:R-:W3:Y:S02]  /*1a640*/  @!P0 SYNCS.PHASECHK.TRANS64 P0, [R33+URZ+0x38], R23 ;  /* 0x00003817210085a7 */ /* 0x000ee400080010ff */
[----:B---3--:R-:W-:Y:S05]  /*1a650*/  @!P0 BRA `(.L_x_292) ;  /* 0xfffffffc00f08947 */ /* 0x008fea000383ffff */
[----:B------:R-:W-:Y:S05]  /*1a660*/  BRA `(.L_x_293) ;  /* 0xfffffec8009c7947 */ /* 0x000fea000383ffff */
.L_x_115:
[----:B------:R-:W-:Y:S01]  /*1a670*/  BSSY B0, `(.L_x_294) ;  /* 0x0000006000007945 */ /* 0x000fe20003800000 */
[----:B------:R-:W-:-:S07]  /*1a680*/  MOV R0, 0xffffffff ;  /* 0xffffffff00007802 */ /* 0x000fce0000000f00 */
[----:B01234-:R-:W-:Y:S05]  /*1a690*/  WARPSYNC.COLLECTIVE R0, `(.L_x_295) ;  /* 0x00000000000c7348 */ /* 0x01ffea0003c00000 */
[----:B------:R-:W-:Y:S02]  /*1a6a0*/  ELECT P0, UR79, PT ;  /* 0x00000000004f782f */ /* 0x000fe40003800000 */
[----:B------:R-:W-:Y:S01]  /*1a6b0*/  MOV R0, UR79 ;  /* 0x0000004f00007c02 */ /* 0x000fe20008000f00 */
[----:B------:R-:W-:Y:S10]  /*1a6c0*/  ENDCOLLECTIVE ;  /* 0x000000000000791b */ /* 0x000ff40003800000 */
.L_x_295:
[----:B------:R-:W-:Y:S05]  /*1a6d0*/  BSYNC B0 ;  /* 0x0000000000007941 */ /* 0x000fea0003800000 */
.L_x_294:
[----:B------:R-:W-:Y:S05]  /*1a6e0*/  BRA `(.L_x_296) ;  /* 0xfffffec8008c7947 */ /* 0x000fea000383ffff */
.L_x_117:
[----:B---3--:R3:W4:Y:S02]  /*1a6f0*/  SYNCS.PHASECHK.TRANS64.TRYWAIT P0, [R33+URZ+0x28], RZ ;  /* 0x000028ff210075a7 */ /* 0x00872400080011ff */
[----:B----4-:R-:W-:Y:S05]  /*1a700*/  @!P0 NANOSLEEP.SYNCS 0x989680 ;  /* 0x009896800000895d */ /* 0x010fea0003900000 */
[----:B------:R-:W4:Y:S02]  /*1a710*/  @!P0 SYNCS.PHASECHK.TRANS64 P0, [R33+URZ+0x28], RZ ;  /* 0x000028ff210085a7 */ /* 0x000f2400080010ff */
[----:B----4-:R-:W-:Y:S05]  /*1a720*/  @!P0 BRA `(.L_x_117) ;  /* 0xfffffffc00f08947 */ /* 0x010fea000383ffff */
[----:B------:R-:W-:Y:S05]  /*1a730*/  BRA `(.L_x_297) ;  /* 0xfffffec800947947 */ /* 0x000fea000383ffff */
.L_x_119:
[----:B------:R-:W-:-:S07]  /*1a740*/  MOV R3, R2 ;  /* 0x0000000200037202 */ /* 0x000fce0000000f00 */
.L_x_298:
[----:B----4-:R4:W2:Y:S02]  /*1a750*/  SYNCS.PHASECHK.TRANS64.TRYWAIT P0, [R33+URZ+0x8], R3 ;  /* 0x00000803210075a7 */ /* 0x0108a400080011ff */
[----:B--2---:R-:W-:Y:S05]  /*1a760*/  @!P0 NANOSLEEP.SYNCS 0x989680 ;  /* 0x009896800000895d */ /* 0x004fea0003900000 */
[----:B------:R-:W2:Y:S02]  /*1a770*/  @!P0 SYNCS.PHASECHK.TRANS64 P0, [R33+URZ+0x8], R3 ;  /* 0x00000803210085a7 */ /* 0x000ea400080010ff */
[----:B--2---:R-:W-:Y:S05]  /*1a780*/  @!P0 BRA `(.L_x_298) ;  /* 0xfffffffc00f08947 */ /* 0x004fea000383ffff */
[----:B------:R-:W-:Y:S05]  /*1a790*/  BRA `(.L_x_299) ;  /* 0xfffffec8008c7947 */ /* 0x000fea000383ffff */
.L_x_121:
[----:B------:R-:W-:-:S07]  /*1a7a0*/  MOV R27, R26 ;  /* 0x0000001a001b7202 */ /* 0x000fce0000000f00 */
.L_x_300:
[----:B--2---:R2:W3:Y:S02]  /*1a7b0*/  SYNCS.PHASECHK.TRANS64.TRYWAIT P0, [R33+URZ+0x68], R27 ;  /* 0x0000681b210075a7 */ /* 0x0044e400080011ff */
[----:B---3--:R-:W-:Y:S05]  /*1a7c0*/  @!P0 NANOSLEEP.SYNCS 0x989680 ;  /* 0x009896800000895d */ /* 0x008fea0003900000 */
[----:B------:R-:W3:Y:S02]  /*1a7d0*/  @!P0 SYNCS.PHASECHK.TRANS64 P0, [R33+URZ+0x68], R27 ;  /* 0x0000681b210085a7 */ /* 0x000ee400080010ff */
[----:B---3--:R-:W-:Y:S05]  /*1a7e0*/  @!P0 BRA `(.L_x_300) ;  /* 0xfffffffc00f08947 */ /* 0x008fea000383ffff */
[----:B------:R-:W-:Y:S05]  /*1a7f0*/  BRA `(.L_x_301) ;  /* 0xfffffec800887947 */ /* 0x000fea000383ffff */
.L_x_123:
[----:B------:R-:W-:-:S07]  /*1a800*/  MOV R21, R20 ;  /* 0x0000001400157202 */ /* 0x000fce0000000f00 */
.L_x_302:
[----:B--2---:R2:W3:Y:S02]  /*1a810*/  SYNCS.PHASECHK.TRANS64.TRYWAIT P0, [R33+URZ+0x48], R21 ;  /* 0x00004815210075a7 */ /* 0x0044e400080011ff */
[----:B---3--:R-:W-:Y:S05]  /*1a820*/  @!P0 NANOSLEEP.SYNCS 0x989680 ;  /* 0x009896800000895d */ /* 0x008fea0003900000 */
[----:B------:R-:W3:Y:S02]  /*1a830*/  @!P0 SYNCS.PHASECHK.TRANS64 P0, [R33+URZ+0x48], R21 ;  /* 0x00004815210085a7 */ /* 0x000ee400080010ff */
[----:B---3--:R-:W-:Y:S05]  /*1a840*/  @!P0 BRA `(.L_x_302) ;  /* 0xfffffffc00f08947 */ /* 0x008fea000383ffff */
[----:B------:R-:W-:Y:S05]  /*1a850*/  BRA `(.L_x_303) ;  /* 0xfffffec800847947 */ /* 0x000fea000383ffff */
.L_x_125:
[----:B------:R-:W-:-:S07]  /*1a860*/  MOV R5, R4 ;  /* 0x0000000400057202 */ /* 0x000fce0000000f00 */
.L_x_304:
[----:B--2---:R2:W3:Y:S02]  /*1a870*/  SYNCS.PHASECHK.TRANS64.TRYWAIT P0, [R33+URZ+0x58], R5 ;  /* 0x00005805210075a7 */ /* 0x0044e400080011ff */
[----:B---3--:R-:W-:Y:S05]  /*1a880*/  @!P0 NANOSLEEP.SYNCS 0x989680 ;  /* 0x009896800000895d */ /* 0x008fea0003900000 */
[----:B------:R-:W3:Y:S02]  /*1a890*/  @!P0 SYNCS.PHASECHK.TRANS64 P0, [R33+URZ+0x58], R5 ;  /* 0x00005805210085a7 */ /* 0x000ee400080010ff */
[----:B---3--:R-:W-:Y:S05]  /*1a8a0*/  @!P0 BRA `(.L_x_304) ;  /* 0xfffffffc00f08947 */ /* 0x008fea000383ffff */
[----:B------:R-:W-:Y:S05]  /*1a8b0*/  BRA `(.L_x_305) ;  /* 0xfffffec800807947 */ /* 0x000fea000383ffff */
.L_x_127:
[----:B----4-:R-:W-:-:S07]  /*1a8c0*/  MOV R3, R2 ;  /* 0x0000000200037202 */ /* 0x010fce0000000f00 */
.L_x_306:
[----:B----4-:R4:W2:Y:S02]  /*1a8d0*/  SYNCS.PHASECHK.TRANS64.TRYWAIT P0, [R33+URZ+0x78], R3 ;  /* 0x00007803210075a7 */ /* 0x0108a400080011ff */
[----:B--2---:R-:W-:Y:S05]  /*1a8e0*/  @!P0 NANOSLEEP.SYNCS 0x989680 ;  /* 0x009896800000895d */ /* 0x004fea0003900000 */
[----:B------:R-:W2:Y:S02]  /*1a8f0*/  @!P0 SYNCS.PHASECHK.TRANS64 P0, [R33+URZ+0x78], R3 ;  /* 0x00007803210085a7 */ /* 0x000ea400080010ff */
[----:B--2---:R-:W-:Y:S05]  /*1a900*/  @!P0 BRA `(.L_x_306) ;  /* 0xfffffffc00f08947 */ /* 0x004fea000383ffff */
[----:B------:R-:W-:Y:S05]  /*1a910*/  BRA `(.L_x_307) ;  /* 0xfffffec800807947 */ /* 0x000fea000383ffff */
.L_x_132:
[----:B------:R-:W-:Y:S01]  /*1a920*/  HFMA2 R4, -RZ, RZ, -0.0 , 0 ;  /* 0x80000000ff047431 */ /* 0x000fe200000001ff */
[----:B------:R-:W-:-:S07]  /*1a930*/  MOV R5, 0x80000000 ;  /* 0x8000000000057802 */ /* 0x000fce0000000f00 */
.L_x_308:
[----:B0-----:R0:W1:Y:S02]  /*1a940*/  SYNCS.PHASECHK.TRANS64.TRYWAIT P0, [R11+URZ+0x88], R5 ;  /* 0x000088050b0075a7 */ /* 0x00106400080011ff */
[----:B-1----:R-:W-:Y:S05]  /*1a950*/  @!P0 NANOSLEEP.SYNCS 0x989680 ;  /* 0x009896800000895d */ /* 0x002fea0003900000 */
[----:B------:R-:W1:Y:S02]  /*1a960*/  @!P0 SYNCS.PHASECHK.TRANS64 P0, [R11+URZ+0x88], R5 ;  /* 0x000088050b0085a7 */ /* 0x000e6400080010ff */
[----:B-1----:R-:W-:Y:S05]  /*1a970*/  @!P0 BRA `(.L_x_308) ;  /* 0xfffffffc00f08947 */ /* 0x002fea000383ffff */
[----:B------:R-:W-:Y:S05]  /*1a980*/  BRA `(.L_x_309) ;  /* 0xfffffecc00287947 */ /* 0x000fea000383ffff */
.L_x_133:
[----:B-1----:R1:W2:Y:S02]  /*1a990*/  SYNCS.PHASECHK.TRANS64.TRYWAIT P0, [R11+URZ+0x10], RZ ;  /* 0x000010ff0b0075a7 */ /* 0x0022a400080011ff */
[----:B--2---:R-:W-:Y:S05]  /*1a9a0*/  @!P0 NANOSLEEP.SYNCS 0x989680 ;  /* 0x009896800000895d */ /* 0x004fea0003900000 */
[----:B------:R-:W2:Y:S02]  /*1a9b0*/  @!P0 SYNCS.PHASECHK.TRANS64 P0, [R11+URZ+0x10], RZ ;  /* 0x000010ff0b0085a7 */ /* 0x000ea400080010ff */
[----:B--2---:R-:W-:Y:S05]  /*1a9c0*/  @!P0 BRA `(.L_x_133) ;  /* 0xfffffffc00f08947 */ /* 0x004fea000383ffff */
[----:B------:R-:W-:Y:S05]  /*1a9d0*/  BRA `(.L_x_310) ;  /* 0xfffffecc001c7947 */ /* 0x000fea000383ffff */
.L_x_134:
[----:B--2---:R2:W3:Y:S02]  /*1a9e0*/  SYNCS.PHASECHK.TRANS64.TRYWAIT P0, [R11+URZ], RZ ;  /* 0x000000ff0b0075a7 */ /* 0x0044e400080011ff */
[----:B---3--:R-:W-:Y:S05]  /*1a9f0*/  @!P0 NANOSLEEP.SYNCS 0x989680 ;  /* 0x009896800000895d */ /* 0x008fea0003900000 */
[----:B------:R-:W3:Y:S02]  /*1aa00*/  @!P0 SYNCS.PHASECHK.TRANS64 P0, [R11+URZ], RZ ;  /* 0x000000ff0b0085a7 */ /* 0x000ee400080010ff */
[----:B---3--:R-:W-:Y:S05]  /*1aa10*/  @!P0 BRA `(.L_x_134) ;  /* 0xfffffffc00f08947 */ /* 0x008fea000383ffff */
[----:B------:R-:W-:Y:S05]  /*1aa20*/  BRA `(.L_x_311) ;  /* 0xfffffecc00107947 */ /* 0x000fea000383ffff */
.L_x_135:
[----:B0-----:R0:W1:Y:S02]  /*1aa30*/  SYNCS.PHASECHK.TRANS64.TRYWAIT P0, [R11+URZ+0x40], RZ ;  /* 0x000040ff0b0075a7 */ /* 0x00106400080011ff */
[----:B-1----:R-:W-:Y:S05]  /*1aa40*/  @!P0 NANOSLEEP.SYNCS 0x989680 ;  /* 0x009896800000895d */ /* 0x002fea0003900000 */
[----:B------:R-:W1:Y:S02]  /*1aa50*/  @!P0 SYNCS.PHASECHK.TRANS64 P0, [R11+URZ+0x40], RZ ;  /* 0x000040ff0b0085a7 */ /* 0x000e6400080010ff */
[----:B-1----:R-:W-:Y:S05]  /*1aa60*/  @!P0 BRA `(.L_x_135) ;  /* 0xfffffffc00f08947 */ /* 0x002fea000383ffff */
[----:B------:R-:W-:Y:S05]  /*1aa70*/  BRA `(.L_x_312) ;  /* 0xfffffee000f07947 */ /* 0x000fea000383ffff */
.L_x_136:
[----:B-1----:R1:W2:Y:S02]  /*1aa80*/  SYNCS.PHASECHK.TRANS64.TRYWAIT P0, [R11+URZ+0x20], RZ ;  /* 0x000020ff0b0075a7 */ /* 0x0022a400080011ff */
[----:B--2---:R-:W-:Y:S05]  /*1aa90*/  @!P0 NANOSLEEP.SYNCS 0x989680 ;  /* 0x009896800000895d */ /* 0x004fea0003900000 */
[----:B------:R-:W2:Y:S02]  /*1aaa0*/  @!P0 SYNCS.PHASECHK.TRANS64 P0, [R11+URZ+0x20], RZ ;  /* 0x000020ff0b0085a7 */ /* 0x000ea400080010ff */
[----:B--2---:R-:W-:Y:S05]  /*1aab0*/  @!P0 BRA `(.L_x_136) ;  /* 0xfffffffc00f08947 */ /* 0x004fea000383ffff */
[----:B------:R-:W-:Y:S05]  /*1aac0*/  BRA `(.L_x_313) ;  /* 0xfffffee000e47947 */ /* 0x000fea000383ffff */
.L_x_137:
[----:B------:R-:W-:Y:S01]  /*1aad0*/  HFMA2 R4, -RZ, RZ, -0.0 , 0 ;  /* 0x80000000ff047431 */ /* 0x000fe200000001ff */
[----:B------:R-:W-:-:S07]  /*1aae0*/  MOV R5, 0x80000000 ;  /* 0x8000000000057802 */ /* 0x000fce0000000f00 */
.L_x_314:
[----:B--2---:R2:W3:Y:S02]  /*1aaf0*/  SYNCS.PHASECHK.TRANS64.TRYWAIT P0, [R11+URZ+0x98], R5 ;  /* 0x000098050b0075a7 */ /* 0x0044e400080011ff */
[----:B---3--:R-:W-:Y:S05]  /*1ab00*/  @!P0 NANOSLEEP.SYNCS 0x989680 ;  /* 0x009896800000895d */ /* 0x008fea0003900000 */
[----:B------:R-:W3:Y:S02]  /*1ab10*/  @!P0 SYNCS.PHASECHK.TRANS64 P0, [R11+URZ+0x98], R5 ;  /* 0x000098050b0085a7 */ /* 0x000ee400080010ff */
[----:B---3--:R-:W-:Y:S05]  /*1ab20*/  @!P0 BRA `(.L_x_314) ;  /* 0xfffffffc00f08947 */ /* 0x008fea000383ffff */
[----:B------:R-:W-:Y:S05]  /*1ab30*/  BRA `(.L_x_315) ;  /* 0xfffffee000d07947 */ /* 0x000fea000383ffff */
.L_x_138:
[----:B0-----:R0:W1:Y:S02]  /*1ab40*/  SYNCS.PHASECHK.TRANS64.TRYWAIT P0, [R11+URZ+0xa0], RZ ;  /* 0x0000a0ff0b0075a7 */ /* 0x00106400080011ff */
[----:B-1----:R-:W-:Y:S05]  /*1ab50*/  @!P0 NANOSLEEP.SYNCS 0x989680 ;  /* 0x009896800000895d */ /* 0x002fea0003900000 */
[----:B------:R-:W1:Y:S02]  /*1ab60*/  @!P0 SYNCS.PHASECHK.TRANS64 P0, [R11+URZ+0xa0], RZ ;  /* 0x0000a0ff0b0085a7 */ /* 0x000e6400080010ff */
[----:B-1----:R-:W-:Y:S05]  /*1ab70*/  @!P0 BRA `(.L_x_138) ;  /* 0xfffffffc00f08947 */ /* 0x002fea000383ffff */
[----:B------:R-:W-:Y:S05]  /*1ab80*/  BRA `(.L_x_316) ;  /* 0xfffffef800bc7947 */ /* 0x000fea000383ffff */
.L_x_139:
[----:B-1----:R1:W2:Y:S02]  /*1ab90*/  SYNCS.PHASECHK.TRANS64.TRYWAIT P0, [R11+URZ+0x50], RZ ;  /* 0x000050ff0b0075a7 */ /* 0x0022a400080011ff */
[----:B--2---:R-:W-:Y:S05]  /*1aba0*/  @!P0 NANOSLEEP.SYNCS 0x989680 ;  /* 0x009896800000895d */ /* 0x004fea0003900000 */
[----:B------:R-:W2:Y:S02]  /*1abb0*/  @!P0 SYNCS.PHASECHK.TRANS64 P0, [R11+URZ+0x50], RZ ;  /* 0x000050ff0b0085a7 */ /* 0x000ea400080010ff */
[----:B--2---:R-:W-:Y:S05]  /*1abc0*/  @!P0 BRA `(.L_x_139) ;  /* 0xfffffffc00f08947 */ /* 0x004fea000383ffff */
[----:B------:R-:W-:Y:S05]  /*1abd0*/  BRA `(.L_x_317) ;  /* 0xfffffef800b07947 */ /* 0x000fea000383ffff */
.L_x_142:
[----:B------:R-:W-:Y:S07]  /*1abe0*/  MOV R3, R2 ;  /* 0x0000000200037202 */ /* 0x000fee0000000f00 */
.L_x_318:
[----:B0-----:R0:W1:Y:S02]  /*1abf0*/  SYNCS.PHASECHK.TRANS64.TRYWAIT P0, [R10+URZ], R3 ;  /* 0x000000030a0075a7 */ /* 0x00106400080011ff */
[----:B-1----:R-:W-:Y:S05]  /*1ac00*/  @!P0 NANOSLEEP.SYNCS 0x989680 ;  /* 0x009896800000895d */ /* 0x002fea0003900000 */
[----:B------:R-:W1:Y:S02]  /*1ac10*/  @!P0 SYNCS.PHASECHK.TRANS64 P0, [R10+URZ], R3 ;  /* 0x000000030a0085a7 */ /* 0x000e6400080010ff */
[----:B-1----:R-:W-:Y:S05]  /*1ac20*/  @!P0 BRA `(.L_x_318) ;  /* 0xfffffffc00f08947 */ /* 0x002fea000383ffff */
[----:B------:R-:W-:Y:S05]  /*1ac30*/  BRA `(.L_x_319) ;  /* 0xffffff3800187947 */ /* 0x000fea000383ffff */
.L_x_143:
[-C--:B------:R-:W-:Y:S02]  /*1ac40*/  MOV R2, R0.reuse ;  /* 0x0000000000027202 */ /* 0x080fe40000000f00 */
[----:B0-----:R-:W-:Y:S07]  /*1ac50*/  MOV R3, R0 ;  /* 0x0000000000037202 */ /* 0x001fee0000000f00 */
.L_x_320:
[----:B0-----:R0:W1:Y:S02]  /*1ac60*/  SYNCS.PHASECHK.TRANS64.TRYWAIT P0, [R10+URZ+0x88], R3 ;  /* 0x000088030a0075a7 */ /* 0x00106400080011ff */
[----:B-1----:R-:W-:Y:S05]  /*1ac70*/  @!P0 NANOSLEEP.SYNCS 0x989680 ;  /* 0x009896800000895d */ /* 0x002fea0003900000 */
[----:B------:R-:W1:Y:S02]  /*1ac80*/  @!P0 SYNCS.PHASECHK.TRANS64 P0, [R10+URZ+0x88], R3 ;  /* 0x000088030a0085a7 */ /* 0x000e6400080010ff */
[----:B-1----:R-:W-:Y:S05]  /*1ac90*/  @!P0 BRA `(.L_x_320) ;  /* 0xfffffffc00f08947 */ /* 0x002fea000383ffff */
[----:B------:R-:W-:Y:S05]  /*1aca0*/  BRA `(.L_x_321) ;  /* 0xffffff3800047947 */ /* 0x000fea000383ffff */
.L_x_144:
[----:B------:R-:W-:Y:S07]  /*1acb0*/  MOV R3, R2 ;  /* 0x0000000200037202 */ /* 0x000fee0000000f00 */
.L_x_322:
[----:B0-----:R0:W1:Y:S02]  /*1acc0*/  SYNCS.PHASECHK.TRANS64.TRYWAIT P0, [R10+URZ+0x30], R3 ;  /* 0x000030030a0075a7 */ /* 0x00106400080011ff */
[----:B-1----:R-:W-:Y:S05]  /*1acd0*/  @!P0 NANOSLEEP.SYNCS 0x989680 ;  /* 0x009896800000895d */ /* 0x002fea0003900000 */
[----:B------:R-:W1:Y:S02]  /*1ace0*/  @!P0 SYNCS.PHASECHK.TRANS64 P0, [R10+URZ+0x30], R3 ;  /* 0x000030030a0085a7 */ /* 0x000e6400080010ff */
[----:B-1----:R-:W-:Y:S05]  /*1acf0*/  @!P0 BRA `(.L_x_322) ;  /* 0xfffffffc00f08947 */ /* 0x002fea000383ffff */
[----:B------:R-:W-:Y:S05]  /*1ad00*/  BRA `(.L_x_323) ;  /* 0xffffff4400607947 */ /* 0x000fea000383ffff */
.L_x_145:
[-C--:B------:R-:W-:Y:S02]  /*1ad10*/  MOV R2, R0.reuse ;  /* 0x0000000000027202 */ /* 0x080fe40000000f00 */
[----:B0-----:R-:W-:Y:S07]  /*1ad20*/  MOV R3, R0 ;  /* 0x0000000000037202 */ /* 0x001fee0000000f00 */
.L_x_324:
[----:B0-----:R0:W1:Y:S02]  /*1ad30*/  SYNCS.PHASECHK.TRANS64.TRYWAIT P0, [R10+URZ+0xb0], R3 ;  /* 0x0000b0030a0075a7 */ /* 0x00106400080011ff */
[----:B-1----:R-:W-:Y:S05]  /*1ad40*/  @!P0 NANOSLEEP.SYNCS 0x989680 ;  /* 0x009896800000895d */ /* 0x002fea0003900000 */
[----:B------:R-:W1:Y:S02]  /*1ad50*/  @!P0 SYNCS.PHASECHK.TRANS64 P0, [R10+URZ+0xb0], R3 ;  /* 0x0000b0030a0085a7 */ /* 0x000e6400080010ff */
[----:B-1----:R-:W-:Y:S05]  /*1ad60*/  @!P0 BRA `(.L_x_324) ;  /* 0xfffffffc00f08947 */ /* 0x002fea000383ffff */
[----:B------:R-:W-:Y:S05]  /*1ad70*/  BRA `(.L_x_325) ;  /* 0xffffff44004c7947 */ /* 0x000fea000383ffff */
.L_x_146:
[----:B------:R-:W-:Y:S07]  /*1ad80*/  MOV R3, R2 ;  /* 0x0000000200037202 */ /* 0x000fee0000000f00 */
.L_x_326:
[----:B0-----:R0:W1:Y:S02]  /*1ad90*/  SYNCS.PHASECHK.TRANS64.TRYWAIT P0, [R10+URZ+0x98], R3 ;  /* 0x000098030a0075a7 */ /* 0x00106400080011ff */
[----:B-1----:R-:W-:Y:S05]  /*1ada0*/  @!P0 NANOSLEEP.SYNCS 0x989680 ;  /* 0x009896800000895d */ /* 0x002fea0003900000 */
[----:B------:R-:W1:Y:S02]  /*1adb0*/  @!P0 SYNCS.PHASECHK.TRANS64 P0, [R10+URZ+0x98], R3 ;  /* 0x000098030a0085a7 */ /* 0x000e6400080010ff */
[----:B-1----:R-:W-:Y:S05]  /*1adc0*/  @!P0 BRA `(.L_x_326) ;  /* 0xfffffffc00f08947 */ /* 0x002fea000383ffff */
[----:B------:R-:W-:Y:S05]  /*1add0*/  BRA `(.L_x_327) ;  /* 0xffffff4800787947 */ /* 0x000fea000383ffff */
.L_x_147:
[-C--:B------:R-:W-:Y:S02]  /*1ade0*/  MOV R2, R0.reuse ;  /* 0x0000000000027202 */ /* 0x080fe40000000f00 */
[----:B0-----:R-:W-:Y:S07]  /*1adf0*/  MOV R3, R0 ;  /* 0x0000000000037202 */ /* 0x001fee0000000f00 */
.L_x_328:
[----:B0-----:R0:W1:Y:S02]  /*1ae00*/  SYNCS.PHASECHK.TRANS64.TRYWAIT P0, [R10+URZ+0x40], R3 ;  /* 0x000040030a0075a7 */ /* 0x00106400080011ff */
[----:B-1----:R-:W-:Y:S05]  /*1ae10*/  @!P0 NANOSLEEP.SYNCS 0x989680 ;  /* 0x009896800000895d */ /* 0x002fea0003900000 */
[----:B------:R-:W1:Y:S02]  /*1ae20*/  @!P0 SYNCS.PHASECHK.TRANS64 P0, [R10+URZ+0x40], R3 ;  /* 0x000040030a0085a7 */ /* 0x000e6400080010ff */
[----:B-1----:R-:W-:Y:S05]  /*1ae30*/  @!P0 BRA `(.L_x_328) ;  /* 0xfffffffc00f08947 */ /* 0x002fea000383ffff */
[----:B------:R-:W-:Y:S05]  /*1ae40*/  BRA `(.L_x_329) ;  /* 0xffffff4800647947 */ /* 0x000fea000383ffff */
.L_x_148:
[----:B------:R-:W-:Y:S07]  /*1ae50*/  MOV R3, R2 ;  /* 0x0000000200037202 */ /* 0x000fee0000000f00 */
.L_x_330:
[----:B0-----:R0:W1:Y:S02]  /*1ae60*/  SYNCS.PHASECHK.TRANS64.TRYWAIT P0, [R10+URZ+0xa0], R3 ;  /* 0x0000a0030a0075a7 */ /* 0x00106400080011ff */
[----:B-1----:R-:W-:Y:S05]  /*1ae70*/  @!P0 NANOSLEEP.SYNCS 0x989680 ;  /* 0x009896800000895d */ /* 0x002fea0003900000 */
[----:B------:R-:W1:Y:S02]  /*1ae80*/  @!P0 SYNCS.PHASECHK.TRANS64 P0, [R10+URZ+0xa0], R3 ;  /* 0x0000a0030a0085a7 */ /* 0x000e6400080010ff */
[----:B-1----:R-:W-:Y:S05]  /*1ae90*/  @!P0 BRA `(.L_x_330) ;  /* 0xfffffffc00f08947 */ /* 0x002fea000383ffff */
[----:B------:R-:W-:Y:S05]  /*1aea0*/  BRA `(.L_x_331) ;  /* 0xffffff5400507947 */ /* 0x000fea000383ffff */
.L_x_149:
[-C--:B------:R-:W-:Y:S02]  /*1aeb0*/  MOV R2, R0.reuse ;  /* 0x0000000000027202 */ /* 0x080fe40000000f00 */
[----:B0-----:R-:W-:Y:S07]  /*1aec0*/  MOV R3, R0 ;  /* 0x0000000000037202 */ /* 0x001fee0000000f00 */
.L_x_332:
[----:B0-----:R0:W1:Y:S02]  /*1aed0*/  SYNCS.PHASECHK.TRANS64.TRYWAIT P0, [R10+URZ+0x50], R3 ;  /* 0x000050030a0075a7 */ /* 0x00106400080011ff */
[----:B-1----:R-:W-:Y:S05]  /*1aee0*/  @!P0 NANOSLEEP.SYNCS 0x989680 ;  /* 0x009896800000895d */ /* 0x002fea0003900000 */
[----:B------:R-:W1:Y:S02]  /*1aef0*/  @!P0 SYNCS.PHASECHK.TRANS64 P0, [R10+URZ+0x50], R3 ;  /* 0x000050030a0085a7 */ /* 0x000e6400080010ff */
[----:B-1----:R-:W-:Y:S05]  /*1af00*/  @!P0 BRA `(.L_x_332) ;  /* 0xfffffffc00f08947 */ /* 0x002fea000383ffff */
[----:B------:R-:W-:Y:S05]  /*1af10*/  BRA `(.L_x_333) ;  /* 0xffffff54003c7947 */ /* 0x000fea000383ffff */
.L_x_151:
[----:B------:R-:W-:Y:S01]  /*1af20*/  HFMA2 R2, -RZ, RZ, -0.0 , 0 ;  /* 0x80000000ff027431 */ /* 0x000fe200000001ff */
[----:B0-----:R-:W-:-:S07]  /*1af30*/  MOV R3, 0x80000000 ;  /* 0x8000000000037802 */ /* 0x001fce0000000f00 */
.L_x_334:
[----:B0-----:R0:W3:Y:S02]  /*1af40*/  SYNCS.PHASECHK.TRANS64.TRYWAIT P0, [R8+URZ+0xd0], R3 ;  /* 0x0000d003080075a7 */ /* 0x0010e400080011ff */
[----:B---3--:R-:W-:Y:S05]  /*1af50*/  @!P0 NANOSLEEP.SYNCS 0x989680 ;  /* 0x009896800000895d */ /* 0x008fea0003900000 */
[----:B------:R-:W3:Y:S02]  /*1af60*/  @!P0 SYNCS.PHASECHK.TRANS64 P0, [R8+URZ+0xd0], R3 ;  /* 0x0000d003080085a7 */ /* 0x000ee400080010ff */
[----:B---3--:R-:W-:Y:S05]  /*1af70*/  @!P0 BRA `(.L_x_334) ;  /* 0xfffffffc00f08947 */ /* 0x008fea000383ffff */
[----:B------:R-:W-:Y:S05]  /*1af80*/  BRA `(.L_x_335) ;  /* 0xffffff58009c7947 */ /* 0x000fea000383ffff */
.L_x_152:
[----:B------:R-:W-:Y:S01]  /*1af90*/  HFMA2 R2, -RZ, RZ, -0.0 , 0 ;  /* 0x80000000ff027431 */ /* 0x000fe200000001ff */
[----:B------:R-:W-:-:S07]  /*1afa0*/  MOV R3, 0x80000000 ;  /* 0x8000000000037802 */ /* 0x000fce0000000f00 */
.L_x_336:
[----:B0-----:R0:W2:Y:S02]  /*1afb0*/  SYNCS.PHASECHK.TRANS64.TRYWAIT P0, [R8+URZ+0xd8], R3 ;  /* 0x0000d803080075a7 */ /* 0x0010a400080011ff */
[----:B--2---:R-:W-:Y:S05]  /*1afc0*/  @!P0 NANOSLEEP.SYNCS 0x989680 ;  /* 0x009896800000895d */ /* 0x004fea0003900000 */
[----:B------:R-:W2:Y:S02]  /*1afd0*/  @!P0 SYNCS.PHASECHK.TRANS64 P0, [R8+URZ+0xd8], R3 ;  /* 0x0000d803080085a7 */ /* 0x000ea400080010ff */
[----:B--2---:R-:W-:Y:S05]  /*1afe0*/  @!P0 BRA `(.L_x_336) ;  /* 0xfffffffc00f08947 */ /* 0x004fea000383ffff */
[----:B------:R-:W-:Y:S05]  /*1aff0*/  BRA `(.L_x_337) ;  /* 0xffffff5800d07947 */ /* 0x000fea000383ffff */
.L_x_153:
[----:B------:R-:W-:-:S07]  /*1b000*/  MOV R5, R4 ;  /* 0x0000000400057202 */ /* 0x000fce0000000f00 */
.L_x_338:
[----:B--2---:R2:W3:Y:S02]  /*1b010*/  SYNCS.PHASECHK.TRANS64.TRYWAIT P0, [R8+URZ+0xb0], R5 ;  /* 0x0000b005080075a7 */ /* 0x0044e400080011ff */
[----:B---3--:R-:W-:Y:S05]  /*1b020*/  @!P0 NANOSLEEP.SYNCS 0x989680 ;  /* 0x009896800000895d */ /* 0x008fea0003900000 */
[----:B------:R-:W3:Y:S02]  /*1b030*/  @!P0 SYNCS.PHASECHK.TRANS64 P0, [R8+URZ+0xb0], R5 ;  /* 0x0000b005080085a7 */ /* 0x000ee400080010ff */
[----:B---3--:R-:W-:Y:S05]  /*1b040*/  @!P0 BRA `(.L_x_338) ;  /* 0xfffffffc00f08947 */ /* 0x008fea000383ffff */
[----:B------:R-:W-:Y:S05]  /*1b050*/  BRA `(.L_x_339) ;  /* 0xffffff5800c47947 */ /* 0x000fea000383ffff */
.L_x_154:
[----:B0-----:R-:W-:-:S07]  /*1b060*/  MOV R3, R2 ;  /* 0x0000000200037202 */ /* 0x001fce0000000f00 */
.L_x_340:
[----:B0-----:R0:W3:Y:S02]  /*1b070*/  SYNCS.PHASECHK.TRANS64.TRYWAIT P0, [R8+URZ+0x30], R3 ;  /* 0x00003003080075a7 */ /* 0x0010e400080011ff */
[----:B---3--:R-:W-:Y:S05]  /*1b080*/  @!P0 NANOSLEEP.SYNCS 0x989680 ;  /* 0x009896800000895d */ /* 0x008fea0003900000 */
[----:B------:R-:W3:Y:S02]  /*1b090*/  @!P0 SYNCS.PHASECHK.TRANS64 P0, [R8+URZ+0x30], R3 ;  /* 0x00003003080085a7 */ /* 0x000ee400080010ff */
[----:B---3--:R-:W-:Y:S05]  /*1b0a0*/  @!P0 BRA `(.L_x_340) ;  /* 0xfffffffc00f08947 */ /* 0x008fea000383ffff */
[----:B------:R-:W-:Y:S05]  /*1b0b0*/  BRA `(.L_x_341) ;  /* 0xffffff5800e47947 */ /* 0x000fea000383ffff */
.L_x_155:
[----:B------:R-:W-:-:S07]  /*1b0c0*/  MOV R3, R2 ;  /* 0x0000000200037202 */ /* 0x000fce0000000f00 */
.L_x_342:
[----:B0-----:R0:W1:Y:S02]  /*1b0d0*/  SYNCS.PHASECHK.TRANS64.TRYWAIT P0, [R8+URZ+0x88], R3 ;  /* 0x00008803080075a7 */ /* 0x00106400080011ff */
[----:B-1----:R-:W-:Y:S05]  /*1b0e0*/  @!P0 NANOSLEEP.SYNCS 0x989680 ;  /* 0x009896800000895d */ /* 0x002fea0003900000 */
[----:B------:R-:W1:Y:S02]  /*1b0f0*/  @!P0 SYNCS.PHASECHK.TRANS64 P0, [R8+URZ+0x88], R3 ;  /* 0x00008803080085a7 */ /* 0x000e6400080010ff */
[----:B-1----:R-:W-:Y:S05]  /*1b100*/  @!P0 BRA `(.L_x_342) ;  /* 0xfffffffc00f08947 */ /* 0x002fea000383ffff */
[----:B------:R-:W-:Y:S05]  /*1b110*/  BRA `(.L_x_343) ;  /* 0xffffff6000187947 */ /* 0x000fea000383ffff */
.L_x_156:
[----:B------:R-:W-:-:S07]  /*1b120*/  MOV R5, R4 ;  /* 0x0000000400057202 */ /* 0x000fce0000000f00 */
.L_x_344:
[----:B0-----:R0:W1:Y:S02]  /*1b130*/  SYNCS.PHASECHK.TRANS64.TRYWAIT P0, [R8+URZ+0x98], R5 ;  /* 0x00009805080075a7 */ /* 0x00106400080011ff */
[----:B-1----:R-:W-:Y:S05]  /*1b140*/  @!P0 NANOSLEEP.SYNCS 0x989680 ;  /* 0x009896800000895d */ /* 0x002fea0003900000 */
[----:B------:R-:W1:Y:S02]  /*1b150*/  @!P0 SYNCS.PHASECHK.TRANS64 P0, [R8+URZ+0x98], R5 ;  /* 0x00009805080085a7 */ /* 0x000e6400080010ff */
[----:B-1----:R-:W-:Y:S05]  /*1b160*/  @!P0 BRA `(.L_x_344) ;  /* 0xfffffffc00f08947 */ /* 0x002fea000383ffff */
[----:B------:R-:W-:Y:S05]  /*1b170*/  BRA `(.L_x_345) ;  /* 0xffffff6000147947 */ /* 0x000fea000383ffff */
.L_x_160:
[-C--:B------:R-:W-:Y:S02]  /*1b180*/  MOV R4, R2.reuse ;  /* 0x0000000200047202 */ /* 0x080fe40000000f00 */
[----:B------:R-:W-:-:S07]  /*1b190*/  MOV R5, R2 ;  /* 0x0000000200057202 */ /* 0x000fce0000000f00 */
.L_x_346:
[----:B0-----:R0:W1:Y:S02]  /*1b1a0*/  SYNCS.PHASECHK.TRANS64.TRYWAIT P0, [R104+URZ+0x80], R5 ;  /* 0x00008005680075a7 */ /* 0x00106400080011ff */
[----:B-1----:R-:W-:Y:S05]  /*1b1b0*/  @!P0 NANOSLEEP.SYNCS 0x989680 ;  /* 0x009896800000895d */ /* 0x002fea0003900000 */
[----:B------:R-:W1:Y:S02]  /*1b1c0*/  @!P0 SYNCS.PHASECHK.TRANS64 P0, [R104+URZ+0x80], R5 ;  /* 0x00008005680085a7 */ /* 0x000e6400080010ff */
[----:B-1----:R-:W-:Y:S05]  /*1b1d0*/  @!P0 BRA `(.L_x_346) ;  /* 0xfffffffc00f08947 */ /* 0x002fea000383ffff */
[----:B------:R-:W-:Y:S05]  /*1b1e0*/  BRA `(.L_x_347) ;  /* 0xffffff6400487947 */ /* 0x000fea000383ffff */
.L_x_161:
[-C--:B------:R-:W-:Y:S02]  /*1b1f0*/  MOV R4, R3.reuse ;  /* 0x0000000300047202 */ /* 0x080fe40000000f00 */
[----:B0-----:R-:W-:-:S07]  /*1b200*/  MOV R5, R3 ;  /* 0x0000000300057202 */ /* 0x001fce0000000f00 */
.L_x_348:
[----:B0-----:R0:W1:Y:S02]  /*1b210*/  SYNCS.PHASECHK.TRANS64.TRYWAIT P0, [R104+URZ+0xa8], R5 ;  /* 0x0000a805680075a7 */ /* 0x00106400080011ff */
[----:B-1----:R-:W-:Y:S05]  /*1b220*/  @!P0 NANOSLEEP.SYNCS 0x989680 ;  /* 0x009896800000895d */ /* 0x002fea0003900000 */
[----:B------:R-:W1:Y:S02]  /*1b230*/  @!P0 SYNCS.PHASECHK.TRANS64 P0, [R104+URZ+0xa8], R5 ;  /* 0x0000a805680085a7 */ /* 0x000e6400080010ff */
[----:B-1----:R-:W-:Y:S05]  /*1b240*/  @!P0 BRA `(.L_x_348) ;  /* 0xfffffffc00f08947 */ /* 0x002fea000383ffff */
[----:B------:R-:W-:Y:S05]  /*1b250*/  BRA `(.L_x_349) ;  /* 0xffffff6400387947 */ /* 0x000fea000383ffff */
.L_x_162:
[----:B------:R-:W-:-:S07]  /*1b260*/  MOV R3, R2 ;  /* 0x0000000200037202 */ /* 0x000fce0000000f00 */
.L_x_350:
[----:B-1----:R1:W2:Y:S02]  /*1b270*/  SYNCS.PHASECHK.TRANS64.TRYWAIT P0, [R104+URZ+0x60], R3 ;  /* 0x00006003680075a7 */ /* 0x0022a400080011ff */
[----:B--2---:R-:W-:Y:S05]  /*1b280*/  @!P0 NANOSLEEP.SYNCS 0x989680 ;  /* 0x009896800000895d */ /* 0x004fea0003900000 */
[----:B------:R-:W2:Y:S02]  /*1b290*/  @!P0 SYNCS.PHASECHK.TRANS64 P0, [R104+URZ+0x60], R3 ;  /* 0x00006003680085a7 */ /* 0x000ea400080010ff */
[----:B--2---:R-:W-:Y:S05]  /*1b2a0*/  @!P0 BRA `(.L_x_350) ;  /* 0xfffffffc00f08947 */ /* 0x004fea000383ffff */
[----:B------:R-:W-:Y:S05]  /*1b2b0*/  BRA `(.L_x_351) ;  /* 0xffffff64002c7947 */ /* 0x000fea000383ffff */
.L_x_163:
[----:B------:R-:W-:-:S07]  /*1b2c0*/  MOV R5, R4 ;  /* 0x0000000400057202 */ /* 0x000fce0000000f00 */
.L_x_352:
[----:B0-----:R0:W1:Y:S02]  /*1b2d0*/  SYNCS.PHASECHK.TRANS64.TRYWAIT P0, [R104+URZ+0x70], R5 ;  /* 0x00007005680075a7 */ /* 0x00106400080011ff */
[----:B-1----:R-:W-:Y:S05]  /*1b2e0*/  @!P0 NANOSLEEP.SYNCS 0x989680 ;  /* 0x009896800000895d */ /* 0x002fea0003900000 */
[----:B------:R-:W1:Y:S02]  /*1b2f0*/  @!P0 SYNCS.PHASECHK.TRANS64 P0, [R104+URZ+0x70], R5 ;  /* 0x00007005680085a7 */ /* 0x000e6400080010ff */
[----:B-1----:R-:W-:Y:S05]  /*1b300*/  @!P0 BRA `(.L_x_352) ;  /* 0xfffffffc00f08947 */ /* 0x002fea000383ffff */
[----:B------:R-:W-:Y:S05]  /*1b310*/  BRA `(.L_x_353) ;  /* 0xffffff7400e87947 */ /* 0x000fea000383ffff */
.L_x_164:
[-C--:B------:R-:W-:Y:S02]  /*1b320*/  MOV R4, R3.reuse ;  /* 0x0000000300047202 */ /* 0x080fe40000000f00 */
[----:B0-----:R-:W-:-:S07]  /*1b330*/  MOV R5, R3 ;  /* 0x0000000300057202 */ /* 0x001fce0000000f00 */
.L_x_354:
[----:B0-----:R0:W1:Y:S02]  /*1b340*/  SYNCS.PHASECHK.TRANS64.TRYWAIT P0, [R104+URZ+0x90], R5 ;  /* 0x00009005680075a7 */ /* 0x00106400080011ff */
[----:B-1----:R-:W-:Y:S05]  /*1b350*/  @!P0 NANOSLEEP.SYNCS 0x989680 ;  /* 0x009896800000895d */ /* 0x002fea0003900000 */
[----:B------:R-:W1:Y:S02]  /*1b360*/  @!P0 SYNCS.PHASECHK.TRANS64 P0, [R104+URZ+0x90], R5 ;  /* 0x00009005680085a7 */ /* 0x000e6400080010ff */
[----:B-1----:R-:W-:Y:S05]  /*1b370*/  @!P0 BRA `(.L_x_354) ;  /* 0xfffffffc00f08947 */ /* 0x002fea000383ffff */
[----:B------:R-:W-:Y:S05]  /*1b380*/  BRA `(.L_x_355) ;  /* 0xffffff7400d87947 */ /* 0x000fea000383ffff */
.L_x_165:
[----:B------:R-:W-:-:S07]  /*1b390*/  MOV R3, R2 ;  /* 0x0000000200037202 */ /* 0x000fce0000000f00 */
.L_x_356:
[----:B-1----:R1:W2:Y:S02]  /*1b3a0*/  SYNCS.PHASECHK.TRANS64.TRYWAIT P0, [R104+URZ+0xb8], R3 ;  /* 0x0000b803680075a7 */ /* 0x0022a400080011ff */
[----:B--2---:R-:W-:Y:S05]  /*1b3b0*/  @!P0 NANOSLEEP.SYNCS 0x989680 ;  /* 0x009896800000895d */ /* 0x004fea0003900000 */
[----:B------:R-:W2:Y:S02]  /*1b3c0*/  @!P0 SYNCS.PHASECHK.TRANS64 P0, [R104+URZ+0xb8], R3 ;  /* 0x0000b803680085a7 */ /* 0x000ea400080010ff */
[----:B--2---:R-:W-:Y:S05]  /*1b3d0*/  @!P0 BRA `(.L_x_356) ;  /* 0xfffffffc00f08947 */ /* 0x004fea000383ffff */
[----:B------:R-:W-:Y:S05]  /*1b3e0*/  BRA `(.L_x_357) ;  /* 0xffffff7400d87947 */ /* 0x000fea000383ffff */
.L_x_167:
[----:B0-----:R0:W1:Y:S02]  /*1b3f0*/  SYNCS.PHASECHK.TRANS64.TRYWAIT P0, [R104+URZ+0xc0], RZ ;  /* 0x0000c0ff680075a7 */ /* 0x00106400080011ff */
[----:B-1----:R-:W-:Y:S05]  /*1b400*/  @!P0 NANOSLEEP.SYNCS 0x989680 ;  /* 0x009896800000895d */ /* 0x002fea0003900000 */
[----:B------:R-:W1:Y:S02]  /*1b410*/  @!P0 SYNCS.PHASECHK.TRANS64 P0, [R104+URZ+0xc0], RZ ;  /* 0x0000c0ff680085a7 */ /* 0x000e6400080010ff */
[----:B-1----:R-:W-:Y:S05]  /*1b420*/  @!P0 BRA `(.L_x_167) ;  /* 0xfffffffc00f08947 */ /* 0x002fea000383ffff */
[----:B------:R-:W-:Y:S05]  /*1b430*/  BRA `(.L_x_358) ;  /* 0xffffff80006c7947 */ /* 0x000fea000383ffff */
.L_x_176:
[----:B0-----:R0:W3:Y:S02]  /*1b440*/  SYNCS.PHASECHK.TRANS64.TRYWAIT P0, [R118+URZ+0xc8], RZ ;  /* 0x0000c8ff760075a7 */ /* 0x0010e400080011ff */
[----:B---3--:R-:W-:Y:S05]  /*1b450*/  @!P0 NANOSLEEP.SYNCS 0x989680 ;  /* 0x009896800000895d */ /* 0x008fea0003900000 */
[----:B------:R-:W3:Y:S02]  /*1b460*/  @!P0 SYNCS.PHASECHK.TRANS64 P0, [R118+URZ+0xc8], RZ ;  /* 0x0000c8ff760085a7 */ /* 0x000ee400080010ff */
[----:B---3--:R-:W-:Y:S05]  /*1b470*/  @!P0 BRA `(.L_x_176) ;  /* 0xfffffffc00f08947 */ /* 0x008fea000383ffff */
[----:B------:R-:W-:Y:S05]  /*1b480*/  BRA `(.L_x_359) ;  /* 0xffffffa4005c7947 */ /* 0x000fea000383ffff */
.L_x_185:
[----:B------:R-:W-:-:S07]  /*1b490*/  MOV R5, R4 ;  /* 0x0000000400057202 */ /* 0x000fce0000000f00 */
.L_x_360:
[----:B0-----:R0:W1:Y:S02]  /*1b4a0*/  SYNCS.PHASECHK.TRANS64.TRYWAIT P0, [R118+URZ+0xa8], R5 ;  /* 0x0000a805760075a7 */ /* 0x00106400080011ff */
[----:B-1----:R-:W-:Y:S05]  /*1b4b0*/  @!P0 NANOSLEEP.SYNCS 0x989680 ;  /* 0x009896800000895d */ /* 0x002fea0003900000 */
[----:B------:R-:W1:Y:S02]  /*1b4c0*/  @!P0 SYNCS.PHASECHK.TRANS64 P0, [R118+URZ+0xa8], R5 ;  /* 0x0000a805760085a7 */ /* 0x000e6400080010ff */
[----:B-1----:R-:W-:Y:S05]  /*1b4d0*/  @!P0 BRA `(.L_x_360) ;  /* 0xfffffffc00f08947 */ /* 0x002fea000383ffff */
[----:B------:R-:W-:Y:S05]  /*1b4e0*/  BRA `(.L_x_361) ;  /* 0xffffffcc00887947 */ /* 0x000fea000383ffff */
.L_x_186:
[----:B------:R-:W-:-:S07]  /*1b4f0*/  MOV R3, R2 ;  /* 0x0000000200037202 */ /* 0x000fce0000000f00 */
.L_x_362:
[----:B-1----:R1:W2:Y:S02]  /*1b500*/  SYNCS.PHASECHK.TRANS64.TRYWAIT P0, [R118+URZ+0xb8], R3 ;  /* 0x0000b803760075a7 */ /* 0x0022a400080011ff */
[----:B--2---:R-:W-:Y:S05]  /*1b510*/  @!P0 NANOSLEEP.SYNCS 0x989680 ;  /* 0x009896800000895d */ /* 0x004fea0003900000 */
[----:B------:R-:W2:Y:S02]  /*1b520*/  @!P0 SYNCS.PHASECHK.TRANS64 P0, [R118+URZ+0xb8], R3 ;  /* 0x0000b803760085a7 */ /* 0x000ea400080010ff */
[----:B--2---:R-:W-:Y:S05]  /*1b530*/  @!P0 BRA `(.L_x_362) ;  /* 0xfffffffc00f08947 */ /* 0x004fea000383ffff */
[----:B------:R-:W-:Y:S05]  /*1b540*/  BRA `(.L_x_363) ;  /* 0xffffffcc00787947 */ /* 0x000fea000383ffff */
.L_x_191:
[----:B0-----:R0:W1:Y:S02]  /*1b550*/  SYNCS.PHASECHK.TRANS64.TRYWAIT P0, [R3+URZ+0xe8], RZ ;  /* 0x0000e8ff030075a7 */ /* 0x00106400080011ff */
[----:B-1----:R-:W-:Y:S05]  /*1b560*/  @!P0 NANOSLEEP.SYNCS 0x989680 ;  /* 0x009896800000895d */ /* 0x002fea0003900000 */
[----:B------:R-:W1:Y:S02]  /*1b570*/  @!P0 SYNCS.PHASECHK.TRANS64 P0, [R3+URZ+0xe8], RZ ;  /* 0x0000e8ff030085a7 */ /* 0x000e6400080010ff */
[----:B-1----:R-:W-:Y:S05]  /*1b580*/  @!P0 BRA `(.L_x_191) ;  /* 0xfffffffc00f08947 */ /* 0x002fea000383ffff */
[----:B------:R-:W-:Y:S05]  /*1b590*/  BRA `(.L_x_364) ;  /* 0xffffffd000247947 */ /* 0x000fea000383ffff */
        .weak           $__internal_0_$__cuda_sm10x_tcgen05_guardrail_trap_col_being_dealloced_not_returned_by_alloc
        .type           $__internal_0_$__cuda_sm10x_tcgen05_guardrail_trap_col_being_dealloced_not_returned_by_alloc,@function
        .size           $__internal_0_$__cuda_sm10x_tcgen05_guardrail_trap_col_being_dealloced_not_returned_by_alloc,($__internal_1_$__cuda_sm10x_tcgen05_guardrail_trap_phase_invalid_during_alloc - $__internal_0_$__cuda_sm10x_tcgen05_guardrail_trap_col_being_dealloced_not_returned_by_alloc)
$__internal_0_$__cuda_sm10x_tcgen05_guardrail_trap_col_being_dealloced_not_returned_by_alloc:
[----:B------:R-:W-:Y:S05]  /*1b5a0*/  BPT.TRAP 0x1 ;  /* 0x000000040000795c */ /* 0x000fea0000300000 */
[----:B------:R-:W-:-:S04]  /*1b5b0*/  HFMA2 R3, -RZ, RZ, 0, 0 ;  /* 0x00000000ff037431 */ /* 0x000fc800000001ff */
[----:B------:R-:W-:Y:S05]  /*1b5c0*/  RET.REL.NODEC R2 `(kernel_cutlass_dkdv_bwd_cudnnsdpabwdfmha_dkdv_d256_sm100BlackwellFusedAttentionDKDVKernel_object_at__TiledMMA_ThrLayoutVMNK21111000_PermutationMNK____MMAAtom_ThrID21_ShapeMNK2566416_TVLay_2) ;  /* 0xfffffe48028c7950 */ /* 0x000fea0003c3ffff */
        .weak           $__internal_1_$__cuda_sm10x_tcgen05_guardrail_trap_phase_invalid_during_alloc
        .type           $__internal_1_$__cuda_sm10x_tcgen05_guardrail_trap_phase_invalid_during_alloc,@function
        .size           $__internal_1_$__cuda_sm10x_tcgen05_guardrail_trap_phase_invalid_during_alloc,($__internal_2_$__cuda_sm10x_tcgen05_guardrail_trap_unallocated_columns_being_dealloced - $__internal_1_$__cuda_sm10x_tcgen05_guardrail_trap_phase_invalid_during_alloc)
$__internal_1_$__cuda_sm10x_tcgen05_guardrail_trap_phase_invalid_during_alloc:
[----:B------:R-:W-:Y:S05]  /*1b5d0*/  BPT.TRAP 0x1 ;  /* 0x000000040000795c */ /* 0x000fea0000300000 */
[----:B------:R-:W-:-:S04]  /*1b5e0*/  MOV R3, 0x0 ;  /* 0x0000000000037802 */ /* 0x000fc80000000f00 */
[----:B------:R-:W-:Y:S05]  /*1b5f0*/  RET.REL.NODEC R2 `(kernel_cutlass_dkdv_bwd_cudnnsdpabwdfmha_dkdv_d256_sm100BlackwellFusedAttentionDKDVKernel_object_at__TiledMMA_ThrLayoutVMNK21111000_PermutationMNK____MMAAtom_ThrID21_ShapeMNK2566416_TVLay_2) ;  /* 0xfffffe4802807950 */ /* 0x000fea0003c3ffff */
        .weak           $__internal_2_$__cuda_sm10x_tcgen05_guardrail_trap_unallocated_columns_being_dealloced
        .type           $__internal_2_$__cuda_sm10x_tcgen05_guardrail_trap_unallocated_columns_being_dealloced,@function
        .size           $__internal_2_$__cuda_sm10x_tcgen05_guardrail_trap_unallocated_columns_being_dealloced,($__internal_3_$__cuda_sm20_div_u16 - $__internal_2_$__cuda_sm10x_tcgen05_guardrail_trap_unallocated_columns_being_dealloced)
$__internal_2_$__cuda_sm10x_tcgen05_guardrail_trap_unallocated_columns_being_dealloced:
[----:B------:R-:W-:Y:S05]  /*1b600*/  BPT.TRAP 0x1 ;  /* 0x000000040000795c */ /* 0x000fea0000300000 */
[----:B------:R-:W-:-:S04]  /*1b610*/  HFMA2 R3, -RZ, RZ, 0, 0 ;  /* 0x00000000ff037431 */ /* 0x000fc800000001ff */
[----:B------:R-:W-:Y:S05]  /*1b620*/  RET.REL.NODEC R2 `(kernel_cutlass_dkdv_bwd_cudnnsdpabwdfmha_dkdv_d256_sm100BlackwellFusedAttentionDKDVKernel_object_at__TiledMMA_ThrLayoutVMNK21111000_PermutationMNK____MMAAtom_ThrID21_ShapeMNK2566416_TVLay_2) ;  /* 0xfffffe4802747950 */ /* 0x000fea0003c3ffff */
        .weak           $__internal_3_$__cuda_sm20_div_u16
        .type           $__internal_3_$__cuda_sm20_div_u16,@function
        .size           $__internal_3_$__cuda_sm20_div_u16,(.L_x_545 - $__internal_3_$__cuda_sm20_div_u16)
$__internal_3_$__cuda_sm20_div_u16:
[----:B------:R-:W0:Y:S01]  /*1b630*/  I2F.U16 R2, R4 ;  /* 0x0000000400027306 */ /* 0x000e220000101000 */
[----:B------:R-:W-:-:S07]  /*1b640*/  IMAD.MOV.U32 R0, RZ, RZ, 0x4b800000 ;  /* 0x4b800000ff007424 */ /* 0x000fce00078e00ff */
[----:B------:R-:W-:Y:S01]  /*1b650*/  I2F.U16.RZ R3, R3 ;  /* 0x0000000300037306 */ /* 0x000fe2000010d000 */
[C---:B0-----:R-:W-:Y:S02]  /*1b660*/  FSETP.GEU.AND P0, PT, |R2|.reuse, 1.175494350822287508e-38, PT ;  /* 0x008000000200780b */ /* 0x041fe40003f0e200 */
[----:B------:R-:W-:Y:S02]  /*1b670*/  FSETP.GT.AND P1, PT, |R2|, 8.50705917302346158658e+37, PT ;  /* 0x7e8000000200780b */ /* 0x000fe40003f24200 */
[----:B------:R-:W-:Y:S02]  /*1b680*/  FSEL R0, R0, 1, !P0 ;  /* 0x3f80000000007808 */ /* 0x000fe40004000000 */
[----:B------:R-:W-:Y:S02]  /*1b690*/  ISETP.NE.U32.AND P0, PT, R4, RZ, PT ;  /* 0x000000ff0400720c */ /* 0x000fe40003f05070 */
[----:B------:R-:W-:-:S05]  /*1b6a0*/  FSEL R0, R0, 0.25, !P1 ;  /* 0x3e80000000007808 */ /* 0x000fca0004800000 */
[----:B------:R-:W-:-:S06]  /*1b6b0*/  FMUL R2, R2, R0 ;  /* 0x0000000002027220 */ /* 0x000fcc0000400000 */
[----:B------:R-:W0:Y:S02]  /*1b6c0*/  MUFU.RCP R2, R2 ;  /* 0x0000000200027308 */ /* 0x000e240000001000 */
[----:B0-----:R-:W-:Y:S01]  /*1b6d0*/  FMUL R0, R0, R2 ;  /* 0x0000000200007220 */ /* 0x001fe20000400000 */
[----:B------:R-:W-:-:S03]  /*1b6e0*/  IMAD.MOV.U32 R2, RZ, RZ, R5 ;  /* 0x000000ffff027224 */ /* 0x000fc600078e0005 */
[----:B------:R-:W-:-:S04]  /*1b6f0*/  VIADD R0, R0, 0x2 ;  /* 0x0000000200007836 */ /* 0x000fc80000000000 */
[----:B------:R-:W-:Y:S01]  /*1b700*/  FMUL.RZ R0, R3, R0 ;  /* 0x0000000003007220 */ /* 0x000fe2000040c000 */
[----:B------:R-:W-:-:S05]  /*1b710*/  HFMA2 R3, -RZ, RZ, 0, 0 ;  /* 0x00000000ff037431 */ /* 0x000fca00000001ff */
[----:B------:R-:W0:Y:S02]  /*1b720*/  F2I.U32.TRUNC.NTZ R0, R0 ;  /* 0x0000000000007305 */ /* 0x000e24000020f000 */
[----:B0-----:R-:W-:Y:S02]  /*1b730*/  LOP3.LUT R0, R0, 0xffff, RZ, 0xc0, !PT ;  /* 0x0000ffff00007812 */ /* 0x001fe400078ec0ff */
[----:B------:R-:W-:Y:S01]  /*1b740*/  @!P0 MOV R0, 0xffffffff ;  /* 0xffffffff00008802 */ /* 0x000fe20000000f00 */
[----:B------:R-:W-:Y:S06]  /*1b750*/  RET.REL.NODEC R2 `(kernel_cutlass_dkdv_bwd_cudnnsdpabwdfmha_dkdv_d256_sm100BlackwellFusedAttentionDKDVKernel_object_at__TiledMMA_ThrLayoutVMNK21111000_PermutationMNK____MMAAtom_ThrID21_ShapeMNK2566416_TVLay_2) ;  /* 0xfffffe4802287950 */ /* 0x000fec0003c3ffff */
.L_x_365:
[----:B------:R-:W-:-:S00]  /*1b760*/  BRA `(.L_x_365) ;  /* 0xfffffffc00fc7947 */ /* 0x000fc0000383ffff */
[----:B------:R-:W-:-:S00]  /*1b770*/  NOP ;  /* 0x0000000000007918 */ /* 0x000fc00000000000 */
        /* <DEDUP_REMOVED lines=8> */
.L_x_545:


//--------------------- .text.kernel_cutlass_kernel_cudnnsdpabwdfmha_dq_d256_sm100BlackwellFusedAttentionDQKernel_object_at_____Int32_Int32_Int32_TiledMMA_ThrLayoutVMNK21111000_PermutationMNK____MMAAtom_ThrID21_ShapeM_1 --------------------------
	.section	.text.kernel_cutlass_kernel_cudnnsdpabwdfmha_dq_d256_sm100BlackwellFusedAttentionDQKernel_object_at_____Int32_Int32_Int32_TiledMMA_ThrLayoutVMNK21111000_PermutationMNK____MMAAtom_ThrID21_ShapeM_1,"ax",@progbits
	.align	128
        .global         kernel_cutlass_kernel_cudnnsdpabwdfmha_dq_d256_sm100BlackwellFusedAttentionDQKernel_object_at_____Int32_Int32_Int32_TiledMMA_ThrLayoutVMNK21111000_PermutationMNK____MMAAtom_ThrID21_ShapeM_1
        .type           kernel_cutlass_kernel_cudnnsdpabwdfmha_dq_d256_sm100BlackwellFusedAttentionDQKernel_object_at_____Int32_Int32_Int32_TiledMMA_ThrLayoutVMNK21111000_PermutationMNK____MMAAtom_ThrID21_ShapeM_1,@function
        .size           kernel_cutlass_kernel_cudnnsdpabwdfmha_dq_d256_sm100BlackwellFusedAttentionDQKernel_object_at_____Int32_Int32_Int32_TiledMMA_ThrLayoutVMNK21111000_PermutationMNK____MMAAtom_ThrID21_ShapeM_1,(.L_x_548 - kernel_cutlass_kernel_cudnnsdpabwdfmha_dq_d256_sm100BlackwellFusedAttentionDQKernel_object_at_____Int32_Int32_Int32_TiledMMA_ThrLayoutVMNK21111000_PermutationMNK____MMAAtom_ThrID21_ShapeM_1)
        .other          kernel_cutlass_kernel_cudnnsdpabwdfmha_dq_d256_sm100BlackwellFusedAttentionDQKernel_object_at_____Int32_Int32_Int32_TiledMMA_ThrLayoutVMNK21111000_PermutationMNK____MMAAtom_ThrID21_ShapeM_1,@"STO_CUDA_ENTRY STV_DEFAULT"
kernel_cutlass_kernel_cudnnsdpabwdfmha_dq_d256_sm100BlackwellFusedAttentionDQKernel_object_at_____Int32_Int32_Int32_TiledMMA_ThrLayoutVMNK21111000_PermutationMNK____MMAAtom_ThrID21_ShapeM_1:
.text.kernel_cutlass_kernel_cudnnsdpabwdfmha_dq_d256_sm100BlackwellFusedAttentionDQKernel_object_at_____Int32_Int32_Int32_TiledMMA_ThrLayoutVMNK21111000_PermutationMNK____MMAAtom_ThrID21_ShapeM_1:
[----:B------:R-:W0:Y:S01]  /*0000*/  LDC R1, c[0x0][0x37c] ;  /* 0x0000df00ff017b82 */ /* 0x000e220000000800 */
[----:B------:R-:W1:Y:S07]  /*0010*/  S2R R6, SR_TID.X ;  /* 0x0000000000067919 */ /* 0x000e6e0000002100 */
[----:B------:R-:W2:Y:S01]  /*0020*/  S2UR UR22, SR_CgaCtaId ;  /* 0x00000000001679c3 */ /* 0x000ea20000008800 */
[----:B------:R-:W3:Y:S01]  /*0030*/  LDCU.U8 UR8, c[0x0][0x3a0] ;  /* 0x00007400ff0877ac */ /* 0x000ee20008000000 */
[----:B------:R-:W4:Y:S06]  /*0040*/  LDCU.U8 UR6, c[0x0][0x39d] ;  /* 0x000073a0ff0677ac */ /* 0x000f2c0008000000 */
[----:B------:R-:W5:Y:S01]  /*0050*/  S2UR UR10, SR_CTAID.X ;  /* 0x00000000000a79c3 */ /* 0x000f620000002500 */
[----:B------:R-:W2:Y:S01]  /*0060*/  LDCU.U8 UR5, c[0x0][0x39c] ;  /* 0x00007380ff0577ac */ /* 0x000ea20008000000 */
[----:B------:R-:W5:Y:S01]  /*0070*/  LDCU.U8 UR7, c[0x0][0x39f] ;  /* 0x000073e0ff0777ac */ /* 0x000f620008000000 */
[----:B------:R-:W5:Y:S01]  /*0080*/  LDCU.U8 UR9, c[0x0][0x39a] ;  /* 0x00007340ff0977ac */ /* 0x000f620008000000 */
[----:B------:R-:W0:Y:S01]  /*0090*/  LDCU.U8 UR24, c[0x0][0x399] ;  /* 0x00007320ff1877ac */ /* 0x000e220008000000 */
[----:B---3--:R-:W-:-:S02]  /*00a0*/  ULOP3.LUT UR8, UR8, 0x1, URZ, 0xc0, !UPT ;  /* 0x0000000108087892 */ /* 0x008fc4000f8ec0ff */
[----:B----4-:R-:W-:Y:S02]  /*00b0*/  ULOP3.LUT UR6, UR6, 0x1, URZ, 0xc0, !UPT ;  /* 0x0000000106067892 */ /* 0x010fe4000f8ec0ff */
[----:B------:R-:W-:Y:S01]  /*00c0*/  UISETP.NE.U32.AND UP0, UPT, UR8, 0x1, UPT ;  /* 0x000000010800788c */ /* 0x000fe2000bf05070 */
[----:B-1----:R-:W-:Y:S01]  /*00d0*/  SHF.R.U32.HI R2, RZ, 0x5, R6 ;  /* 0x00000005ff027819 */ /* 0x002fe20000011606 */
[----:B--2---:R-:W-:Y:S02]  /*00e0*/  ULOP3.LUT UR5, UR5, 0x1, URZ, 0xc0, !UPT ;  /* 0x0000000105057892 */ /* 0x004fe4000f8ec0ff */
[----:B------:R-:W-:Y:S01]  /*00f0*/  UISETP.NE.U32.AND UP5, UPT, UR6, 0x1, UPT ;  /* 0x000000010600788c */ /* 0x000fe2000bfa5070 */
[C---:B------:R-:W-:Y:S01]  /*0100*/  R2UR UR4, R2.reuse ;  /* 0x00000000020472ca */ /* 0x040fe200000e0000 */
[----:B------:R-:W-:Y:S01]  /*0110*/  UP2UR UR6, UPR, URZ, 0x1 ;  /* 0x00000001ff067883 */ /* 0x000fe20008000000 */
[----:B------:R-:W-:Y:S01]  /*0120*/  ISETP.NE.AND P6, PT, R2, 0x9, PT ;  /* 0x000000090200780c */ /* 0x000fe20003fc5270 */
[----:B-----5:R-:W-:-:S02]  /*0130*/  ULOP3.LUT UR7, UR7, 0x1, URZ, 0xc0, !UPT ;  /* 0x0000000107077892 */ /* 0x020fc4000f8ec0ff */
[----:B------:R-:W-:Y:S02]  /*0140*/  ULOP3.LUT UR9, UR9, 0x1, URZ, 0xc0, !UPT ;  /* 0x0000000109097892 */ /* 0x000fe4000f8ec0ff */
[----:B------:R-:W-:Y:S01]  /*0150*/  UISETP.NE.U32.AND UP4, UPT, UR5, 0x1, UPT ;  /* 0x000000010500788c */ /* 0x000fe2000bf85070 */
[----:B------:R-:W-:Y:S01]  /*0160*/  IMAD.U32 R8, RZ, RZ, UR6 ;  /* 0x00000006ff087e24 */ /* 0x000fe2000f8e00ff */
[----:B------:R-:W-:Y:S01]  /*0170*/  UMOV UR14, 0x1 ;  /* 0x00000001000e7882 */ /* 0x000fe20000000000 */
[----:B------:R-:W-:Y:S01]  /*0180*/  UMOV UR20, 0x20 ;  /* 0x0000002000147882 */ /* 0x000fe20000000000 */
[----:B------:R-:W-:Y:S01]  /*0190*/  UMOV UR18, 0x80 ;  /* 0x0000008000127882 */ /* 0x000fe20000000000 */
[----:B0-----:R-:W-:Y:S02]  /*01a0*/  ULOP3.LUT UR24, UR24, 0x1, URZ, 0xc0, !UPT ;  /* 0x0000000118187892 */ /* 0x001fe4000f8ec0ff */
[----:B------:R-:W-:Y:S02]  /*01b0*/  UISETP.NE.AND UP1, UPT, UR4, URZ, UPT ;  /* 0x000000ff0400728c */ /* 0x000fe4000bf25270 */
[----:B------:R-:W-:-:S02]  /*01c0*/  ULEA.HI UR4, UR22, UR22, URZ, 0x1 ;  /* 0x0000001616047291 */ /* 0x000fc4000f8f08ff */
[----:B------:R-:W-:Y:S02]  /*01d0*/  ULOP3.LUT UR25, UR10, 0x1, URZ, 0xc0, !UPT ;  /* 0x000000010a197892 */ /* 0x000fe4000f8ec0ff */
[----:B------:R-:W-:Y:S02]  /*01e0*/  ULOP3.LUT UR23, UR4, 0xfffffffe, URZ, 0xc0, !UPT ;  /* 0xfffffffe04177892 */ /* 0x000fe4000f8ec0ff */
[----:B------:R-:W-:Y:S02]  /*01f0*/  UISETP.NE.U32.AND UP6, UPT, UR7, 0x1, UPT ;  /* 0x000000010700788c */ /* 0x000fe4000bfc5070 */
[----:B------:R-:W-:Y:S02]  /*0200*/  UISETP.NE.U32.AND UP3, UPT, UR9, 0x1, UPT ;  /* 0x000000010900788c */ /* 0x000fe4000bf65070 */
[----:B------:R-:W-:-:S04]  /*0210*/  @!UP1 UIADD3 UR14, UPT, UPT, -UR14, 0x100000, URZ ;  /* 0x001000000e0e9890 */ /* 0x000fc8000fffe1ff */
[----:B------:R-:W-:Y:S02]  /*0220*/  @!UP1 USHF.L.U32 UR15, UR14, 0xb, URZ ;  /* 0x0000000b0e0f9899 */ /* 0x000fe400080006ff */
[----:B------:R-:W-:Y:S01]  /*0230*/  @!UP1 USHF.L.U32 UR14, UR14, 0x1, URZ ;  /* 0x000000010e0e9899 */ /* 0x000fe200080006ff */
[----:B------:R-:W-:Y:S01]  /*0240*/  @!UP1 UMOV UR5, 0x400 ;  /* 0x0000040000059882 */ /* 0x000fe20000000000 */
[----:B------:R-:W-:Y:S01]  /*0250*/  @!UP1 UMOV UR4, 0x400 ;  /* 0x0000040000049882 */ /* 0x000fe20000000000 */
[----:B------:R-:W-:Y:S02]  /*0260*/  @!UP1 ULEA UR16, UR22, UR5, 0x18 ;  /* 0x0000000516109291 */ /* 0x000fe4000f8ec0ff */
[----:B------:R-:W-:-:S04]  /*0270*/  @!UP1 UIADD3 UR20, UPT, UPT, -UR20, 0x100000, URZ ;  /* 0x0010000014149890 */ /* 0x000fc8000fffe1ff */
[----:B------:R-:W-:Y:S02]  /*0280*/  @!UP1 USHF.L.U32 UR21, UR20, 0xb, URZ ;  /* 0x0000000b14159899 */ /* 0x000fe400080006ff */
[----:B------:R-:W-:Y:S02]  /*0290*/  @!UP1 USHF.L.U32 UR20, UR20, 0x1, URZ ;  /* 0x0000000114149899 */ /* 0x000fe400080006ff */
[----:B------:R-:W-:Y:S02]  /*02a0*/  @!UP1 ULEA UR17, UR22, UR4, 0x18 ;  /* 0x0000000416119291 */ /* 0x000fe4000f8ec0ff */
[----:B------:R-:W-:-:S04]  /*02b0*/  @!UP1 UIADD3 UR18, UPT, UPT, -UR18, 0x100000, URZ ;  /* 0x0010000012129890 */ /* 0x000fc8000fffe1ff */
[----:B------:R-:W-:Y:S02]  /*02c0*/  @!UP1 USHF.L.U32 UR19, UR18, 0xb, URZ ;  /* 0x0000000b12139899 */ /* 0x000fe400080006ff */
[----:B------:R-:W-:Y:S01]  /*02d0*/  @!UP1 USHF.L.U32 UR18, UR18, 0x1, URZ ;  /* 0x0000000112129899 */ /* 0x000fe200080006ff */
[----:B------:R-:W-:Y:S11]  /*02e0*/  @P6 BRA `(.L_x_366) ;  /* 0x0000000000446947 */ /* 0x000ff60003800000 */
[----:B------:R-:W0:Y:S02]  /*02f0*/  LDCU.64 UR4, c[0x0][0x348] ;  /* 0x00006900ff0477ac */ /* 0x000e240008000a00 */
[----:B0-----:R-:W-:-:S04]  /*0300*/  UIADD3 UR12, UP0, UPT, UR4, 0x40, URZ ;  /* 0x00000040040c7890 */ /* 0x001fc8000ff1e0ff */
[----:B------:R-:W-:Y:S02]  /*0310*/  UIADD3.X UR13, UPT, UPT, URZ, UR5, URZ, UP0, !UPT ;  /* 0x00000005ff0d7290 */ /* 0x000fe400087fe4ff */
[----:B------:R-:W-:-:S04]  /*0320*/  UIADD3 UR10, UP0, UPT, UR4, 0x100, URZ ;  /* 0x00000100040a7890 */ /* 0x000fc8000ff1e0ff */
[----:B------:R-:W-:Y:S02]  /*0330*/  UIADD3.X UR11, UPT, UPT, URZ, UR5, URZ, UP0, !UPT ;  /* 0x00000005ff0b7290 */ /* 0x000fe400087fe4ff */
[----:B------:R-:W-:Y:S01]  /*0340*/  UIADD3 UR8, UP0, UPT, UR4, 0x1c0, URZ ;  /* 0x000001c004087890 */ /* 0x000fe2000ff1e0ff */
[----:B------:R0:W-:Y:S03]  /*0350*/  UTMACCTL.PF [UR12] ;  /* 0x000000000c0079b9 */ /* 0x0001e60008040000 */
[----:B------:R-:W-:-:S03]  /*0360*/  UIADD3.X UR9, UPT, UPT, URZ, UR5, URZ, UP0, !UPT ;  /* 0x00000005ff097290 */ /* 0x000fc600087fe4ff */
[----:B------:R0:W-:Y:S01]  /*0370*/  UTMACCTL.PF [UR10] ;  /* 0x000000000a0079b9 */ /* 0x0001e20008040000 */
[----:B------:R-:W-:-:S05]  /*0380*/  UIADD3 UR6, UP0, UPT, UR4, 0x280, URZ ;  /* 0x0000028004067890 */ /* 0x000fca000ff1e0ff */
[----:B------:R0:W-:Y:S01]  /*0390*/  UTMACCTL.PF [UR8] ;  /* 0x00000000080079b9 */ /* 0x0001e20008040000 */
[----:B------:R-:W-:Y:S02]  /*03a0*/  UIADD3.X UR7, UPT, UPT, URZ, UR5, URZ, UP0, !UPT ;  /* 0x00000005ff077290 */ /* 0x000fe400087fe4ff */
[----:B------:R-:W-:-:S04]  /*03b0*/  UIADD3 UR4, UP0, UPT, UR4, 0x340, URZ ;  /* 0x0000034004047890 */ /* 0x000fc8000ff1e0ff */
[----:B------:R-:W-:-:S03]  /*03c0*/  UIADD3.X UR5, UPT, UPT, URZ, UR5, URZ, UP0, !UPT ;  /* 0x00000005ff057290 */ /* 0x000fc600087fe4ff */
[----:B------:R0:W-:Y:S06]  /*03d0*/  UTMACCTL.PF [UR6] ;  /* 0x00000000060079b9 */ /* 0x0001ec0008040000 */
[----:B------:R0:W-:Y:S02]  /*03e0*/  UTMACCTL.PF [UR4] ;  /* 0x00000000040079b9 */ /* 0x0001e40008040000 */
[----:B0-----:R-:W-:Y:S01]  /*03f0*/  NOP ;  /* 0x0000000000007918 */ /* 0x001fe20000000000 */
.L_x_366:
[----:B------:R-:W0:Y:S02]  /*0400*/  FENCE.VIEW.ASYNC.S ;  /* 0x00000000000073c6 */ /* 0x000e240000000000 */
[----:B0-----:R0:W1:Y:S01]  /*0410*/  @!UP1 SYNCS.EXCH.64 URZ, [UR16], UR14 ;  /* 0x0000000e10ff95b2 */ /* 0x0010620008000100 */
[----:B------:R0:W2:Y:S01]  /*0420*/  @!UP1 SYNCS.EXCH.64 URZ, [UR16+0x8], UR14 ;  /* 0x0000080e10ff95b2 */ /* 0x0000a20008000100 */
[----:B------:R-:W-:Y:S05]  /*0430*/  BRA.U UP1, `(.L_x_367) ;  /* 0x0000000101a07547 */ /* 0x000fea000b800000 */
[----:B------:R-:W-:Y:S01]  /*0440*/  UMOV UR4, 0x400 ;  /* 0x0000040000047882 */ /* 0x000fe20000000000 */
[----:B------:R-:W-:Y:S01]  /*0450*/  UMOV UR6, 0x1 ;  /* 0x0000000100067882 */ /* 0x000fe20000000000 */
[----:B------:R-:W-:Y:S02]  /*0460*/  ULEA UR4, UR22, UR4, 0x18 ;  /* 0x0000000416047291 */ /* 0x000fe4000f8ec0ff */
[----:B------:R-:W-:-:S04]  /*0470*/  UIADD3 UR6, UPT, UPT, -UR6, 0x100000, URZ ;  /* 0x0010000006067890 */ /* 0x000fc8000fffe1ff */
[----:B------:R-:W-:Y:S02]  /*0480*/  USHF.L.U32 UR7, UR6, 0xb, URZ ;  /* 0x0000000b06077899 */ /* 0x000fe400080006ff */
[----:B------:R-:W-:Y:S01]  /*0490*/  USHF.L.U32 UR6, UR6, 0x1, URZ ;  /* 0x0000000106067899 */ /* 0x000fe200080006ff */
[----:B------:R-:W-:Y:S01]  /*04a0*/  UMOV UR8, 0x100 ;  /* 0x0000010000087882 */ /* 0x000fe20000000000 */
[----:B------:R-:W-:Y:S01]  /*04b0*/  UMOV UR5, 0x400 ;  /* 0x0000040000057882 */ /* 0x000fe20000000000 */
[----:B------:R-:W-:-:S04]  /*04c0*/  UIADD3 UR8, UPT, UPT, -UR8, 0x100000, URZ ;  /* 0x0010000008087890 */ /* 0x000fc8000fffe1ff */
[----:B------:R-:W-:Y:S02]  /*04d0*/  USHF.L.U32 UR9, UR8, 0xb, URZ ;  /* 0x0000000b08097899 */ /* 0x000fe400080006ff */
[----:B------:R-:W-:Y:S01]  /*04e0*/  USHF.L.U32 UR8, UR8, 0x1, URZ ;  /* 0x0000000108087899 */ /* 0x000fe200080006ff */
[----:B------:R-:W-:Y:S01]  /*04f0*/  UMOV UR12, 0x20 ;  /* 0x00000020000c7882 */ /* 0x000fe20000000000 */
[----:B------:R-:W-:Y:S01]  /*0500*/  UMOV UR10, 0x80 ;  /* 0x00000080000a7882 */ /* 0x000fe20000000000 */
[----:B------:R-:W-:Y:S02]  /*0510*/  ULEA UR5, UR22, UR5, 0x18 ;  /* 0x0000000516057291 */ /* 0x000fe4000f8ec0ff */
[----:B------:R-:W-:-:S04]  /*0520*/  UIADD3 UR12, UPT, UPT, -UR12, 0x100000, URZ ;  /* 0x001000000c0c7890 */ /* 0x000fc8000fffe1ff */
[----:B------:R-:W-:Y:S02]  /*0530*/  USHF.L.U32 UR13, UR12, 0xb, URZ ;  /* 0x0000000b0c0d7899 */ /* 0x000fe400080006ff */
[----:B------:R-:W-:Y:S02]  /*0540*/  USHF.L.U32 UR12, UR12, 0x1, URZ ;  /* 0x000000010c0c7899 */ /* 0x000fe400080006ff */
[----:B------:R-:W-:-:S04]  /*0550*/  UIADD3 UR10, UPT, UPT, -UR10, 0x100000, URZ ;  /* 0x001000000a0a7890 */ /* 0x000fc8000fffe1ff */
[----:B------:R-:W-:Y:S02]  /*0560*/  USHF.L.U32 UR11, UR10, 0xb, URZ ;  /* 0x0000000b0a0b7899 */ /* 0x000fe400080006ff */
[----:B------:R-:W-:Y:S01]  /*0570*/  USHF.L.U32 UR10, UR10, 0x1, URZ ;  /* 0x000000010a0a7899 */ /* 0x000fe200080006ff */
[----:B------:R-:W3:Y:S02]  /*0580*/  FENCE.VIEW.ASYNC.S ;  /* 0x00000000000073c6 */ /* 0x000ee40000000000 */
[----:B---3--:R3:W4:Y:S01]  /*0590*/  SYNCS.EXCH.64 URZ, [UR4+0x20], UR6 ;  /* 0x0000200604ff75b2 */ /* 0x0087220008000100 */
[----:B------:R3:W5:Y:S01]  /*05a0*/  SYNCS.EXCH.64 URZ, [UR4+0x28], UR6 ;  /* 0x0000280604ff75b2 */ /* 0x0007620008000100 */
        /* <DEDUP_REMOVED lines=17> */
.L_x_367:
[----:B------:R-:W-:Y:S01]  /*06c0*/  NOP ;  /* 0x0000000000007918 */ /* 0x000fe20000000000 */
[----:B012-45:R-:W-:Y:S01]  /*06d0*/  BAR.SYNC.DEFER_BLOCKING 0x0 ;  /* 0x0000000000007b1d */ /* 0x037fe20000010000 */
[----:B------:R-:W-:Y:S01]  /*06e0*/  ISETP.NE.AND P0, PT, R2, 0x4, PT ;  /* 0x000000040200780c */ /* 0x000fe20003f05270 */
[----:B------:R-:W-:Y:S02]  /*06f0*/  UIADD3 UR71, UPT, UPT, -UR23, UR22, URZ ;  /* 0x0000001617477290 */ /* 0x000fe4000fffe1ff */
[----:B------:R-:W-:Y:S02]  /*0700*/  UISETP.NE.U32.AND UP2, UPT, UR24, 0x1, UPT ;  /* 0x000000011800788c */ /* 0x000fe4000bf45070 */
[----:B------:R-:W0:Y:S02]  /*0710*/  FENCE.VIEW.ASYNC.S ;  /* 0x00000000000073c6 */ /* 0x000e240000000000 */
[----:B0-----:R0:W1:Y:S01]  /*0720*/  @!UP1 SYNCS.EXCH.64 URZ, [UR17+0xa0], UR20 ;  /* 0x0000a01411ff95b2 */ /* 0x0010620008000100 */
[----:B------:R0:W1:Y:S01]  /*0730*/  @!UP1 SYNCS.EXCH.64 URZ, [UR17+0xa8], UR18 ;  /* 0x0000a81211ff95b2 */ /* 0x0000620008000100 */
[----:B------:R-:W-:Y:S01]  /*0740*/  NOP ;  /* 0x0000000000007918 */ /* 0x000fe20000000000 */
[----:B-1----:R-:W-:Y:S06]  /*0750*/  BAR.SYNC.DEFER_BLOCKING 0x0 ;  /* 0x0000000000007b1d */ /* 0x002fec0000010000 */
[----:B------:R-:W-:Y:S05]  /*0760*/  @P0 BRA `(.L_x_368) ;  /* 0x0000000000280947 */ /* 0x000fea0003800000 */
[----:B---3--:R-:W-:Y:S01]  /*0770*/  UMOV UR4, 0x400 ;  /* 0x0000040000047882 */ /* 0x008fe20000000000 */
[----:B------:R-:W-:Y:S01]  /*0780*/  UMOV UR5, 0x20 ;  /* 0x0000002000057882 */ /* 0x000fe20000000000 */
[----:B------:R-:W-:Y:S02]  /*0790*/  ULEA UR6, UR22, UR4, 0x18 ;  /* 0x0000000416067291 */ /* 0x000fe4000f8ec0ff */
[----:B------:R-:W-:-:S04]  /*07a0*/  UIADD3 UR4, UPT, UPT, -UR5, 0x100000, URZ ;  /* 0x0010000005047890 */ /* 0x000fc8000fffe1ff */
[----:B------:R-:W-:Y:S02]  /*07b0*/  USHF.L.U32 UR5, UR4, 0xb, URZ ;  /* 0x0000000b04057899 */ /* 0x000fe400080006ff */
[----:B------:R-:W-:Y:S01]  /*07c0*/  USHF.L.U32 UR4, UR4, 0x1, URZ ;  /* 0x0000000104047899 */ /* 0x000fe200080006ff */
[----:B------:R-:W-:Y:S01]  /*07d0*/  ELECT P1, URZ, PT ;  /* 0x0000000000ff782f */ /* 0x000fe20003820000 */
[----:B------:R-:W1:Y:S10]  /*07e0*/  FENCE.VIEW.ASYNC.S ;  /* 0x00000000000073c6 */ /* 0x000e740000000000 */
[----:B-1----:R1:W2:Y:S01]  /*07f0*/  SYNCS.EXCH.64 URZ, [UR6+0xb0], UR4 ;  /* 0x0000b00406ff75b2 */ /* 0x0022a20008000100 */
[----:B------:R-:W-:Y:S01]  /*0800*/  NOP ;  /* 0x0000000000007918 */ /* 0x000fe20000000000 */
.L_x_368:
[----:B------:R-:W-:Y:S01]  /*0810*/  NOP ;  /* 0x0000000000007918 */ /* 0x000fe20000000000 */
[----:B------:R-:W-:Y:S05]  /*0820*/  @P0 BRA `(.L_x_369) ;  /* 0x00000004009c0947 */ /* 0x000fea0003800000 */
[----:B--2---:R-:W-:Y:S01]  /*0830*/  NOP ;  /* 0x0000000000007918 */ /* 0x004fe20000000000 */
[----:B-1-3--:R-:W-:Y:S02]  /*0840*/  UMOV UR4, 0x40 ;  /* 0x0000004000047882 */ /* 0x00afe40000000000 */
[----:B------:R-:W-:-:S09]  /*0850*/  ULEA UR4, UR22, UR4, 0x18 ;  /* 0x0000000416047291 */ /* 0x000fd2000f8ec0ff */
[----:B------:R-:W1:Y:S01]  /*0860*/  LDS.U8 R0, [UR4] ;  /* 0x00000004ff007984 */ /* 0x000e620008000000 */
[----:B------:R-:W-:Y:S02]  /*0870*/  UMOV UR4, 0x400 ;  /* 0x0000040000047882 */ /* 0x000fe40000000000 */
[----:B------:R-:W-:Y:S01]  /*0880*/  ULEA UR5, UR22, UR4, 0x18 ;  /* 0x0000000416057291 */ /* 0x000fe2000f8ec0ff */
[----:B-1----:R-:W-:-:S13]  /*0890*/  ISETP.NE.AND P0, PT, R0, RZ, PT ;  /* 0x000000ff0000720c */ /* 0x002fda0003f05270 */
[----:B------:R-:W-:Y:S05]  /*08a0*/  @P0 BRA `(.L_x_370) ;  /* 0x0000000400640947 */ /* 0x000fea0003800000 */
[----:B------:R-:W-:Y:S02]  /*08b0*/  ULOP3.LUT UR4, UR22, 0x1, URZ, 0xc0, !UPT ;  /* 0x0000000116047892 */ /* 0x000fe4000f8ec0ff */
[----:B------:R-:W-:Y:S02]  /*08c0*/  ULOP3.LUT UR6, UR22, 0x1, URZ, 0x3c, !UPT ;  /* 0x0000000116067892 */ /* 0x000fe4000f8e3cff */
[----:B------:R-:W-:-:S09]  /*08d0*/  UISETP.NE.U32.AND UP0, UPT, UR4, 0x1, UPT ;  /* 0x000000010400788c */ /* 0x000fd2000bf05070 */
[----:B------:R-:W-:Y:S05]  /*08e0*/  BRA.U !UP0, `(.L_x_371) ;  /* 0x0000000108d07547 */ /* 0x000fea000b800000 */
[----:B------:R-:W-:Y:S01]  /*08f0*/  ELECT P0, URZ, PT ;  /* 0x0000000000ff782f */ /* 0x000fe20003800000 */
[----:B------:R-:W-:-:S12]  /*0900*/  BSSY B0, `(.L_x_371) ;  /* 0x0000032000007945 */ /* 0x000fd80003800000 */
[----:B------:R-:W-:Y:S05]  /*0910*/  @!P0 BRA `(.L_x_372) ;  /* 0x0000000000c08947 */ /* 0x000fea0003800000 */
[----:B------:R-:W-:Y:S01]  /*0920*/  UMOV UR4, 0x10 ;  /* 0x0000001000047882 */ /* 0x000fe20000000000 */
[----:B------:R-:W1:Y:S04]  /*0930*/  S2R R5, SR_CgaCtaId ;  /* 0x0000000000057919 */ /* 0x000e680000008800 */
[----:B------:R-:W-:Y:S04]  /*0940*/  DEPBAR.LE SB2, 0x36 ;  /* 0x0000ad800000791a */ /* 0x000fe80000000000 */
[----:B------:R-:W2:Y:S02]  /*0950*/  UTCATOMSWS.2CTA.FIND_AND_SET.ALIGN UP1, UR4, UR4 ;  /* 0x00000004000475e3 */ /* 0x000ea40008220800 */
[----:B--2---:R-:W-:Y:S01]  /*0960*/  PLOP3.LUT P0, PT, PT, PT, UP1, 0x80, 0x8 ;  /* 0x000000000008781c */ /* 0x004fe20003f0f018 */
[----:B------:R-:W-:-:S03]  /*0970*/  IMAD.U32 R10, RZ, RZ, UR4 ;  /* 0x00000004ff0a7e24 */ /* 0x000fc6000f8e00ff */
[----:B------:R-:W-:-:S04]  /*0980*/  SEL R0, RZ, 0xffffffff, !P0 ;  /* 0xffffffffff007807 */ /* 0x000fc80004000000 */
[----:B------:R-:W-:-:S13]  /*0990*/  ISETP.NE.AND P0, PT, R0, RZ, PT ;  /* 0x000000ff0000720c */ /* 0x000fda0003f05270 */
[----:B------:R-:W-:Y:S05]  /*09a0*/  @P0 BRA `(.L_x_373) ;  /* 0x0000000000240947 */ /* 0x000fea0003800000 */
.L_x_374:
[----:B------:R-:W-:Y:S05]  /*09b0*/  NANOSLEEP 0x64 ;  /* 0x000000640000795d */ /* 0x000fea0003800000 */
[----:B------:R-:W-:-:S05]  /*09c0*/  UMOV UR4, 0x10 ;  /* 0x0000001000047882 */ /* 0x000fca0000000000 */
[----:B------:R-:W-:Y:S04]  /*09d0*/  DEPBAR.LE SB2, 0x36 ;  /* 0x0000ad800000791a */ /* 0x000fe80000000000 */
[----:B------:R-:W2:Y:S02]  /*09e0*/  UTCATOMSWS.2CTA.FIND_AND_SET.ALIGN UP1, UR4, UR4 ;  /* 0x00000004000475e3 */ /* 0x000ea40008220800 */
[----:B--2---:R-:W-:Y:S01]  /*09f0*/  PLOP3.LUT P0, PT, PT, PT, UP1, 0x80, 0x8 ;  /* 0x000000000008781c */ /* 0x004fe20003f0f018 */
[----:B------:R-:W-:-:S03]  /*0a00*/  IMAD.U32 R10, RZ, RZ, UR4 ;  /* 0x00000004ff0a7e24 */ /* 0x000fc6000f8e00ff */
[----:B------:R-:W-:-:S04]  /*0a10*/  SEL R0, RZ, 0xffffffff, !P0 ;  /* 0xffffffffff007807 */ /* 0x000fc80004000000 */
[----:B------:R-:W-:-:S13]  /*0a20*/  ISETP.NE.AND P0, PT, R0, RZ, PT ;  /* 0x000000ff0000720c */ /* 0x000fda0003f05270 */
[----:B------:R-:W-:Y:S05]  /*0a30*/  @!P0 BRA `(.L_x_374) ;  /* 0xfffffffc00dc8947 */ /* 0x000fea000383ffff */
.L_x_373:
[----:B------:R-:W-:Y:S01]  /*0a40*/  MOV R0, 0x60 ;  /* 0x0000006000007802 */ /* 0x000fe20000000f00 */
[----:B------:R-:W-:Y:S02]  /*0a50*/  IMAD.U32 R3, RZ, RZ, UR5 ;  /* 0x00000005ff037e24 */ /* 0x000fe4000f8e00ff */
[----:B------:R-:W-:Y:S01]  /*0a60*/  IMAD.U32 R4, RZ, RZ, UR6 ;  /* 0x00000006ff047e24 */ /* 0x000fe2000f8e00ff */
[----:B-1----:R-:W-:Y:S02]  /*0a70*/  LEA R9, R5, R0, 0x18 ;  /* 0x0000000005097211 */ /* 0x002fe400078ec0ff */
        /* <DEDUP_REMOVED lines=8> */
.L_x_375:
[----:B------:R-:W-:Y:S01]  /*0b00*/  VIADD R3, R3, 0xb8 ;  /* 0x000000b803037836 */ /* 0x000fe20000000000 */
[----:B-1----:R-:W-:Y:S01]  /*0b10*/  PRMT R5, R4, 0x654, R5 ;  /* 0x0000065404057816 */ /* 0x002fe20000000005 */
[----:B------:R-:W-:Y:S01]  /*0b20*/  IMAD.MOV.U32 R0, RZ, RZ, 0x4 ;  /* 0x00000004ff007424 */ /* 0x000fe200078e00ff */
[C---:B------:R-:W-:Y:S01]  /*0b30*/  IADD3 R7, PT, PT, R10.reuse, 0x10, RZ ;  /* 0x000000100a077810 */ /* 0x040fe20007ffe0ff */
[----:B------:R-:W-:Y:S01]  /*0b40*/  IMAD.SHL.U32 R11, R10, 0x20, RZ ;  /* 0x000000200a0b7824 */ /* 0x000fe200078e00ff */
[----:B------:R-:W-:Y:S01]  /*0b50*/  PRMT R4, R4, 0x654, R3 ;  /* 0x0000065404047816 */ /* 0x000fe20000000003 */
[----:B------:R1:W-:Y:S01]  /*0b60*/  SYNCS.ARRIVE.TRANS64.RED RZ, [R5+URZ], R0 ;  /* 0x0000000005ff79a7 */ /* 0x0003e200080004ff */
[----:B------:R-:W-:Y:S02]  /*0b70*/  MOV R3, 0xffff ;  /* 0x0000ffff00037802 */ /* 0x000fe40000000f00 */
[----:B------:R2:W-:Y:S02]  /*0b80*/  STS [UR5+0xb8], R11 ;  /* 0x0000b80bff007988 */ /* 0x0005e40008000805 */
[----:B------:R-:W-:-:S02]  /*0b90*/  SHF.L.U32 R3, R3, R10, RZ ;  /* 0x0000000a03037219 */ /* 0x000fc400000006ff */
[----:B------:R2:W-:Y:S01]  /*0ba0*/  STAS [R4.64], R10 ;  /* 0x0000000a04007dbd */ /* 0x0005e2000c0008ff */
[----:B------:R-:W-:Y:S02]  /*0bb0*/  UMOV UR4, 0x50 ;  /* 0x0000005000047882 */ /* 0x000fe40000000000 */
[----:B------:R-:W-:Y:S01]  /*0bc0*/  ULEA UR4, UR22, UR4, 0x18 ;  /* 0x0000000416047291 */ /* 0x000fe2000f8ec0ff */
[----:B-1----:R-:W-:-:S05]  /*0bd0*/  IMAD.MOV.U32 R0, RZ, RZ, 0x1 ;  /* 0x00000001ff007424 */ /* 0x002fca00078e00ff */
[----:B------:R-:W-:-:S04]  /*0be0*/  SHF.L.U32 R12, R0, R7, RZ ;  /* 0x00000007000c7219 */ /* 0x000fc800000006ff */
[----:B------:R-:W-:-:S05]  /*0bf0*/  LOP3.LUT R3, R12, R3, RZ, 0xfc, !PT ;  /* 0x000000030c037212 */ /* 0x000fca00078efcff */
[----:B------:R2:W-:Y:S04]  /*0c00*/  ATOMS.OR RZ, [UR4], R3 ;  /* 0x00000003ffff798c */ /* 0x0005e8000b000004 */
[----:B------:R2:W-:Y:S02]  /*0c10*/  ATOMS.XOR RZ, [R9], R0 ;  /* 0x0000000009ff738c */ /* 0x0005e40003800000 */
.L_x_372:
[----:B0-----:R-:W-:Y:S05]  /*0c20*/  BSYNC B0 ;  /* 0x0000000000007941 */ /* 0x001fea0003800000 */
.L_x_371:
[----:B------:R-:W-:Y:S05]  /*0c30*/  BRA.U UP0, `(.L_x_377) ;  /* 0x0000000100907547 */ /* 0x000fea000b800000 */
[----:B------:R-:W-:Y:S05]  /*0c40*/  WARPSYNC.ALL ;  /* 0x0000000000007948 */ /* 0x000fea0003800000 */
[----:B------:R-:W-:Y:S01]  /*0c50*/  NOP ;  /* 0x0000000000007918 */ /* 0x000fe20000000000 */
[----:B------:R-:W-:-:S13]  /*0c60*/  ELECT P0, URZ, PT ;  /* 0x0000000000ff782f */ /* 0x000fda0003800000 */
[----:B------:R-:W-:Y:S05]  /*0c70*/  @!P0 BRA `(.L_x_377) ;  /* 0x0000000000808947 */ /* 0x000fea0003800000 */
[----:B--2---:R-:W1:Y:S01]  /*0c80*/  S2R R4, SR_CgaCtaId ;  /* 0x0000000000047919 */ /* 0x004e620000008800 */
[----:B------:R-:W-:Y:S02]  /*0c90*/  MOV R5, 0x60 ;  /* 0x0000006000057802 */ /* 0x000fe40000000f00 */
[----:B------:R-:W-:Y:S02]  /*0ca0*/  MOV R3, 0x58 ;  /* 0x0000005800037802 */ /* 0x000fe40000000f00 */
[C---:B-1----:R-:W-:Y:S02]  /*0cb0*/  LEA R5, R4.reuse, R5, 0x18 ;  /* 0x0000000504057211 */ /* 0x042fe400078ec0ff */
[----:B------:R-:W-:-:S03]  /*0cc0*/  LEA R4, R4, R3, 0x18 ;  /* 0x0000000304047211 */ /* 0x000fc600078ec0ff */
[----:B------:R-:W1:Y:S02]  /*0cd0*/  LDS R0, [R5] ;  /* 0x0000000005007984 */ /* 0x000e640000000800 */
[----:B-1----:R-:W-:-:S04]  /*0ce0*/  IMAD.U32 R10, R0, -0x80000000, RZ ;  /* 0x80000000000a7824 */ /* 0x002fc800078e00ff */
[----:B------:R-:W1:Y:S02]  /*0cf0*/  SYNCS.PHASECHK.TRANS64.TRYWAIT P0, [R4+URZ], R10 ;  /* 0x0000000a040075a7 */ /* 0x000e6400080011ff */
[----:B-1----:R-:W-:Y:S05]  /*0d00*/  @P0 BRA `(.L_x_378) ;  /* 0x0000000000080947 */ /* 0x002fea0003800000 */
[----:B------:R-:W1:Y:S02]  /*0d10*/  SYNCS.PHASECHK.TRANS64.TRYWAIT P0, [R4+URZ], R10 ;  /* 0x0000000a040075a7 */ /* 0x000e6400080011ff */
[----:B-1----:R-:W-:Y:S05]  /*0d20*/  @!P0 BRA `(.L_x_379) ;  /* 0x0000005800148947 */ /* 0x002fea0003800000 */
.L_x_378:
[----:B------:R-:W2:Y:S01]  /*0d30*/  LDS R10, [UR5+0xb8] ;  /* 0x0000b805ff0a7984 */ /* 0x000ea20008000800 */
[----:B------:R-:W-:Y:S02]  /*0d40*/  HFMA2 R0, -RZ, RZ, 0, 5.9604644775390625e-08 ;  /* 0x00000001ff007431 */ /* 0x000fe400000001ff */
[----:B------:R-:W-:Y:S02]  /*0d50*/  IMAD.MOV.U32 R3, RZ, RZ, 0xffff ;  /* 0x0000ffffff037424 */ /* 0x000fe400078e00ff */
[----:B--2---:R-:W-:-:S03]  /*0d60*/  IMAD.SHL.U32 R9, R10, 0x20, RZ ;  /* 0x000000200a097824 */ /* 0x004fc600078e00ff */
[----:B------:R-:W-:Y:S01]  /*0d70*/  SHF.L.U32 R3, R3, R10, RZ ;  /* 0x0000000a03037219 */ /* 0x000fe200000006ff */
[----:B------:R-:W-:Y:S01]  /*0d80*/  VIADD R7, R10, 0x10 ;  /* 0x000000100a077836 */ /* 0x000fe20000000000 */
[----:B------:R3:W-:Y:S01]  /*0d90*/  STS [UR5+0xb8], R9 ;  /* 0x0000b809ff007988 */ /* 0x0007e20008000805 */
[----:B------:R-:W-:-:S03]  /*0da0*/  UMOV UR4, 0x50 ;  /* 0x0000005000047882 */ /* 0x000fc60000000000 */
[----:B------:R-:W-:Y:S01]  /*0db0*/  SHF.L.U32 R10, R0, R7, RZ ;  /* 0x00000007000a7219 */ /* 0x000fe200000006ff */
[----:B------:R-:W-:Y:S01]  /*0dc0*/  ULEA UR4, UR22, UR4, 0x18 ;  /* 0x0000000416047291 */ /* 0x000fe2000f8ec0ff */
[----:B------:R-:W-:Y:S02]  /*0dd0*/  MOV R7, UR6 ;  /* 0x0000000600077c02 */ /* 0x000fe40008000f00 */
[----:B------:R-:W-:Y:S02]  /*0de0*/  LOP3.LUT R3, R10, R3, RZ, 0xfc, !PT ;  /* 0x000000030a037212 */ /* 0x000fe400078efcff */
[----:B------:R-:W-:-:S04]  /*0df0*/  PRMT R7, R7, 0x654, R4 ;  /* 0x0000065407077816 */ /* 0x000fc80000000004 */
[----:B------:R3:W-:Y:S01]  /*0e00*/  ATOMS.OR RZ, [UR4], R3 ;  /* 0x00000003ffff798c */ /* 0x0007e2000b000004 */
[----:B------:R3:W-:Y:S03]  /*0e10*/  SYNCS.ARRIVE.TRANS64.RED.A1T0 RZ, [R7+URZ], RZ ;  /* 0x000000ff07ff79a7 */ /* 0x0007e600081004ff */
[----:B------:R3:W-:Y:S01]  /*0e20*/  ATOMS.XOR RZ, [R5], R0 ;  /* 0x0000000005ff738c */ /* 0x0007e20003800000 */
[----:B------:R-:W-:Y:S05]  /*0e30*/  BRA `(.L_x_377) ;  /* 0x0000000000107947 */ /* 0x000fea0003800000 */
.L_x_370:
[----:B------:R-:W-:Y:S02]  /*0e40*/  MOV R0, 0xffffffff ;  /* 0xffffffff00007802 */ /* 0x000fe40000000f00 */
[----:B------:R-:W-:-:S03]  /*0e50*/  MOV R4, 0xe80 ;  /* 0x00000e8000047802 */ /* 0x000fc60000000f00 */
[----:B------:R1:W-:Y:S04]  /*0e60*/  STS [UR5+0xb8], R0 ;  /* 0x0000b800ff007988 */ /* 0x0003e80008000805 */
[----:B01----:R-:W-:Y:S05]  /*0e70*/  CALL.REL.NOINC `($__internal_5_$__cuda_sm10x_tcgen05_guardrail_trap_phase_invalid_during_alloc) ;  /* 0x0000006400547944 */ /* 0x003fea0003c00000 */
.L_x_377:
[----:B------:R-:W-:Y:S05]  /*0e80*/  WARPSYNC.ALL ;  /* 0x0000000000007948 */ /* 0x000fea0003800000 */
[----:B------:R-:W-:Y:S01]  /*0e90*/  NOP ;  /* 0x0000000000007918 */ /* 0x000fe20000000000 */
.L_x_369:
[----:B------:R-:W4:Y:S01]  /*0ea0*/  S2UR UR72, SR_CgaCtaId ;  /* 0x00000000004879c3 */ /* 0x000f220000008800 */
[----:B-1-3--:R-:W-:-:S07]  /*0eb0*/  UMOV UR4, 0x400 ;  /* 0x0000040000047882 */ /* 0x00afce0000000000 */
[----:B--2---:R-:W-:Y:S01]  /*0ec0*/  BAR.SYNC.DEFER_BLOCKING 0x1, 0x180 ;  /* 0x0046000000007b1d */ /* 0x004fe20000010000 */
[----:B------:R-:W-:Y:S01]  /*0ed0*/  ISETP.NE.AND P0, PT, R2, 0x9, PT ;  /* 0x000000090200780c */ /* 0x000fe20003f05270 */
[----:B----4-:R-:W-:-:S04]  /*0ee0*/  ULEA UR15, UR72, UR4, 0x18 ;  /* 0x00000004480f7291 */ /* 0x010fc8000f8ec0ff */
[----:B------:R-:W1:Y:S05]  /*0ef0*/  LDCU UR4, c[0x0][0x36c] ;  /* 0x00006d80ff0477ac */ /* 0x000e6a0008000800 */
[----:B------:R-:W2:Y:S01]  /*0f00*/  LDS R0, [UR15+0xb8] ;  /* 0x0000b80fff007984 */ /* 0x000ea20008000800 */
[----:B------:R-:W-:Y:S01]  /*0f10*/  NOP ;  /* 0x0000000000007918 */ /* 0x000fe20000000000 */
[----:B-1----:R-:W-:-:S09]  /*0f20*/  UISETP.EQ.U32.AND UP0, UPT, UR4, 0x1, UPT ;  /* 0x000000010400788c */ /* 0x002fd2000bf02070 */
[----:B------:R-:W-:Y:S05]  /*0f30*/  BRA.U !UP0, `(.L_x_380) ;  /* 0x0000000108087547 */ /* 0x000fea000b800000 */
[----:B------:R-:W-:Y:S01]  /*0f40*/  UCGABAR_ARV ;  /* 0x00000000000079c7 */ /* 0x000fe20008000000 */
[----:B------:R-:W-:Y:S05]  /*0f50*/  BRA `(.L_x_381) ;  /* 0x0000000000047947 */ /* 0x000fea0003800000 */
.L_x_380:
[----:B------:R-:W-:Y:S01]  /*0f60*/  NOP ;  /* 0x0000000000007918 */ /* 0x000fe20000000000 */
.L_x_381:
[----:B------:R-:W1:Y:S01]  /*0f70*/  S2UR UR76, SR_CTAID.Y ;  /* 0x00000000004c79c3 */ /* 0x000e620000002600 */
[----:B------:R-:W-:-:S04]  /*0f80*/  UIADD3 UR52, UPT, UPT, UR15, 0x15f, URZ ;  /* 0x0000015f0f347890 */ /* 0x000fc8000fffe0ff */
[----:B------:R-:W-:-:S03]  /*0f90*/  ULOP3.LUT UR40, UR52, 0xfffffd00, URZ, 0xc0, !UPT ;  /* 0xfffffd0034287892 */ /* 0x000fc6000f8ec0ff */
[----:B------:R-:W3:Y:S01]  /*0fa0*/  S2UR UR46, SR_CTAID.Z ;  /* 0x00000000002e79c3 */ /* 0x000ee20000002700 */
[----:B------:R-:W-:Y:S02]  /*0fb0*/  UIADD3 UR4, UPT, UPT, UR40, 0x30000, URZ ;  /* 0x0003000028047890 */ /* 0x000fe4000fffe0ff */
[----:B------:R-:W-:Y:S02]  /*0fc0*/  UIADD3 UR55, UPT, UPT, UR40, 0x10000, URZ ;  /* 0x0001000028377890 */ /* 0x000fe4000fffe0ff */
[----:B------:R-:W-:Y:S02]  /*0fd0*/  USHF.R.U32.HI UR4, URZ, 0x4, UR4 ;  /* 0x00000004ff047899 */ /* 0x000fe40008011604 */
[----:B------:R-:W-:Y:S02]  /*0fe0*/  UIADD3 UR77, UPT, UPT, UR40, 0x18000, URZ ;  /* 0x00018000284d7890 */ /* 0x000fe4000fffe0ff */
[----:B------:R-:W-:Y:S02]  /*0ff0*/  ULOP3.LUT UR4, UR4, 0x3fd0, URZ, 0xc0, !UPT ;  /* 0x00003fd004047892 */ /* 0x000fe4000f8ec0ff */
[----:B------:R-:W-:-:S02]  /*1000*/  UIADD3 UR32, UPT, UPT, UR40, 0x20000, URZ ;  /* 0x0002000028207890 */ /* 0x000fc4000fffe0ff */
[----:B------:R-:W-:Y:S01]  /*1010*/  ULOP3.LUT UR73, UR4, 0x4000000, URZ, 0xfc, !UPT ;  /* 0x0400000004497892 */ /* 0x000fe2000f8efcff */
[----:B------:R-:W-:Y:S05]  /*1020*/  BRA.U !UP0, `(.L_x_382) ;  /* 0x00000001080c7547 */ /* 0x000fea000b800000 */
[----:B------:R-:W-:Y:S01]  /*1030*/  UCGABAR_WAIT ;  /* 0x0000000000007dc7 */ /* 0x000fe20008000000 */
[----:B------:R-:W-:Y:S01]  /*1040*/  CCTL.IVALL ;  /* 0x00000000ff00798f */ /* 0x000fe20002000000 */
[----:B------:R-:W-:Y:S05]  /*1050*/  BRA `(.L_x_383) ;  /* 0x0000000000047947 */ /* 0x000fea0003800000 */
.L_x_382:
[----:B------:R-:W-:Y:S06]  /*1060*/  BAR.SYNC.DEFER_BLOCKING 0x0 ;  /* 0x0000000000007b1d */ /* 0x000fec0000010000 */
.L_x_383:
[----:B------:R-:W4:Y:S01]  /*1070*/  LDCU.64 UR74, c[0x0][0x358] ;  /* 0x00006b00ff4a77ac */ /* 0x000f220008000a00 */
[----:B------:R-:W-:Y:S05]  /*1080*/  @P0 BRA `(.L_x_384) ;  /* 0x00000024006c0947 */ /* 0x000fea0003800000 */
[----:B------:R-:W-:-:S08]  /*1090*/  NOP ;  /* 0x0000000000007918 */ /* 0x000fd00000000000 */
[----:B------:R-:W5:-:S00]  /*10a0*/  USETMAXREG.DEALLOC.CTAPOOL 0x20 ;  /* 0x00000020000079c8 */ /* 0x000f4000080e0500 */
[----:B------:R-:W0:Y:S01]  /*10b0*/  LDCU UR5, c[0x0][0x44c] ;  /* 0x00008980ff0577ac */ /* 0x000e220008000800 */
[----:B-----5:R-:W5:Y:S01]  /*10c0*/  S2R R9, SR_CTAID.Y ;  /* 0x0000000000097919 */ /* 0x020f620000002600 */
[----:B------:R-:W-:-:S05]  /*10d0*/  HFMA2 R14, -RZ, RZ, 0, 0 ;  /* 0x00000000ff0e7431 */ /* 0x000fca00000001ff */
[----:B------:R-:W4:Y:S01]  /*10e0*/  S2UR UR8, SR_CTAID.X ;  /* 0x00000000000879c3 */ /* 0x000f220000002500 */
[----:B------:R-:W3:Y:S01]  /*10f0*/  LDCU UR6, c[0x0][0x68c] ;  /* 0x0000d180ff0677ac */ /* 0x000ee20008000800 */
[----:B------:R-:W2:Y:S01]  /*1100*/  LDCU UR7, c[0x0][0x380] ;  /* 0x00007000ff0777ac */ /* 0x000ea20008000800 */
[----:B0-----:R-:W-:Y:S01]  /*1110*/  IMAD.U32 R10, RZ, RZ, UR5 ;  /* 0x00000005ff0a7e24 */ /* 0x001fe2000f8e00ff */
[----:B-1----:R-:W-:Y:S01]  /*1120*/  ULOP3.LUT UR4, UR76, UR5, URZ, 0x3c, !UPT ;  /* 0x000000054c047292 */ /* 0x002fe2000f8e3cff */
[----:B---3--:R-:W-:-:S03]  /*1130*/  IMAD.U32 R4, RZ, RZ, UR6 ;  /* 0x00000006ff047e24 */ /* 0x008fc6000f8e00ff */
[----:B------:R-:W-:Y:S01]  /*1140*/  IABS R10, R10 ;  /* 0x0000000a000a7213 */ /* 0x000fe20000000000 */
[----:B------:R-:W-:Y:S02]  /*1150*/  UISETP.GE.AND UP0, UPT, UR4, URZ, UPT ;  /* 0x000000ff0400728c */ /* 0x000fe4000bf06270 */
[----:B------:R-:W-:Y:S01]  /*1160*/  ULOP3.LUT UR4, UR76, UR6, URZ, 0x3c, !UPT ;  /* 0x000000064c047292 */ /* 0x000fe2000f8e3cff */
[----:B------:R-:W0:Y:S01]  /*1170*/  I2F.RP R7, R10 ;  /* 0x0000000a00077306 */ /* 0x000e220000209400 */
[----:B------:R-:W-:Y:S02]  /*1180*/  IABS R4, R4 ;  /* 0x0000000400047213 */ /* 0x000fe40000000000 */
[----:B-----5:R-:W-:-:S05]  /*1190*/  IABS R9, R9 ;  /* 0x0000000900097213 */ /* 0x020fca0000000000 */
[----:B------:R-:W1:Y:S08]  /*11a0*/  I2F.RP R5, R4 ;  /* 0x0000000400057306 */ /* 0x000e700000209400 */
[----:B0-----:R-:W0:Y:S08]  /*11b0*/  MUFU.RCP R15, R7 ;  /* 0x00000007000f7308 */ /* 0x001e300000001000 */
[----:B-1----:R-:W1:Y:S01]  /*11c0*/  MUFU.RCP R12, R5 ;  /* 0x00000005000c7308 */ /* 0x002e620000001000 */
[----:B0-----:R-:W-:-:S07]  /*11d0*/  IADD3 R15, PT, PT, R15, 0xffffffe, RZ ;  /* 0x0ffffffe0f0f7810 */ /* 0x001fce0007ffe0ff */
[----:B------:R-:W0:Y:S01]  /*11e0*/  F2I.FTZ.U32.TRUNC.NTZ R15, R15 ;  /* 0x0000000f000f7305 */ /* 0x000e22000021f000 */
[----:B-1----:R-:W-:-:S07]  /*11f0*/  VIADD R12, R12, 0xffffffe ;  /* 0x0ffffffe0c0c7836 */ /* 0x002fce0000000000 */
[----:B------:R1:W3:Y:S01]  /*1200*/  F2I.FTZ.U32.TRUNC.NTZ R13, R12 ;  /* 0x0000000c000d7305 */ /* 0x0002e2000021f000 */
[----:B0-----:R-:W-:-:S04]  /*1210*/  IMAD.MOV R3, RZ, RZ, -R15 ;  /* 0x000000ffff037224 */ /* 0x001fc800078e0a0f */
[----:B------:R-:W-:-:S04]  /*1220*/  IMAD R3, R3, R10, RZ ;  /* 0x0000000a03037224 */ /* 0x000fc800078e02ff */
[----:B------:R-:W-:Y:S01]  /*1230*/  IMAD.HI.U32 R14, R15, R3, R14 ;  /* 0x000000030f0e7227 */ /* 0x000fe200078e000e */
[----:B-1----:R-:W-:-:S03]  /*1240*/  MOV R12, RZ ;  /* 0x000000ff000c7202 */ /* 0x002fc60000000f00 */
[----:B---3--:R-:W-:Y:S02]  /*1250*/  IMAD.MOV R3, RZ, RZ, -R13 ;  /* 0x000000ffff037224 */ /* 0x008fe400078e0a0d */
[----:B------:R-:W-:-:S04]  /*1260*/  IMAD.HI.U32 R7, R14, R9, RZ ;  /* 0x000000090e077227 */ /* 0x000fc800078e00ff */
[----:B------:R-:W-:Y:S02]  /*1270*/  IMAD.MOV R5, RZ, RZ, -R7 ;  /* 0x000000ffff057224 */ /* 0x000fe400078e0a07 */
[----:B------:R-:W-:Y:S02]  /*1280*/  IMAD R3, R3, R4, RZ ;  /* 0x0000000403037224 */ /* 0x000fe400078e02ff */
[----:B------:R-:W-:Y:S02]  /*1290*/  IMAD R5, R10, R5, R9 ;  /* 0x000000050a057224 */ /* 0x000fe400078e0209 */
[----:B------:R-:W-:-:S03]  /*12a0*/  IMAD.HI.U32 R12, R13, R3, R12 ;  /* 0x000000030d0c7227 */ /* 0x000fc600078e000c */
[----:B------:R-:W-:Y:S01]  /*12b0*/  ISETP.GT.U32.AND P2, PT, R10, R5, PT ;  /* 0x000000050a00720c */ /* 0x000fe20003f44070 */
[----:B------:R-:W-:Y:S02]  /*12c0*/  IMAD.MOV.U32 R3, RZ, RZ, -0x80000000 ;  /* 0x80000000ff037424 */ /* 0x000fe400078e00ff */
[----:B------:R-:W-:Y:S02]  /*12d0*/  IMAD.HI.U32 R12, R12, R9, RZ ;  /* 0x000000090c0c7227 */ /* 0x000fe400078e00ff */
[----:B------:R-:W0:Y:S02]  /*12e0*/  SYNCS.PHASECHK.TRANS64.TRYWAIT P0, [UR15+0x98], R3 ;  /* 0x00009803ff0075a7 */ /* 0x000e24000800110f */
[----:B------:R-:W-:-:S04]  /*12f0*/  IMAD.MOV R11, RZ, RZ, -R12 ;  /* 0x000000ffff0b7224 */ /* 0x000fc800078e0a0c */
[C---:B------:R-:W-:Y:S02]  /*1300*/  IMAD R11, R4.reuse, R11, R9 ;  /* 0x0000000b040b7224 */ /* 0x040fe400078e0209 */
[-C--:B------:R-:W-:Y:S02]  /*1310*/  @!P2 IADD3 R5, PT, PT, R5, -R10.reuse, RZ ;  /* 0x8000000a0505a210 */ /* 0x080fe40007ffe0ff */
[----:B------:R-:W-:Y:S02]  /*1320*/  @!P2 IADD3 R7, PT, PT, R7, 0x1, RZ ;  /* 0x000000010707a810 */ /* 0x000fe40007ffe0ff */
[----:B------:R-:W-:Y:S02]  /*1330*/  ISETP.GE.U32.AND P3, PT, R5, R10, PT ;  /* 0x0000000a0500720c */ /* 0x000fe40003f66070 */
[----:B------:R-:W-:-:S11]  /*1340*/  ISETP.GT.U32.AND P1, PT, R4, R11, PT ;  /* 0x0000000b0400720c */ /* 0x000fd60003f24070 */
[----:B------:R-:W-:Y:S02]  /*1350*/  @P3 VIADD R7, R7, 0x1 ;  /* 0x0000000107073836 */ /* 0x000fe40000000000 */
[-C--:B------:R-:W-:Y:S01]  /*1360*/  @!P1 IADD3 R11, PT, PT, R11, -R4.reuse, RZ ;  /* 0x800000040b0b9210 */ /* 0x080fe20007ffe0ff */
[----:B------:R-:W-:Y:S02]  /*1370*/  @!P1 VIADD R12, R12, 0x1 ;  /* 0x000000010c0c9836 */ /* 0x000fe40000000000 */
[----:B------:R-:W-:Y:S02]  /*1380*/  R2UR UR45, R7 ;  /* 0x00000000072d72ca */ /* 0x000fe400000e0000 */
[----:B------:R-:W-:Y:S01]  /*1390*/  ISETP.GE.U32.AND P2, PT, R11, R4, PT ;  /* 0x000000040b00720c */ /* 0x000fe20003f46070 */
[----:B------:R-:W-:-:S10]  /*13a0*/  IMAD.SHL.U32 R11, R6, 0x4, RZ ;  /* 0x00000004060b7824 */ /* 0x000fd400078e00ff */
[----:B------:R-:W-:Y:S02]  /*13b0*/  @!UP0 UIADD3 UR45, UPT, UPT, -UR45, URZ, URZ ;  /* 0x000000ff2d2d8290 */ /* 0x000fe4000fffe1ff */
[----:B------:R-:W-:Y:S01]  /*13c0*/  UISETP.NE.AND UP0, UPT, UR5, URZ, UPT ;  /* 0x000000ff0500728c */ /* 0x000fe2000bf05270 */
[----:B------:R-:W-:-:S04]  /*13d0*/  @P2 IADD3 R12, PT, PT, R12, 0x1, RZ ;  /* 0x000000010c0c2810 */ /* 0x000fc80007ffe0ff */
[----:B------:R-:W-:Y:S01]  /*13e0*/  R2UR UR37, R12 ;  /* 0x000000000c2572ca */ /* 0x000fe200000e0000 */
[----:B------:R-:W-:-:S05]  /*13f0*/  IMAD.SHL.U32 R12, R6, 0x10, RZ ;  /* 0x00000010060c7824 */ /* 0x000fca00078e00ff */
[----:B------:R-:W-:Y:S01]  /*1400*/  @!UP0 ULOP3.LUT UR45, URZ, UR5, URZ, 0x33, !UPT ;  /* 0x00000005ff2d8292 */ /* 0x000fe2000f8e33ff */
[----:B------:R-:W-:Y:S01]  /*1410*/  LOP3.LUT R12, R12, 0x1f0, RZ, 0xc0, !PT ;  /* 0x000001f00c0c7812 */ /* 0x000fe200078ec0ff */
[----:B------:R-:W-:Y:S02]  /*1420*/  UISETP.GE.AND UP0, UPT, UR4, URZ, UPT ;  /* 0x000000ff0400728c */ /* 0x000fe4000bf06270 */
[----:B----4-:R-:W-:Y:S01]  /*1430*/  USHF.L.U32 UR4, UR8, 0x7, URZ ;  /* 0x0000000708047899 */ /* 0x010fe200080006ff */
[----:B------:R-:W-:Y:S01]  /*1440*/  IADD3 R7, PT, PT, R12, UR40, RZ ;  /* 0x000000280c077c10 */ /* 0x000fe2000fffe0ff */
[----:B------:R-:W-:Y:S02]  /*1450*/  UIADD3 UR44, UPT, UPT, -UR45, URZ, URZ ;  /* 0x000000ff2d2c7290 */ /* 0x000fe4000fffe1ff */
[----:B------:R-:W-:Y:S02]  /*1460*/  ULOP3.LUT UR43, UR4, 0xffffff00, URZ, 0xc0, !UPT ;  /* 0xffffff00042b7892 */ /* 0x000fe4000f8ec0ff */
[----:B------:R-:W-:Y:S01]  /*1470*/  MOV R10, UR4 ;  /* 0x00000004000a7c02 */ /* 0x000fe20008000f00 */
[----:B------:R-:W-:-:S02]  /*1480*/  UIMAD UR44, UR5, UR44, UR76 ;  /* 0x0000002c052c72a4 */ /* 0x000fc4000f8e024c */
[----:B------:R-:W-:Y:S01]  /*1490*/  @!UP0 UIADD3 UR37, UPT, UPT, -UR37, URZ, URZ ;  /* 0x000000ff25258290 */ /* 0x000fe2000fffe1ff */
[----:B------:R-:W-:Y:S01]  /*14a0*/  LOP3.LUT R10, R10, 0x7c, R11, 0xf8, !PT ;  /* 0x0000007c0a0a7812 */ /* 0x000fe200078ef80b */
[----:B------:R-:W-:Y:S02]  /*14b0*/  UISETP.NE.AND UP0, UPT, UR6, URZ, UPT ;  /* 0x000000ff0600728c */ /* 0x000fe4000bf05270 */
[----:B------:R-:W-:Y:S01]  /*14c0*/  ULEA UR43, UR25, UR43, 0x7 ;  /* 0x0000002b192b7291 */ /* 0x000fe2000f8e38ff */
[C---:B--2---:R-:W-:Y:S02]  /*14d0*/  ISETP.GE.AND P5, PT, R10.reuse, UR7, PT ;  /* 0x000000070a007c0c */ /* 0x044fe4000bfa6270 */
[----:B------:R-:W-:-:S06]  /*14e0*/  LOP3.LUT R16, R10, 0x1, RZ, 0xfc, !PT ;  /* 0x000000010a107812 */ /* 0x000fcc00078efcff */
[----:B------:R-:W-:-:S04]  /*14f0*/  @!UP0 ULOP3.LUT UR37, URZ, UR6, URZ, 0x33, !UPT ;  /* 0x00000006ff258292 */ /* 0x000fc8000f8e33ff */
[----:B------:R-:W-:-:S04]  /*1500*/  UIADD3 UR36, UPT, UPT, -UR37, URZ, URZ ;  /* 0x000000ff25247290 */ /* 0x000fc8000fffe1ff */
[----:B------:R-:W-:Y:S01]  /*1510*/  UIMAD UR36, UR6, UR36, UR76 ;  /* 0x00000024062472a4 */ /* 0x000fe2000f8e024c */
[----:B0-----:R-:W-:Y:S11]  /*1520*/  @!P0 BRA `(.L_x_385) ;  /* 0x00000050002c8947 */ /* 0x001ff60003800000 */
.L_x_481:
[----:B------:R-:W-:Y:S01]  /*1530*/  BSSY.RECONVERGENT B0, `(.L_x_386) ;  /* 0x000002a000007945 */ /* 0x000fe20003800200 */
[C---:B0-----:R-:W-:Y:S02]  /*1540*/  LOP3.LUT R15, R10.reuse, 0x2, RZ, 0xfc, !PT ;  /* 0x000000020a0f7812 */ /* 0x041fe400078efcff */
[----:B------:R-:W-:Y:S01]  /*1550*/  LOP3.LUT R13, R10, 0x3, RZ, 0xfc, !PT ;  /* 0x000000030a0d7812 */ /* 0x000fe200078efcff */
[----:B------:R-:W-:Y:S05]  /*1560*/  @P5 BRA `(.L_x_387) ;  /* 0x0000000000945947 */ /* 0x000fea0003800000 */
[----:B------:R-:W0:Y:S01]  /*1570*/  LDC R5, c[0x0][0x768] ;  /* 0x0001da00ff057b82 */ /* 0x000e220000000800 */
[----:B------:R-:W-:Y:S01]  /*1580*/  HFMA2 R18, -RZ, RZ, 0, 0 ;  /* 0x00000000ff127431 */ /* 0x000fe200000001ff */
[----:B------:R-:W1:Y:S01]  /*1590*/  LDCU UR4, c[0x0][0x774] ;  /* 0x0000ee80ff0477ac */ /* 0x000e620008000800 */
[----:B0-----:R-:W-:-:S04]  /*15a0*/  IABS R14, R5 ;  /* 0x00000005000e7213 */ /* 0x001fc80000000000 */
[----:B------:R-:W0:Y:S08]  /*15b0*/  I2F.RP R21, R14 ;  /* 0x0000000e00157306 */ /* 0x000e300000209400 */
[----:B0-----:R-:W0:Y:S02]  /*15c0*/  MUFU.RCP R20, R21 ;  /* 0x0000001500147308 */ /* 0x001e240000001000 */
[----:B0-----:R-:W-:Y:S01]  /*15d0*/  IADD3 R20, PT, PT, R20, 0xffffffe, RZ ;  /* 0x0ffffffe14147810 */ /* 0x001fe20007ffe0ff */
[----:B------:R-:W0:Y:S05]  /*15e0*/  LDC R21, c[0x0][0x778] ;  /* 0x0001de00ff157b82 */ /* 0x000e2a0000000800 */
[----:B------:R-:W2:Y:S02]  /*15f0*/  F2I.FTZ.U32.TRUNC.NTZ R19, R20 ;  /* 0x0000001400137305 */ /* 0x000ea4000021f000 */
[----:B--2---:R-:W-:-:S04]  /*1600*/  IMAD.MOV R4, RZ, RZ, -R19 ;  /* 0x000000ffff047224 */ /* 0x004fc800078e0a13 */
[----:B------:R-:W-:-:S04]  /*1610*/  IMAD R17, R4, R14, RZ ;  /* 0x0000000e04117224 */ /* 0x000fc800078e02ff */
[----:B------:R-:W-:-:S06]  /*1620*/  IMAD.HI.U32 R18, R19, R17, R18 ;  /* 0x0000001113127227 */ /* 0x000fcc00078e0012 */
[----:B------:R-:W-:-:S04]  /*1630*/  IMAD.HI.U32 R17, R18, R9, RZ ;  /* 0x0000000912117227 */ /* 0x000fc800078e00ff */
[----:B------:R-:W-:-:S04]  /*1640*/  IMAD.MOV R4, RZ, RZ, -R17 ;  /* 0x000000ffff047224 */ /* 0x000fc800078e0a11 */
[----:B------:R-:W-:Y:S01]  /*1650*/  IMAD R19, R14, R4, R9 ;  /* 0x000000040e137224 */ /* 0x000fe200078e0209 */
[----:B------:R-:W-:-:S04]  /*1660*/  LOP3.LUT R4, R5, UR76, RZ, 0x3c, !PT ;  /* 0x0000004c05047c12 */ /* 0x000fc8000f8e3cff */
[----:B------:R-:W-:Y:S02]  /*1670*/  ISETP.GT.U32.AND P1, PT, R14, R19, PT ;  /* 0x000000130e00720c */ /* 0x000fe40003f24070 */
[----:B------:R-:W-:-:S11]  /*1680*/  ISETP.GE.AND P0, PT, R4, RZ, PT ;  /* 0x000000ff0400720c */ /* 0x000fd60003f06270 */
[-C--:B------:R-:W-:Y:S01]  /*1690*/  @!P1 IADD3 R19, PT, PT, R19, -R14.reuse, RZ ;  /* 0x8000000e13139210 */ /* 0x080fe20007ffe0ff */
[----:B------:R-:W-:Y:S01]  /*16a0*/  @!P1 VIADD R17, R17, 0x1 ;  /* 0x0000000111119836 */ /* 0x000fe20000000000 */
[----:B------:R-:W-:Y:S02]  /*16b0*/  ISETP.NE.AND P1, PT, R5, RZ, PT ;  /* 0x000000ff0500720c */ /* 0x000fe40003f25270 */
[----:B------:R-:W-:Y:S01]  /*16c0*/  ISETP.GE.U32.AND P2, PT, R19, R14, PT ;  /* 0x0000000e1300720c */ /* 0x000fe20003f46070 */
[----:B0-----:R-:W-:Y:S01]  /*16d0*/  IMAD R14, R21, UR46, R10 ;  /* 0x0000002e150e7c24 */ /* 0x001fe2000f8e020a */
[----:B------:R-:W0:Y:S11]  /*16e0*/  LDC.64 R18, c[0x0][0x760] ;  /* 0x0001d800ff127b82 */ /* 0x000e360000000a00 */
[----:B------:R-:W-:-:S05]  /*16f0*/  @P2 IADD3 R17, PT, PT, R17, 0x1, RZ ;  /* 0x0000000111112810 */ /* 0x000fca0007ffe0ff */
[----:B------:R-:W-:Y:S01]  /*1700*/  @!P0 IMAD.MOV R17, RZ, RZ, -R17 ;  /* 0x000000ffff118224 */ /* 0x000fe200078e0a11 */
[----:B------:R-:W-:-:S04]  /*1710*/  @!P1 LOP3.LUT R17, RZ, R5, RZ, 0x33, !PT ;  /* 0x00000005ff119212 */ /* 0x000fc800078e33ff */
[C---:B------:R-:W-:Y:S01]  /*1720*/  IADD3 R4, PT, PT, -R17.reuse, RZ, RZ ;  /* 0x000000ff11047210 */ /* 0x040fe20007ffe1ff */
[----:B-1----:R-:W-:-:S04]  /*1730*/  IMAD R14, R17, UR4, R14 ;  /* 0x00000004110e7c24 */ /* 0x002fc8000f8e020e */
[----:B------:R-:W-:-:S05]  /*1740*/  IMAD R5, R5, R4, UR76 ;  /* 0x0000004c05057e24 */ /* 0x000fca000f8e0204 */
[----:B------:R-:W-:-:S05]  /*1750*/  LEA R5, R5, R14, 0xc ;  /* 0x0000000e05057211 */ /* 0x000fca00078e60ff */
[----:B0-----:R-:W-:-:S05]  /*1760*/  IMAD.WIDE R18, R5, 0x4, R18 ;  /* 0x0000000405127825 */ /* 0x001fca00078e0212 */
[----:B------:R-:W-:Y:S01]  /*1770*/  @!PT LDS RZ, [RZ] ;  /* 0x00000000fffff984 */ /* 0x000fe20000000800 */
[----:B------:R-:W-:Y:S01]  /*1780*/  @!PT LDS RZ, [RZ] ;  /* 0x00000000fffff984 */ /* 0x000fe20000000800 */
[----:B------:R-:W-:Y:S01]  /*1790*/  @!PT LDS RZ, [RZ] ;  /* 0x00000000fffff984 */ /* 0x000fe20000000800 */
[----:B------:R1:W-:Y:S01]  /*17a0*/  LDGSTS.E.LTC128B [R7+0x38000], desc[UR74][R18.64] ;  /* 0x3800000012077fae */ /* 0x0003e2000b9a124a */
[----:B------:R-:W-:Y:S05]  /*17b0*/  BRA `(.L_x_388) ;  /* 0x0000000000047947 */ /* 0x000fea0003800000 */
.L_x_387:
[----:B------:R0:W-:Y:S02]  /*17c0*/  STS [R12+UR40+0x38000], RZ ;  /* 0x038000ff0c007988 */ /* 0x0001e40008000828 */
.L_x_388:
[----:B------:R-:W-:Y:S05]  /*17d0*/  BSYNC.RECONVERGENT B0 ;  /* 0x0000000000007941 */ /* 0x000fea0003800200 */
.L_x_386:
[----:B------:R-:W-:Y:S01]  /*17e0*/  ISETP.GE.AND P4, PT, R16, UR7, PT ;  /* 0x0000000710007c0c */ /* 0x000fe2000bf86270 */
[----:B------:R-:W-:-:S12]  /*17f0*/  BSSY.RECONVERGENT B0, `(.L_x_389) ;  /* 0x0000028000007945 */ /* 0x000fd80003800200 */
[----:B------:R-:W-:Y:S05]  /*1800*/  @P4 BRA `(.L_x_390) ;  /* 0x0000000000944947 */ /* 0x000fea0003800000 */
[----:B------:R-:W2:Y:S01]  /*1810*/  LDC R5, c[0x0][0x768] ;  /* 0x0001da00ff057b82 */ /* 0x000ea20000000800 */
[----:B------:R-:W3:Y:S01]  /*1820*/  LDCU UR4, c[0x0][0x774] ;  /* 0x0000ee80ff0477ac */ /* 0x000ee20008000800 */
[----:B--2---:R-:W-:-:S04]  /*1830*/  IABS R14, R5 ;  /* 0x00000005000e7213 */ /* 0x004fc80000000000 */
[----:B------:R-:W2:Y:S08]  /*1840*/  I2F.RP R20, R14 ;  /* 0x0000000e00147306 */ /* 0x000eb00000209400 */
[----:B-12---:R-:W1:Y:S02]  /*1850*/  MUFU.RCP R18, R20 ;  /* 0x0000001400127308 */ /* 0x006e640000001000 */
[----:B-1----:R-:W-:-:S06]  /*1860*/  IADD3 R18, PT, PT, R18, 0xffffffe, RZ ;  /* 0x0ffffffe12127810 */ /* 0x002fcc0007ffe0ff */
[----:B------:R-:W1:Y:S02]  /*1870*/  F2I.FTZ.U32.TRUNC.NTZ R19, R18 ;  /* 0x0000001200137305 */ /* 0x000e64000021f000 */
[----:B-1----:R-:W-:Y:S01]  /*1880*/  IMAD.MOV R4, RZ, RZ, -R19 ;  /* 0x000000ffff047224 */ /* 0x002fe200078e0a13 */
[----:B------:R-:W-:-:S03]  /*1890*/  MOV R18, RZ ;  /* 0x000000ff00127202 */ /* 0x000fc60000000f00 */
[----:B------:R-:W-:-:S04]  /*18a0*/  IMAD R17, R4, R14, RZ ;  /* 0x0000000e04117224 */ /* 0x000fc800078e02ff */
[----:B------:R-:W-:Y:S02]  /*18b0*/  IMAD.HI.U32 R4, R19, R17, R18 ;  /* 0x0000001113047227 */ /* 0x000fe400078e0012 */
[----:B------:R-:W1:Y:S04]  /*18c0*/  LDC.64 R18, c[0x0][0x760] ;  /* 0x0001d800ff127b82 */ /* 0x000e680000000a00 */
[----:B------:R-:W-:-:S04]  /*18d0*/  IMAD.HI.U32 R4, R4, R9, RZ ;  /* 0x0000000904047227 */ /* 0x000fc800078e00ff */
[----:B------:R-:W-:-:S04]  /*18e0*/  IMAD.MOV R17, RZ, RZ, -R4 ;  /* 0x000000ffff117224 */ /* 0x000fc800078e0a04 */
[----:B------:R-:W-:-:S05]  /*18f0*/  IMAD R17, R14, R17, R9 ;  /* 0x000000110e117224 */ /* 0x000fca00078e0209 */
[----:B------:R-:W-:-:S13]  /*1900*/  ISETP.GT.U32.AND P2, PT, R14, R17, PT ;  /* 0x000000110e00720c */ /* 0x000fda0003f44070 */
[----:B------:R-:W-:Y:S01]  /*1910*/  @!P2 IADD3 R17, PT, PT, R17, -R14, RZ ;  /* 0x8000000e1111a210 */ /* 0x000fe20007ffe0ff */
[----:B------:R-:W-:-:S03]  /*1920*/  @!P2 VIADD R4, R4, 0x1 ;  /* 0x000000010404a836 */ /* 0x000fc60000000000 */
[----:B------:R-:W-:Y:S02]  /*1930*/  ISETP.GE.U32.AND P1, PT, R17, R14, PT ;  /* 0x0000000e1100720c */ /* 0x000fe40003f26070 */
[----:B------:R-:W2:Y:S01]  /*1940*/  LDC R17, c[0x0][0x778] ;  /* 0x0001de00ff117b82 */ /* 0x000ea20000000800 */
[----:B------:R-:W-:-:S04]  /*1950*/  LOP3.LUT R14, R5, UR76, RZ, 0x3c, !PT ;  /* 0x0000004c050e7c12 */ /* 0x000fc8000f8e3cff */
[----:B------:R-:W-:-:S06]  /*1960*/  ISETP.GE.AND P0, PT, R14, RZ, PT ;  /* 0x000000ff0e00720c */ /* 0x000fcc0003f06270 */
[----:B------:R-:W-:Y:S02]  /*1970*/  @P1 IADD3 R4, PT, PT, R4, 0x1, RZ ;  /* 0x0000000104041810 */ /* 0x000fe40007ffe0ff */
[----:B------:R-:W-:-:S05]  /*1980*/  ISETP.NE.AND P1, PT, R5, RZ, PT ;  /* 0x000000ff0500720c */ /* 0x000fca0003f25270 */
[----:B------:R-:W-:Y:S02]  /*1990*/  @!P0 IMAD.MOV R4, RZ, RZ, -R4 ;  /* 0x000000ffff048224 */ /* 0x000fe400078e0a04 */
[----:B--2---:R-:W-:-:S06]  /*19a0*/  IMAD R17, R17, UR46, R16 ;  /* 0x0000002e11117c24 */ /* 0x004fcc000f8e0210 */
[----:B------:R-:W-:-:S04]  /*19b0*/  @!P1 LOP3.LUT R4, RZ, R5, RZ, 0x33, !PT ;  /* 0x00000005ff049212 */ /* 0x000fc800078e33ff */
[C---:B------:R-:W-:Y:S01]  /*19c0*/  IADD3 R14, PT, PT, -R4.reuse, RZ, RZ ;  /* 0x000000ff040e7210 */ /* 0x040fe20007ffe1ff */
[----:B---3--:R-:W-:-:S04]  /*19d0*/  IMAD R17, R4, UR4, R17 ;  /* 0x0000000404117c24 */ /* 0x008fc8000f8e0211 */
[----:B------:R-:W-:-:S05]  /*19e0*/  IMAD R14, R5, R14, UR76 ;  /* 0x0000004c050e7e24 */ /* 0x000fca000f8e020e */
[----:B------:R-:W-:-:S05]  /*19f0*/  LEA R17, R14, R17, 0xc ;  /* 0x000000110e117211 */ /* 0x000fca00078e60ff */
[----:B-1----:R-:W-:-:S05]  /*1a00*/  IMAD.WIDE R18, R17, 0x4, R18 ;  /* 0x0000000411127825 */ /* 0x002fca00078e0212 */
[----:B------:R-:W-:Y:S01]  /*1a10*/  @!PT LDS RZ, [RZ] ;  /* 0x00000000fffff984 */ /* 0x000fe20000000800 */
[----:B------:R-:W-:Y:S01]  /*1a20*/  @!PT LDS RZ, [RZ] ;  /* 0x00000000fffff984 */ /* 0x000fe20000000800 */
[----:B------:R-:W-:Y:S01]  /*1a30*/  @!PT LDS RZ, [RZ] ;  /* 0x00000000fffff984 */ /* 0x000fe20000000800 */
[----:B------:R3:W-:Y:S01]  /*1a40*/  LDGSTS.E.LTC128B [R7+0x38004], desc[UR74][R18.64] ;  /* 0x3800400012077fae */ /* 0x0007e2000b9a124a */
[----:B------:R-:W-:Y:S05]  /*1a50*/  BRA `(.L_x_391) ;  /* 0x0000000000047947 */ /* 0x000fea0003800000 */
.L_x_390:
[----:B------:R2:W-:Y:S02]  /*1a60*/  STS [R12+UR40+0x38004], RZ ;  /* 0x038004ff0c007988 */ /* 0x0005e40008000828 */
.L_x_391:
[----:B------:R-:W-:Y:S05]  /*1a70*/  BSYNC.RECONVERGENT B0 ;  /* 0x0000000000007941 */ /* 0x000fea0003800200 */
.L_x_389:
[----:B------:R-:W-:Y:S01]  /*1a80*/  ISETP.GE.AND P3, PT, R15, UR7, PT ;  /* 0x000000070f007c0c */ /* 0x000fe2000bf66270 */
[----:B------:R-:W-:-:S12]  /*1a90*/  BSSY.RECONVERGENT B0, `(.L_x_392) ;  /* 0x0000029000007945 */ /* 0x000fd80003800200 */
[----:B------:R-:W-:Y:S05]  /*1aa0*/  @P3 BRA `(.L_x_393) ;  /* 0x0000000000983947 */ /* 0x000fea0003800000 */
[----:B------:R-:W4:Y:S01]  /*1ab0*/  LDC R5, c[0x0][0x768] ;  /* 0x0001da00ff057b82 */ /* 0x000f220000000800 */
[----:B------:R-:W-:Y:S01]  /*1ac0*/  IMAD.MOV.U32 R16, RZ, RZ, RZ ;  /* 0x000000ffff107224 */ /* 0x000fe200078e00ff */
[----:B------:R-:W5:Y:S01]  /*1ad0*/  LDCU UR4, c[0x0][0x774] ;  /* 0x0000ee80ff0477ac */ /* 0x000f620008000800 */
[----:B----4-:R-:W-:-:S04]  /*1ae0*/  IABS R14, R5 ;  /* 0x00000005000e7213 */ /* 0x010fc80000000000 */
[----:B------:R-:W4:Y:S08]  /*1af0*/  I2F.RP R20, R14 ;  /* 0x0000000e00147306 */ /* 0x000f300000209400 */
[----:B-1-34-:R-:W1:Y:S02]  /*1b00*/  MUFU.RCP R18, R20 ;  /* 0x0000001400127308 */ /* 0x01ae640000001000 */
[----:B-1----:R-:W-:-:S06]  /*1b10*/  IADD3 R18, PT, PT, R18, 0xffffffe, RZ ;  /* 0x0ffffffe12127810 */ /* 0x002fcc0007ffe0ff */
[----:B------:R-:W1:Y:S02]  /*1b20*/  F2I.FTZ.U32.TRUNC.NTZ R17, R18 ;  /* 0x0000001200117305 */ /* 0x000e64000021f000 */
[----:B-1----:R-:W-:-:S05]  /*1b30*/  IADD3 R4, PT, PT, RZ, -R17, RZ ;  /* 0x80000011ff047210 */ /* 0x002fca0007ffe0ff */
[----:B------:R-:W-:Y:S01]  /*1b40*/  IMAD R19, R4, R14, RZ ;  /* 0x0000000e04137224 */ /* 0x000fe200078e02ff */
[----:B------:R-:W-:-:S03]  /*1b50*/  LOP3.LUT R4, R5, UR76, RZ, 0x3c, !PT ;  /* 0x0000004c05047c12 */ /* 0x000fc6000f8e3cff */
[----:B------:R-:W-:Y:S01]  /*1b60*/  IMAD.HI.U32 R16, R17, R19, R16 ;  /* 0x0000001311107227 */ /* 0x000fe200078e0010 */
[----:B------:R-:W-:Y:S02]  /*1b70*/  ISETP.GE.AND P0, PT, R4, RZ, PT ;  /* 0x000000ff0400720c */ /* 0x000fe40003f06270 */
[----:B------:R-:W1:Y:S03]  /*1b80*/  LDC R4, c[0x0][0x778] ;  /* 0x0001de00ff047b82 */ /* 0x000e660000000800 */
[----:B------:R-:W-:-:S05]  /*1b90*/  IMAD.HI.U32 R16, R16, R9, RZ ;  /* 0x0000000910107227 */ /* 0x000fca00078e00ff */
[----:B------:R-:W-:-:S05]  /*1ba0*/  IADD3 R17, PT, PT, -R16, RZ, RZ ;  /* 0x000000ff10117210 */ /* 0x000fca0007ffe1ff */
[----:B------:R-:W-:-:S05]  /*1bb0*/  IMAD R17, R14, R17, R9 ;  /* 0x000000110e117224 */ /* 0x000fca00078e0209 */
[----:B------:R-:W-:Y:S01]  /*1bc0*/  ISETP.GT.U32.AND P2, PT, R14, R17, PT ;  /* 0x000000110e00720c */ /* 0x000fe20003f44070 */
[----:B-1----:R-:W-:-:S12]  /*1bd0*/  IMAD R15, R4, UR46, R15 ;  /* 0x0000002e040f7c24 */ /* 0x002fd8000f8e020f */
[----:B------:R-:W-:Y:S01]  /*1be0*/  @!P2 IMAD.IADD R17, R17, 0x1, -R14 ;  /* 0x000000011111a824 */ /* 0x000fe200078e0a0e */
[----:B------:R-:W-:-:S04]  /*1bf0*/  @!P2 IADD3 R16, PT, PT, R16, 0x1, RZ ;  /* 0x000000011010a810 */ /* 0x000fc80007ffe0ff */
[----:B------:R-:W-:-:S13]  /*1c00*/  ISETP.GE.U32.AND P1, PT, R17, R14, PT ;  /* 0x0000000e1100720c */ /* 0x000fda0003f26070 */
[----:B------:R-:W-:Y:S01]  /*1c10*/  @P1 VIADD R16, R16, 0x1 ;  /* 0x0000000110101836 */ /* 0x000fe20000000000 */
[----:B------:R-:W-:-:S04]  /*1c20*/  ISETP.NE.AND P1, PT, R5, RZ, PT ;  /* 0x000000ff0500720c */ /* 0x000fc80003f25270 */
[----:B------:R-:W-:Y:S02]  /*1c30*/  MOV R14, R16 ;  /* 0x00000010000e7202 */ /* 0x000fe40000000f00 */
[----:B------:R-:W1:Y:S03]  /*1c40*/  LDC.64 R16, c[0x0][0x760] ;  /* 0x0001d800ff107b82 */ /* 0x000e660000000a00 */
[----:B------:R-:W-:-:S04]  /*1c50*/  @!P0 IMAD.MOV R14, RZ, RZ, -R14 ;  /* 0x000000ffff0e8224 */ /* 0x000fc800078e0a0e */
[----:B------:R-:W-:-:S04]  /*1c60*/  @!P1 LOP3.LUT R14, RZ, R5, RZ, 0x33, !PT ;  /* 0x00000005ff0e9212 */ /* 0x000fc800078e33ff */
[C---:B------:R-:W-:Y:S01]  /*1c70*/  IADD3 R4, PT, PT, -R14.reuse, RZ, RZ ;  /* 0x000000ff0e047210 */ /* 0x040fe20007ffe1ff */
[----:B-----5:R-:W-:-:S04]  /*1c80*/  IMAD R15, R14, UR4, R15 ;  /* 0x000000040e0f7c24 */ /* 0x020fc8000f8e020f */
[----:B------:R-:W-:-:S04]  /*1c90*/  IMAD R4, R5, R4, UR76 ;  /* 0x0000004c05047e24 */ /* 0x000fc8000f8e0204 */
[----:B------:R-:W-:-:S04]  /*1ca0*/  IMAD R15, R4, 0x1000, R15 ;  /* 0x00001000040f7824 */ /* 0x000fc800078e020f */
[----:B-1----:R-:W-:-:S05]  /*1cb0*/  IMAD.WIDE R16, R15, 0x4, R16 ;  /* 0x000000040f107825 */ /* 0x002fca00078e0210 */
[----:B------:R-:W-:Y:S01]  /*1cc0*/  @!PT LDS RZ, [RZ] ;  /* 0x00000000fffff984 */ /* 0x000fe20000000800 */
[----:B------:R-:W-:Y:S01]  /*1cd0*/  @!PT LDS RZ, [RZ] ;  /* 0x00000000fffff984 */ /* 0x000fe20000000800 */
[----:B------:R-:W-:Y:S01]  /*1ce0*/  @!PT LDS RZ, [RZ] ;  /* 0x00000000fffff984 */ /* 0x000fe20000000800 */
[----:B------:R5:W-:Y:S01]  /*1cf0*/  LDGSTS.E.LTC128B [R7+0x38008], desc[UR74][R16.64] ;  /* 0x3800800010077fae */ /* 0x000be2000b9a124a */
[----:B------:R-:W-:Y:S05]  /*1d00*/  BRA `(.L_x_394) ;  /* 0x0000000000047947 */ /* 0x000fea0003800000 */
.L_x_393:
[----:B------:R4:W-:Y:S02]  /*1d10*/  STS [R12+UR40+0x38008], RZ ;  /* 0x038008ff0c007988 */ /* 0x0009e40008000828 */
.L_x_394:
[----:B------:R-:W-:Y:S05]  /*1d20*/  BSYNC.RECONVERGENT B0 ;  /* 0x0000000000007941 */ /* 0x000fea0003800200 */
.L_x_392:
[----:B------:R-:W-:Y:S01]  /*1d30*/  ISETP.GE.AND P2, PT, R13, UR7, PT ;  /* 0x000000070d007c0c */ /* 0x000fe2000bf46270 */
[----:B------:R-:W-:-:S12]  /*1d40*/  BSSY.RECONVERGENT B0, `(.L_x_395) ;  /* 0x0000029000007945 */ /* 0x000fd80003800200 */
[----:B------:R-:W-:Y:S05]  /*1d50*/  @P2 BRA `(.L_x_396) ;  /* 0x0000000000982947 */ /* 0x000fea0003800000 */
[----:B------:R-:W0:Y:S01]  /*1d60*/  LDC R5, c[0x0][0x768] ;  /* 0x0001da00ff057b82 */ /* 0x000e220000000800 */
[----:B-----5:R-:W-:Y:S01]  /*1d70*/  IMAD.MOV.U32 R16, RZ, RZ, RZ ;  /* 0x000000ffff107224 */ /* 0x020fe200078e00ff */
[----:B------:R-:W5:Y:S01]  /*1d80*/  LDCU UR4, c[0x0][0x774] ;  /* 0x0000ee80ff0477ac */ /* 0x000f620008000800 */
[----:B0-----:R-:W-:-:S04]  /*1d90*/  IABS R14, R5 ;  /* 0x00000005000e7213 */ /* 0x001fc80000000000 */
[----:B-1-3--:R-:W0:Y:S08]  /*1da0*/  I2F.RP R19, R14 ;  /* 0x0000000e00137306 */ /* 0x00ae300000209400 */
[----:B0-----:R-:W0:Y:S02]  /*1db0*/  MUFU.RCP R18, R19 ;  /* 0x0000001300127308 */ /* 0x001e240000001000 */
[----:B0-----:R-:W-:-:S06]  /*1dc0*/  IADD3 R18, PT, PT, R18, 0xffffffe, RZ ;  /* 0x0ffffffe12127810 */ /* 0x001fcc0007ffe0ff */
[----:B------:R-:W0:Y:S02]  /*1dd0*/  F2I.FTZ.U32.TRUNC.NTZ R17, R18 ;  /* 0x0000001200117305 */ /* 0x000e24000021f000 */
[----:B0-----:R-:W-:-:S05]  /*1de0*/  IADD3 R4, PT, PT, RZ, -R17, RZ ;  /* 0x80000011ff047210 */ /* 0x001fca0007ffe0ff */
[----:B------:R-:W-:Y:S01]  /*1df0*/  IMAD R15, R4, R14, RZ ;  /* 0x0000000e040f7224 */ /* 0x000fe200078e02ff */
[----:B------:R-:W-:-:S03]  /*1e00*/  LOP3.LUT R4, R5, UR76, RZ, 0x3c, !PT ;  /* 0x0000004c05047c12 */ /* 0x000fc6000f8e3cff */
[----:B------:R-:W-:-:S06]  /*1e10*/  IMAD.HI.U32 R16, R17, R15, R16 ;  /* 0x0000000f11107227 */ /* 0x000fcc00078e0010 */
[----:B------:R-:W-:-:S05]  /*1e20*/  IMAD.HI.U32 R15, R16, R9, RZ ;  /* 0x00000009100f7227 */ /* 0x000fca00078e00ff */
[----:B------:R-:W-:-:S05]  /*1e30*/  IADD3 R17, PT, PT, -R15, RZ, RZ ;  /* 0x000000ff0f117210 */ /* 0x000fca0007ffe1ff */
[----:B------:R-:W-:-:S05]  /*1e40*/  IMAD R17, R14, R17, R9 ;  /* 0x000000110e117224 */ /* 0x000fca00078e0209 */
[----:B------:R-:W-:-:S13]  /*1e50*/  ISETP.GT.U32.AND P1, PT, R14, R17, PT ;  /* 0x000000110e00720c */ /* 0x000fda0003f24070 */
[----:B------:R-:W-:Y:S01]  /*1e60*/  @!P1 IMAD.IADD R17, R17, 0x1, -R14 ;  /* 0x0000000111119824 */ /* 0x000fe200078e0a0e */
[----:B------:R-:W-:Y:S02]  /*1e70*/  @!P1 IADD3 R15, PT, PT, R15, 0x1, RZ ;  /* 0x000000010f0f9810 */ /* 0x000fe40007ffe0ff */
[----:B------:R-:W-:Y:S02]  /*1e80*/  ISETP.GE.AND P1, PT, R4, RZ, PT ;  /* 0x000000ff0400720c */ /* 0x000fe40003f26270 */
[----:B------:R-:W-:Y:S01]  /*1e90*/  ISETP.GE.U32.AND P0, PT, R17, R14, PT ;  /* 0x0000000e1100720c */ /* 0x000fe20003f06070 */
[----:B------:R-:W0:Y:S08]  /*1ea0*/  LDC R4, c[0x0][0x778] ;  /* 0x0001de00ff047b82 */ /* 0x000e300000000800 */
[----:B------:R-:W1:Y:S04]  /*1eb0*/  LDC.64 R16, c[0x0][0x760] ;  /* 0x0001d800ff107b82 */ /* 0x000e680000000a00 */
[----:B------:R-:W-:Y:S01]  /*1ec0*/  @P0 VIADD R15, R15, 0x1 ;  /* 0x000000010f0f0836 */ /* 0x000fe20000000000 */
[----:B------:R-:W-:-:S04]  /*1ed0*/  ISETP.NE.AND P0, PT, R5, RZ, PT ;  /* 0x000000ff0500720c */ /* 0x000fc80003f05270 */
[----:B------:R-:W-:-:S05]  /*1ee0*/  MOV R14, R15 ;  /* 0x0000000f000e7202 */ /* 0x000fca0000000f00 */
[----:B------:R-:W-:Y:S02]  /*1ef0*/  @!P1 IMAD.MOV R14, RZ, RZ, -R14 ;  /* 0x000000ffff0e9224 */ /* 0x000fe400078e0a0e */
[----:B0-----:R-:W-:Y:S02]  /*1f00*/  IMAD R13, R4, UR46, R13 ;  /* 0x0000002e040d7c24 */ /* 0x001fe4000f8e020d */
        /* <DEDUP_REMOVED lines=11> */
.L_x_396:
[----:B------:R0:W-:Y:S02]  /*1fc0*/  STS [R12+UR40+0x3800c], RZ ;  /* 0x03800cff0c007988 */ /* 0x0001e40008000828 */
.L_x_397:
[----:B------:R-:W-:Y:S05]  /*1fd0*/  BSYNC.RECONVERGENT B0 ;  /* 0x0000000000007941 */ /* 0x000fea0003800200 */
.L_x_395:
[----:B------:R-:W-:Y:S01]  /*1fe0*/  NOP ;  /* 0x0000000000007918 */ /* 0x000fe20000000000 */
[----:B------:R-:W-:Y:S01]  /*1ff0*/  ARRIVES.LDGSTSBAR.64.ARVCNT [UR15+0x90] ;  /* 0x00009000ff0079b0 */ /* 0x000fe20008001a0f */
[----:B------:R-:W-:Y:S01]  /*2000*/  NOP ;  /* 0x0000000000007918 */ /* 0x000fe20000000000 */
[----:B------:R-:W0:Y:S02]  /*2010*/  SYNCS.PHASECHK.TRANS64.TRYWAIT P0, [UR15+0xa8], R3 ;  /* 0x0000a803ff0075a7 */ /* 0x000e24000800110f */
[----:B0-----:R-:W-:Y:S05]  /*2020*/  @!P0 BRA `(.L_x_398) ;  /* 0x00000044008c8947 */ /* 0x001fea0003800000 */
.L_x_483:
[----:B------:R-:W-:Y:S04]  /*2030*/  BSSY.RECONVERGENT B0, `(.L_x_399) ;  /* 0x0000031000007945 */ /* 0x000fe80003800200 */
[----:B------:R-:W-:Y:S05]  /*2040*/  @P5 BRA `(.L_x_400) ;  /* 0x0000000000b85947 */ /* 0x000fea0003800000 */
[----:B------:R-:W0:Y:S01]  /*2050*/  LDC R13, c[0x0][0x790] ;  /* 0x0001e400ff0d7b82 */ /* 0x000e220000000800 */
[----:B------:R-:W1:Y:S01]  /*2060*/  LDCU.128 UR4, c[0x0][0x7a0] ;  /* 0x0000f400ff0477ac */ /* 0x000e620008000c00 */
[----:B------:R-:W2:Y:S01]  /*2070*/  LDCU.64 UR8, c[0x0][0x780] ;  /* 0x0000f000ff0877ac */ /* 0x000ea20008000a00 */
[----:B0-----:R-:W-:-:S04]  /*2080*/  IABS R14, R13 ;  /* 0x0000000d000e7213 */ /* 0x001fc80000000000 */
[----:B-----5:R-:W0:Y:S08]  /*2090*/  I2F.RP R17, R14 ;  /* 0x0000000e00117306 */ /* 0x020e300000209400 */
[----:B0-----:R-:W0:Y:S02]  /*20a0*/  MUFU.RCP R16, R17 ;  /* 0x0000001100107308 */ /* 0x001e240000001000 */
[----:B0-----:R-:W-:-:S06]  /*20b0*/  IADD3 R16, PT, PT, R16, 0xffffffe, RZ ;  /* 0x0ffffffe10107810 */ /* 0x001fcc0007ffe0ff */
[----:B------:R-:W0:Y:S02]  /*20c0*/  F2I.FTZ.U32.TRUNC.NTZ R5, R16 ;  /* 0x0000001000057305 */ /* 0x000e24000021f000 */
[----:B0-----:R-:W-:-:S05]  /*20d0*/  IADD3 R4, PT, PT, RZ, -R5, RZ ;  /* 0x80000005ff047210 */ /* 0x001fca0007ffe0ff */
[----:B------:R-:W-:Y:S02]  /*20e0*/  IMAD R11, R4, R14, RZ ;  /* 0x0000000e040b7224 */ /* 0x000fe400078e02ff */
[----:B------:R-:W-:-:S04]  /*20f0*/  IMAD.MOV.U32 R4, RZ, RZ, RZ ;  /* 0x000000ffff047224 */ /* 0x000fc800078e00ff */
[----:B------:R-:W-:Y:S01]  /*2100*/  IMAD.HI.U32 R4, R5, R11, R4 ;  /* 0x0000000b05047227 */ /* 0x000fe200078e0004 */
[----:B------:R-:W-:-:S04]  /*2110*/  LOP3.LUT R11, R13, UR76, RZ, 0x3c, !PT ;  /* 0x0000004c0d0b7c12 */ /* 0x000fc8000f8e3cff */
[----:B------:R-:W-:Y:S01]  /*2120*/  ISETP.GE.AND P0, PT, R11, RZ, PT ;  /* 0x000000ff0b00720c */ /* 0x000fe20003f06270 */
[----:B------:R-:W-:Y:S01]  /*2130*/  IMAD.HI.U32 R15, R4, R9, RZ ;  /* 0x00000009040f7227 */ /* 0x000fe200078e00ff */
[----:B------:R-:W-:-:S04]  /*2140*/  SHF.R.S32.HI R11, RZ, 0x1f, R10 ;  /* 0x0000001fff0b7819 */ /* 0x000fc8000001140a */
[----:B------:R-:W-:-:S05]  /*2150*/  IADD3 R4, PT, PT, -R15, RZ, RZ ;  /* 0x000000ff0f047210 */ /* 0x000fca0007ffe1ff */
[----:B------:R-:W-:-:S05]  /*2160*/  IMAD R5, R14, R4, R9 ;  /* 0x000000040e057224 */ /* 0x000fca00078e0209 */
[----:B------:R-:W-:-:S13]  /*2170*/  ISETP.GT.U32.AND P1, PT, R14, R5, PT ;  /* 0x000000050e00720c */ /* 0x000fda0003f24070 */
[----:B------:R-:W-:Y:S01]  /*2180*/  @!P1 IMAD.IADD R5, R5, 0x1, -R14 ;  /* 0x0000000105059824 */ /* 0x000fe200078e0a0e */
[----:B------:R-:W-:Y:S02]  /*2190*/  @!P1 IADD3 R15, PT, PT, R15, 0x1, RZ ;  /* 0x000000010f0f9810 */ /* 0x000fe40007ffe0ff */
[----:B------:R-:W-:Y:S02]  /*21a0*/  ISETP.NE.AND P1, PT, R13, RZ, PT ;  /* 0x000000ff0d00720c */ /* 0x000fe40003f25270 */
[----:B------:R-:W-:Y:S02]  /*21b0*/  ISETP.GE.U32.AND P5, PT, R5, R14, PT ;  /* 0x0000000e0500720c */ /* 0x000fe40003fa6070 */
[----:B------:R-:W0:Y:S11]  /*21c0*/  LDC.64 R4, c[0x0][0x7b0] ;  /* 0x0001ec00ff047b82 */ /* 0x000e360000000a00 */
[----:B------:R-:W-:-:S05]  /*21d0*/  @P5 VIADD R15, R15, 0x1 ;  /* 0x000000010f0f5836 */ /* 0x000fca0000000000 */
[----:B------:R-:W-:-:S05]  /*21e0*/  MOV R14, R15 ;  /* 0x0000000f000e7202 */ /* 0x000fca0000000f00 */
[----:B------:R-:W-:Y:S01]  /*21f0*/  @!P0 IMAD.MOV R14, RZ, RZ, -R14 ;  /* 0x000000ffff0e8224 */ /* 0x000fe200078e0a0e */
[----:B------:R-:W-:Y:S01]  /*2200*/  @!P1 LOP3.LUT R14, RZ, R13, RZ, 0x33, !PT ;  /* 0x0000000dff0e9212 */ /* 0x000fe200078e33ff */
[----:B0-----:R-:W-:-:S04]  /*2210*/  IMAD.WIDE.U32 R16, R4, UR46, R10 ;  /* 0x0000002e04107c25 */ /* 0x001fc8000f8e000a */
[----:B------:R-:W-:Y:S01]  /*2220*/  IMAD R17, R5, UR46, R17 ;  /* 0x0000002e05117c24 */ /* 0x000fe2000f8e0211 */
[----:B------:R-:W-:Y:S01]  /*2230*/  SHF.R.S32.HI R5, RZ, 0x1f, R14 ;  /* 0x0000001fff057819 */ /* 0x000fe2000001140e */
[----:B-1----:R-:W-:-:S04]  /*2240*/  IMAD.WIDE.U32 R16, R14, UR6, R16 ;  /* 0x000000060e107c25 */ /* 0x002fc8000f8e0010 */
[----:B------:R-:W-:-:S04]  /*2250*/  IMAD R5, R5, UR6, RZ ;  /* 0x0000000605057c24 */ /* 0x000fc8000f8e02ff */
[C---:B------:R-:W-:Y:S01]  /*2260*/  IMAD R4, R14.reuse, UR7, R5 ;  /* 0x000000070e047c24 */ /* 0x040fe2000f8e0205 */
[----:B------:R-:W-:-:S03]  /*2270*/  IADD3 R14, PT, PT, -R14, RZ, RZ ;  /* 0x000000ff0e0e7210 */ /* 0x000fc60007ffe1ff */
[----:B------:R-:W-:Y:S02]  /*2280*/  IMAD.IADD R17, R17, 0x1, R4 ;  /* 0x0000000111117824 */ /* 0x000fe400078e0204 */
[----:B------:R-:W-:-:S04]  /*2290*/  IMAD R14, R13, R14, UR76 ;  /* 0x0000004c0d0e7e24 */ /* 0x000fc8000f8e020e */
[----:B------:R-:W-:-:S04]  /*22a0*/  IMAD.WIDE.U32 R4, R14, UR4, R16 ;  /* 0x000000040e047c25 */ /* 0x000fc8000f8e0010 */
[----:B------:R-:W-:Y:S01]  /*22b0*/  IMAD R14, R14, UR5, R5 ;  /* 0x000000050e0e7c24 */ /* 0x000fe2000f8e0205 */
[----:B--2---:R-:W-:-:S04]  /*22c0*/  LEA R16, P0, R4, UR8, 0x2 ;  /* 0x0000000804107c11 */ /* 0x004fc8000f8010ff */
[----:B------:R-:W-:-:S05]  /*22d0*/  LEA.HI.X R17, R4, UR9, R14, 0x2, P0 ;  /* 0x0000000904117c11 */ /* 0x000fca00080f140e */
[----:B------:R-:W-:Y:S01]  /*22e0*/  @!PT LDS RZ, [RZ] ;  /* 0x00000000fffff984 */ /* 0x000fe20000000800 */
[----:B------:R-:W-:Y:S01]  /*22f0*/  @!PT LDS RZ, [RZ] ;  /* 0x00000000fffff984 */ /* 0x000fe20000000800 */
[----:B------:R-:W-:Y:S01]  /*2300*/  @!PT LDS RZ, [RZ] ;  /* 0x00000000fffff984 */ /* 0x000fe20000000800 */
[----:B------:R0:W-:Y:S01]  /*2310*/  LDGSTS.E.LTC128B [R7+0x38200], desc[UR74][R16.64] ;  /* 0x3820000010077fae */ /* 0x0001e2000b9a124a */
[----:B------:R-:W-:Y:S05]  /*2320*/  BRA `(.L_x_401) ;  /* 0x0000000000047947 */ /* 0x000fea0003800000 */
.L_x_400:
[----:B------:R0:W-:Y:S02]  /*2330*/  STS [R12+UR40+0x38200], RZ ;  /* 0x038200ff0c007988 */ /* 0x0001e40008000828 */
.L_x_401:
[----:B------:R-:W-:Y:S05]  /*2340*/  BSYNC.RECONVERGENT B0 ;  /* 0x0000000000007941 */ /* 0x000fea0003800200 */
.L_x_399:
[----:B------:R-:W-:Y:S04]  /*2350*/  BSSY.RECONVERGENT B0, `(.L_x_402) ;  /* 0x0000031000007945 */ /* 0x000fe80003800200 */
[----:B------:R-:W-:Y:S05]  /*2360*/  @P4 BRA `(.L_x_403) ;  /* 0x0000000000b84947 */ /* 0x000fea0003800000 */
[----:B------:R-:W0:Y:S02]  /*2370*/  LDC R14, c[0x0][0x790] ;  /* 0x0001e400ff0e7b82 */ /* 0x000e240000000800 */
[----:B0----5:R-:W-:Y:S01]  /*2380*/  IMAD.MOV.U32 R16, RZ, RZ, RZ ;  /* 0x000000ffff107224 */ /* 0x021fe200078e00ff */
[----:B------:R-:W0:Y:S01]  /*2390*/  LDCU.128 UR4, c[0x0][0x7a0] ;  /* 0x0000f400ff0477ac */ /* 0x000e220008000c00 */
[----:B------:R-:W5:Y:S01]  /*23a0*/  LDCU.64 UR8, c[0x0][0x780] ;  /* 0x0000f000ff0877ac */ /* 0x000f620008000a00 */
[----:B------:R-:W-:-:S04]  /*23b0*/  IABS R4, R14 ;  /* 0x0000000e00047213 */ /* 0x000fc80000000000 */
[----:B------:R-:W1:Y:S08]  /*23c0*/  I2F.RP R15, R4 ;  /* 0x00000004000f7306 */ /* 0x000e700000209400 */
[----:B-1----:R-:W1:Y:S02]  /*23d0*/  MUFU.RCP R17, R15 ;  /* 0x0000000f00117308 */ /* 0x002e640000001000 */
[----:B-1----:R-:W-:-:S02]  /*23e0*/  IADD3 R17, PT, PT, R17, 0xffffffe, RZ ;  /* 0x0ffffffe11117810 */ /* 0x002fc40007ffe0ff */
[----:B------:R-:W-:-:S04]  /*23f0*/  LOP3.LUT R15, R14, UR76, RZ, 0x3c, !PT ;  /* 0x0000004c0e0f7c12 */ /* 0x000fc8000f8e3cff */
[----:B------:R-:W1:Y:S01]  /*2400*/  F2I.FTZ.U32.TRUNC.NTZ R17, R17 ;  /* 0x0000001100117305 */ /* 0x000e62000021f000 */
[----:B------:R-:W-:Y:S02]  /*2410*/  ISETP.GE.AND P1, PT, R15, RZ, PT ;  /* 0x000000ff0f00720c */ /* 0x000fe40003f26270 */
[----:B-1----:R-:W-:-:S05]  /*2420*/  IADD3 R5, PT, PT, RZ, -R17, RZ ;  /* 0x80000011ff057210 */ /* 0x002fca0007ffe0ff */
[----:B------:R-:W-:-:S04]  /*2430*/  IMAD R5, R5, R4, RZ ;  /* 0x0000000405057224 */ /* 0x000fc800078e02ff */
[----:B------:R-:W-:Y:S01]  /*2440*/  IMAD.HI.U32 R16, R17, R5, R16 ;  /* 0x0000000511107227 */ /* 0x000fe200078e0010 */
[----:B------:R-:W-:-:S05]  /*2450*/  SHF.R.S32.HI R17, RZ, 0x1f, R10 ;  /* 0x0000001fff117819 */ /* 0x000fca000001140a */
[----:B------:R-:W-:Y:S01]  /*2460*/  IMAD.HI.U32 R13, R16, R9, RZ ;  /* 0x00000009100d7227 */ /* 0x000fe200078e00ff */
[----:B------:R-:W-:-:S04]  /*2470*/  MOV R16, R10 ;  /* 0x0000000a00107202 */ /* 0x000fc80000000f00 */
[----:B------:R-:W-:-:S05]  /*2480*/  IADD3 R5, PT, PT, -R13, RZ, RZ ;  /* 0x000000ff0d057210 */ /* 0x000fca0007ffe1ff */
[----:B------:R-:W-:-:S05]  /*2490*/  IMAD R5, R4, R5, R9 ;  /* 0x0000000504057224 */ /* 0x000fca00078e0209 */
[----:B------:R-:W-:-:S13]  /*24a0*/  ISETP.GT.U32.AND P0, PT, R4, R5, PT ;  /* 0x000000050400720c */ /* 0x000fda0003f04070 */
[----:B------:R-:W-:Y:S01]  /*24b0*/  @!P0 IMAD.IADD R5, R5, 0x1, -R4 ;  /* 0x0000000105058824 */ /* 0x000fe200078e0a04 */
[----:B------:R-:W-:Y:S02]  /*24c0*/  @!P0 IADD3 R13, PT, PT, R13, 0x1, RZ ;  /* 0x000000010d0d8810 */ /* 0x000fe40007ffe0ff */
[----:B------:R-:W-:Y:S02]  /*24d0*/  ISETP.NE.AND P0, PT, R14, RZ, PT ;  /* 0x000000ff0e00720c */ /* 0x000fe40003f05270 */
[----:B------:R-:W-:Y:S02]  /*24e0*/  ISETP.GE.U32.AND P4, PT, R5, R4, PT ;  /* 0x000000040500720c */ /* 0x000fe40003f86070 */
[----:B------:R-:W1:Y:S11]  /*24f0*/  LDC.64 R4, c[0x0][0x7b0] ;  /* 0x0001ec00ff047b82 */ /* 0x000e760000000a00 */
[----:B------:R-:W-:-:S04]  /*2500*/  @P4 VIADD R13, R13, 0x1 ;  /* 0x000000010d0d4836 */ /* 0x000fc80000000000 */
[----:B------:R-:W-:Y:S01]  /*2510*/  @!P1 IMAD.MOV R13, RZ, RZ, -R13 ;  /* 0x000000ffff0d9224 */ /* 0x000fe200078e0a0d */
[----:B------:R-:W-:Y:S01]  /*2520*/  @!P0 LOP3.LUT R13, RZ, R14, RZ, 0x33, !PT ;  /* 0x0000000eff0d8212 */ /* 0x000fe200078e33ff */
[----:B-1----:R-:W-:-:S03]  /*2530*/  IMAD.WIDE.U32 R16, R4, UR46, R16 ;  /* 0x0000002e04107c25 */ /* 0x002fc6000f8e0010 */
[----:B------:R-:W-:Y:S01]  /*2540*/  SHF.R.S32.HI R4, RZ, 0x1f, R13 ;  /* 0x0000001fff047819 */ /* 0x000fe2000001140d */
[----:B------:R-:W-:-:S04]  /*2550*/  IMAD R17, R5, UR46, R17 ;  /* 0x0000002e05117c24 */ /* 0x000fc8000f8e0211 */
[----:B0-----:R-:W-:Y:S02]  /*2560*/  IMAD R4, R4, UR6, RZ ;  /* 0x0000000604047c24 */ /* 0x001fe4000f8e02ff */
[----:B------:R-:W-:-:S04]  /*2570*/  IMAD.WIDE.U32 R16, R13, UR6, R16 ;  /* 0x000000060d107c25 */ /* 0x000fc8000f8e0010 */
[C---:B------:R-:W-:Y:S01]  /*2580*/  IMAD R4, R13.reuse, UR7, R4 ;  /* 0x000000070d047c24 */ /* 0x040fe2000f8e0204 */
[----:B------:R-:W-:-:S03]  /*2590*/  IADD3 R13, PT, PT, -R13, RZ, RZ ;  /* 0x000000ff0d0d7210 */ /* 0x000fc60007ffe1ff */
[----:B------:R-:W-:Y:S02]  /*25a0*/  IMAD.IADD R17, R17, 0x1, R4 ;  /* 0x0000000111117824 */ /* 0x000fe400078e0204 */
[----:B------:R-:W-:-:S04]  /*25b0*/  IMAD R13, R14, R13, UR76 ;  /* 0x0000004c0e0d7e24 */ /* 0x000fc8000f8e020d */
[----:B------:R-:W-:-:S04]  /*25c0*/  IMAD.WIDE.U32 R4, R13, UR4, R16 ;  /* 0x000000040d047c25 */ /* 0x000fc8000f8e0010 */
[----:B------:R-:W-:Y:S01]  /*25d0*/  IMAD R13, R13, UR5, R5 ;  /* 0x000000050d0d7c24 */ /* 0x000fe2000f8e0205 */
[----:B-----5:R-:W-:-:S04]  /*25e0*/  LEA R14, P0, R4, UR8, 0x2 ;  /* 0x00000008040e7c11 */ /* 0x020fc8000f8010ff */
[----:B------:R-:W-:-:S05]  /*25f0*/  LEA.HI.X R15, R4, UR9, R13, 0x2, P0 ;  /* 0x00000009040f7c11 */ /* 0x000fca00080f140d */
[----:B------:R-:W-:Y:S01]  /*2600*/  @!PT LDS RZ, [RZ] ;  /* 0x00000000fffff984 */ /* 0x000fe20000000800 */
[----:B------:R-:W-:Y:S01]  /*2610*/  @!PT LDS RZ, [RZ] ;  /* 0x00000000fffff984 */ /* 0x000fe20000000800 */
[----:B------:R-:W-:Y:S01]  /*2620*/  @!PT LDS RZ, [RZ] ;  /* 0x00000000fffff984 */ /* 0x000fe20000000800 */
[----:B------:R0:W-:Y:S01]  /*2630*/  LDGSTS.E.LTC128B [R7+0x38204], desc[UR74][R14.64+0x4] ;  /* 0x382040040e077fae */ /* 0x0001e2000b9a124a */
[----:B------:R-:W-:Y:S05]  /*2640*/  BRA `(.L_x_404) ;  /* 0x0000000000047947 */ /* 0x000fea0003800000 */
.L_x_403:
[----:B------:R0:W-:Y:S02]  /*2650*/  STS [R12+UR40+0x38204], RZ ;  /* 0x038204ff0c007988 */ /* 0x0001e40008000828 */
.L_x_404:
[----:B------:R-:W-:Y:S05]  /*2660*/  BSYNC.RECONVERGENT B0 ;  /* 0x0000000000007941 */ /* 0x000fea0003800200 */
.L_x_402:
[----:B------:R-:W-:Y:S04]  /*2670*/  BSSY.RECONVERGENT B0, `(.L_x_405) ;  /* 0x0000031000007945 */ /* 0x000fe80003800200 */
[----:B------:R-:W-:Y:S05]  /*2680*/  @P3 BRA `(.L_x_406) ;  /* 0x0000000000b83947 */ /* 0x000fea0003800000 */
[----:B0-----:R-:W0:Y:S01]  /*2690*/  LDC R14, c[0x0][0x790] ;  /* 0x0001e400ff0e7b82 */ /* 0x001e220000000800 */
[----:B-----5:R-:W-:Y:S01]  /*26a0*/  IMAD.MOV.U32 R16, RZ, RZ, RZ ;  /* 0x000000ffff107224 */ /* 0x020fe200078e00ff */
[----:B------:R-:W5:Y:S01]  /*26b0*/  LDCU.128 UR4, c[0x0][0x7a0] ;  /* 0x0000f400ff0477ac */ /* 0x000f620008000c00 */
[----:B------:R-:W1:Y:S01]  /*26c0*/  LDCU.64 UR8, c[0x0][0x780] ;  /* 0x0000f000ff0877ac */ /* 0x000e620008000a00 */
[----:B0-----:R-:W-:-:S04]  /*26d0*/  IABS R4, R14 ;  /* 0x0000000e00047213 */ /* 0x001fc80000000000 */
[----:B------:R-:W0:Y:S08]  /*26e0*/  I2F.RP R15, R4 ;  /* 0x00000004000f7306 */ /* 0x000e300000209400 */
[----:B0-----:R-:W0:Y:S02]  /*26f0*/  MUFU.RCP R17, R15 ;  /* 0x0000000f00117308 */ /* 0x001e240000001000 */
[----:B0-----:R-:W-:-:S02]  /*2700*/  IADD3 R17, PT, PT, R17, 0xffffffe, RZ ;  /* 0x0ffffffe11117810 */ /* 0x001fc40007ffe0ff */
[----:B------:R-:W-:-:S04]  /*2710*/  LOP3.LUT R15, R14, UR76, RZ, 0x3c, !PT ;  /* 0x0000004c0e0f7c12 */ /* 0x000fc8000f8e3cff */
[----:B------:R-:W0:Y:S01]  /*2720*/  F2I.FTZ.U32.TRUNC.NTZ R17, R17 ;  /* 0x0000001100117305 */ /* 0x000e22000021f000 */
[----:B------:R-:W-:Y:S02]  /*2730*/  ISETP.GE.AND P1, PT, R15, RZ, PT ;  /* 0x000000ff0f00720c */ /* 0x000fe40003f26270 */
[----:B0-----:R-:W-:-:S05]  /*2740*/  IADD3 R5, PT, PT, RZ, -R17, RZ ;  /* 0x80000011ff057210 */ /* 0x001fca0007ffe0ff */
        /* <DEDUP_REMOVED lines=13> */
[----:B------:R-:W-:-:S04]  /*2820*/  @P3 VIADD R13, R13, 0x1 ;  /* 0x000000010d0d3836 */ /* 0x000fc80000000000 */
[----:B------:R-:W-:Y:S01]  /*2830*/  @!P1 IMAD.MOV R13, RZ, RZ, -R13 ;  /* 0x000000ffff0d9224 */ /* 0x000fe200078e0a0d */
[----:B------:R-:W-:Y:S01]  /*2840*/  @!P0 LOP3.LUT R13, RZ, R14, RZ, 0x33, !PT ;  /* 0x0000000eff0d8212 */ /* 0x000fe200078e33ff */
[----:B0-----:R-:W-:-:S03]  /*2850*/  IMAD.WIDE.U32 R16, R4, UR46, R16 ;  /* 0x0000002e04107c25 */ /* 0x001fc6000f8e0010 */
[----:B------:R-:W-:Y:S01]  /*2860*/  SHF.R.S32.HI R4, RZ, 0x1f, R13 ;  /* 0x0000001fff047819 */ /* 0x000fe2000001140d */
[----:B------:R-:W-:-:S04]  /*2870*/  IMAD R17, R5, UR46, R17 ;  /* 0x0000002e05117c24 */ /* 0x000fc8000f8e0211 */
[----:B-----5:R-:W-:Y:S02]  /*2880*/  IMAD R4, R4, UR6, RZ ;  /* 0x0000000604047c24 */ /* 0x020fe4000f8e02ff */
[----:B------:R-:W-:-:S04]  /*2890*/  IMAD.WIDE.U32 R16, R13, UR6, R16 ;  /* 0x000000060d107c25 */ /* 0x000fc8000f8e0010 */
[C---:B------:R-:W-:Y:S01]  /*28a0*/  IMAD R4, R13.reuse, UR7, R4 ;  /* 0x000000070d047c24 */ /* 0x040fe2000f8e0204 */
[----:B------:R-:W-:-:S03]  /*28b0*/  IADD3 R13, PT, PT, -R13, RZ, RZ ;  /* 0x000000ff0d0d7210 */ /* 0x000fc60007ffe1ff */
[----:B------:R-:W-:Y:S02]  /*28c0*/  IMAD.IADD R17, R17, 0x1, R4 ;  /* 0x0000000111117824 */ /* 0x000fe400078e0204 */
[----:B------:R-:W-:-:S04]  /*28d0*/  IMAD R13, R14, R13, UR76 ;  /* 0x0000004c0e0d7e24 */ /* 0x000fc8000f8e020d */
[----:B------:R-:W-:-:S04]  /*28e0*/  IMAD.WIDE.U32 R4, R13, UR4, R16 ;  /* 0x000000040d047c25 */ /* 0x000fc8000f8e0010 */
[----:B------:R-:W-:Y:S01]  /*28f0*/  IMAD R13, R13, UR5, R5 ;  /* 0x000000050d0d7c24 */ /* 0x000fe2000f8e0205 */
[----:B-1----:R-:W-:-:S04]  /*2900*/  LEA R14, P0, R4, UR8, 0x2 ;  /* 0x00000008040e7c11 */ /* 0x002fc8000f8010ff */
[----:B------:R-:W-:-:S05]  /*2910*/  LEA.HI.X R15, R4, UR9, R13, 0x2, P0 ;  /* 0x00000009040f7c11 */ /* 0x000fca00080f140d */
[----:B------:R-:W-:Y:S01]  /*2920*/  @!PT LDS RZ, [RZ] ;  /* 0x00000000fffff984 */ /* 0x000fe20000000800 */
[----:B------:R-:W-:Y:S01]  /*2930*/  @!PT LDS RZ, [RZ] ;  /* 0x00000000fffff984 */ /* 0x000fe20000000800 */
[----:B------:R-:W-:Y:S01]  /*2940*/  @!PT LDS RZ, [RZ] ;  /* 0x00000000fffff984 */ /* 0x000fe20000000800 */
[----:B------:R0:W-:Y:S01]  /*2950*/  LDGSTS.E.LTC128B [R7+0x38208], desc[UR74][R14.64+0x8] ;  /* 0x382080080e077fae */ /* 0x0001e2000b9a124a */
[----:B------:R-:W-:Y:S05]  /*2960*/  BRA `(.L_x_407) ;  /* 0x0000000000047947 */ /* 0x000fea0003800000 */
.L_x_406:
[----:B------:R0:W-:Y:S02]  /*2970*/  STS [R12+UR40+0x38208], RZ ;  /* 0x038208ff0c007988 */ /* 0x0001e40008000828 */
.L_x_407:
[----:B------:R-:W-:Y:S05]  /*2980*/  BSYNC.RECONVERGENT B0 ;  /* 0x0000000000007941 */ /* 0x000fea0003800200 */
.L_x_405:
[----:B------:R-:W-:Y:S04]  /*2990*/  BSSY.RECONVERGENT B0, `(.L_x_408) ;  /* 0x0000031000007945 */ /* 0x000fe80003800200 */
[----:B------:R-:W-:Y:S05]  /*29a0*/  @P2 BRA `(.L_x_409) ;  /* 0x0000000000b82947 */ /* 0x000fea0003800000 */
[----:B0-2-4-:R-:W0:Y:S01]  /*29b0*/  LDC R12, c[0x0][0x790] ;  /* 0x0001e400ff0c7b82 */ /* 0x015e220000000800 */
[----:B------:R-:W-:Y:S01]  /*29c0*/  IMAD.MOV.U32 R14, RZ, RZ, RZ ;  /* 0x000000ffff0e7224 */ /* 0x000fe200078e00ff */
[----:B------:R-:W2:Y:S01]  /*29d0*/  LDCU.128 UR4, c[0x0][0x7a0] ;  /* 0x0000f400ff0477ac */ /* 0x000ea20008000c00 */
[----:B------:R-:W4:Y:S01]  /*29e0*/  LDCU.64 UR8, c[0x0][0x780] ;  /* 0x0000f000ff0877ac */ /* 0x000f220008000a00 */
[----:B0-----:R-:W-:-:S04]  /*29f0*/  IABS R4, R12 ;  /* 0x0000000c00047213 */ /* 0x001fc80000000000 */
[----:B------:R-:W0:Y:S08]  /*2a00*/  I2F.RP R13, R4 ;  /* 0x00000004000d7306 */ /* 0x000e300000209400 */
[----:B0-----:R-:W0:Y:S02]  /*2a10*/  MUFU.RCP R15, R13 ;  /* 0x0000000d000f7308 */ /* 0x001e240000001000 */
[----:B0-----:R-:W-:-:S06]  /*2a20*/  IADD3 R15, PT, PT, R15, 0xffffffe, RZ ;  /* 0x0ffffffe0f0f7810 */ /* 0x001fcc0007ffe0ff */
[----:B------:R-:W0:Y:S02]  /*2a30*/  F2I.FTZ.U32.TRUNC.NTZ R15, R15 ;  /* 0x0000000f000f7305 */ /* 0x000e24000021f000 */
[----:B0-----:R-:W-:-:S05]  /*2a40*/  IADD3 R5, PT, PT, RZ, -R15, RZ ;  /* 0x8000000fff057210 */ /* 0x001fca0007ffe0ff */
[----:B------:R-:W-:-:S04]  /*2a50*/  IMAD R5, R5, R4, RZ ;  /* 0x0000000405057224 */ /* 0x000fc800078e02ff */
[----:B------:R-:W-:Y:S01]  /*2a60*/  IMAD.HI.U32 R14, R15, R5, R14 ;  /* 0x000000050f0e7227 */ /* 0x000fe200078e000e */
[----:B------:R-:W-:-:S05]  /*2a70*/  SHF.R.S32.HI R15, RZ, 0x1f, R10 ;  /* 0x0000001fff0f7819 */ /* 0x000fca000001140a */
[----:B------:R-:W-:-:S04]  /*2a80*/  IMAD.HI.U32 R11, R14, R9, RZ ;  /* 0x000000090e0b7227 */ /* 0x000fc800078e00ff */
[----:B------:R-:W-:Y:S01]  /*2a90*/  IMAD.MOV.U32 R14, RZ, RZ, R10 ;  /* 0x000000ffff0e7224 */ /* 0x000fe200078e000a */
[----:B------:R-:W-:-:S05]  /*2aa0*/  IADD3 R5, PT, PT, -R11, RZ, RZ ;  /* 0x000000ff0b057210 */ /* 0x000fca0007ffe1ff */
[----:B------:R-:W-:Y:S01]  /*2ab0*/  IMAD R5, R4, R5, R9 ;  /* 0x0000000504057224 */ /* 0x000fe200078e0209 */
[----:B------:R-:W-:-:S04]  /*2ac0*/  LOP3.LUT R9, R12, UR76, RZ, 0x3c, !PT ;  /* 0x0000004c0c097c12 */ /* 0x000fc8000f8e3cff */
[----:B------:R-:W-:Y:S02]  /*2ad0*/  ISETP.GT.U32.AND P0, PT, R4, R5, PT ;  /* 0x000000050400720c */ /* 0x000fe40003f04070 */
[----:B------:R-:W-:-:S11]  /*2ae0*/  ISETP.GE.AND P1, PT, R9, RZ, PT ;  /* 0x000000ff0900720c */ /* 0x000fd60003f26270 */
[----:B------:R-:W-:Y:S01]  /*2af0*/  @!P0 IMAD.IADD R5, R5, 0x1, -R4 ;  /* 0x0000000105058824 */ /* 0x000fe200078e0a04 */
[----:B------:R-:W-:Y:S02]  /*2b00*/  @!P0 IADD3 R11, PT, PT, R11, 0x1, RZ ;  /* 0x000000010b0b8810 */ /* 0x000fe40007ffe0ff */
[----:B------:R-:W-:Y:S02]  /*2b10*/  ISETP.NE.AND P0, PT, R12, RZ, PT ;  /* 0x000000ff0c00720c */ /* 0x000fe40003f05270 */
[----:B------:R-:W-:Y:S02]  /*2b20*/  ISETP.GE.U32.AND P2, PT, R5, R4, PT ;  /* 0x000000040500720c */ /* 0x000fe40003f46070 */
[----:B------:R-:W0:Y:S11]  /*2b30*/  LDC.64 R4, c[0x0][0x7b0] ;  /* 0x0001ec00ff047b82 */ /* 0x000e360000000a00 */
[----:B------:R-:W-:-:S05]  /*2b40*/  @P2 VIADD R11, R11, 0x1 ;  /* 0x000000010b0b2836 */ /* 0x000fca0000000000 */
[----:B------:R-:W-:Y:S02]  /*2b50*/  @!P1 IADD3 R11, PT, PT, -R11, RZ, RZ ;  /* 0x000000ff0b0b9210 */ /* 0x000fe40007ffe1ff */
[----:B------:R-:W-:Y:S01]  /*2b60*/  @!P0 LOP3.LUT R11, RZ, R12, RZ, 0x33, !PT ;  /* 0x0000000cff0b8212 */ /* 0x000fe200078e33ff */
[----:B0-----:R-:W-:-:S03]  /*2b70*/  IMAD.WIDE.U32 R14, R4, UR46, R14 ;  /* 0x0000002e040e7c25 */ /* 0x001fc6000f8e000e */
[----:B------:R-:W-:Y:S01]  /*2b80*/  SHF.R.S32.HI R4, RZ, 0x1f, R11 ;  /* 0x0000001fff047819 */ /* 0x000fe2000001140b */
[----:B------:R-:W-:-:S04]  /*2b90*/  IMAD R15, R5, UR46, R15 ;  /* 0x0000002e050f7c24 */ /* 0x000fc8000f8e020f */
[----:B--2---:R-:W-:Y:S02]  /*2ba0*/  IMAD R4, R4, UR6, RZ ;  /* 0x0000000604047c24 */ /* 0x004fe4000f8e02ff */
[----:B------:R-:W-:-:S04]  /*2bb0*/  IMAD.WIDE.U32 R14, R11, UR6, R14 ;  /* 0x000000060b0e7c25 */ /* 0x000fc8000f8e000e */
[C---:B------:R-:W-:Y:S01]  /*2bc0*/  IMAD R4, R11.reuse, UR7, R4 ;  /* 0x000000070b047c24 */ /* 0x040fe2000f8e0204 */
[----:B------:R-:W-:-:S03]  /*2bd0*/  IADD3 R11, PT, PT, -R11, RZ, RZ ;  /* 0x000000ff0b0b7210 */ /* 0x000fc60007ffe1ff */
[----:B------:R-:W-:Y:S02]  /*2be0*/  IMAD.IADD R15, R15, 0x1, R4 ;  /* 0x000000010f0f7824 */ /* 0x000fe400078e0204 */
[----:B------:R-:W-:-:S04]  /*2bf0*/  IMAD R11, R12, R11, UR76 ;  /* 0x0000004c0c0b7e24 */ /* 0x000fc8000f8e020b */
[----:B------:R-:W-:-:S04]  /*2c00*/  IMAD.WIDE.U32 R14, R11, UR4, R14 ;  /* 0x000000040b0e7c25 */ /* 0x000fc8000f8e000e */
[----:B------:R-:W-:Y:S01]  /*2c10*/  IMAD R11, R11, UR5, R15 ;  /* 0x000000050b0b7c24 */ /* 0x000fe2000f8e020f */
[----:B----4-:R-:W-:-:S04]  /*2c20*/  LEA R4, P0, R14, UR8, 0x2 ;  /* 0x000000080e047c11 */ /* 0x010fc8000f8010ff */
[----:B------:R-:W-:-:S05]  /*2c30*/  LEA.HI.X R5, R14, UR9, R11, 0x2, P0 ;  /* 0x000000090e057c11 */ /* 0x000fca00080f140b */
[----:B------:R-:W-:Y:S01]  /*2c40*/  @!PT LDS RZ, [RZ] ;  /* 0x00000000fffff984 */ /* 0x000fe20000000800 */
[----:B------:R-:W-:Y:S01]  /*2c50*/  @!PT LDS RZ, [RZ] ;  /* 0x00000000fffff984 */ /* 0x000fe20000000800 */
[----:B------:R-:W-:Y:S01]  /*2c60*/  @!PT LDS RZ, [RZ] ;  /* 0x00000000fffff984 */ /* 0x000fe20000000800 */
[----:B------:R0:W-:Y:S01]  /*2c70*/  LDGSTS.E.LTC128B [R7+0x3820c], desc[UR74][R4.64+0xc] ;  /* 0x3820c00c04077fae */ /* 0x0001e2000b9a124a */
[----:B------:R-:W-:Y:S05]  /*2c80*/  BRA `(.L_x_410) ;  /* 0x0000000000047947 */ /* 0x000fea0003800000 */
.L_x_409:
[----:B------:R0:W-:Y:S02]  /*2c90*/  STS [R12+UR40+0x3820c], RZ ;  /* 0x03820cff0c007988 */ /* 0x0001e40008000828 */
.L_x_410:
[----:B------:R-:W-:Y:S05]  /*2ca0*/  BSYNC.RECONVERGENT B0 ;  /* 0x0000000000007941 */ /* 0x000fea0003800200 */
.L_x_408:
[----:B------:R-:W-:Y:S01]  /*2cb0*/  NOP ;  /* 0x0000000000007918 */ /* 0x000fe20000000000 */
[----:B------:R-:W-:Y:S01]  /*2cc0*/  UISETP.NE.AND UP1, UPT, UR25, URZ, UPT ;  /* 0x000000ff1900728c */ /* 0x000fe2000bf25270 */
[----:B------:R-:W-:Y:S01]  /*2cd0*/  ARRIVES.LDGSTSBAR.64.ARVCNT [UR15+0xa0] ;  /* 0x0000a000ff0079b0 */ /* 0x000fe20008001a0f */
[----:B------:R-:W-:Y:S01]  /*2ce0*/  NOP ;  /* 0x0000000000007918 */ /* 0x000fe20000000000 */
[----:B------:R-:W0:Y:S02]  /*2cf0*/  SYNCS.PHASECHK.TRANS64.TRYWAIT P0, [UR15+0x8], R3 ;  /* 0x00000803ff0075a7 */ /* 0x000e24000800110f */
[----:B0-----:R-:W-:Y:S06]  /*2d00*/  @!P0 BRA `(.L_x_411) ;  /* 0x0000003800748947 */ /* 0x001fec0003800000 */
.L_x_485:
[----:B------:R-:W0:Y:S01]  /*2d10*/  LDCU.64 UR4, c[0x0][0x348] ;  /* 0x00006900ff0477ac */ /* 0x000e220008000a00 */
[----:B------:R-:W1:Y:S01]  /*2d20*/  LDCU.64 UR8, c[0x0][0x348] ;  /* 0x00006900ff0877ac */ /* 0x000e620008000a00 */
[----:B------:R-:W2:Y:S01]  /*2d30*/  LDCU.64 UR10, c[0x0][0x348] ;  /* 0x00006900ff0a77ac */ /* 0x000ea20008000a00 */
[----:B------:R-:W3:Y:S01]  /*2d40*/  LDCU.64 UR12, c[0x0][0x348] ;  /* 0x00006900ff0c77ac */ /* 0x000ee20008000a00 */
[----:B------:R-:W-:Y:S02]  /*2d50*/  ULOP3.LUT UR41, UR15, 0xfefffc00, URZ, 0xc0, !UPT ;  /* 0xfefffc000f297892 */ /* 0x000fe4000f8ec0ff */
[----:B0-----:R-:W-:Y:S01]  /*2d60*/  UIADD3 UR6, UP0, UPT, UR4, 0x40, URZ ;  /* 0x0000004004067890 */ /* 0x001fe2000ff1e0ff */
[----:B------:R-:W-:Y:S01]  /*2d70*/  UMOV UR42, URZ ;  /* 0x000000ff002a7c82 */ /* 0x000fe20008000000 */
[----:B------:R-:W-:Y:S02]  /*2d80*/  UIADD3 UR24, UPT, UPT, UR40, 0x4000, URZ ;  /* 0x0000400028187890 */ /* 0x000fe4000fffe0ff */
[----:B------:R-:W-:-:S02]  /*2d90*/  UIADD3.X UR4, UPT, UPT, URZ, UR5, URZ, UP0, !UPT ;  /* 0x00000005ff047290 */ /* 0x000fc400087fe4ff */
[----:B-1----:R-:W-:Y:S01]  /*2da0*/  UIADD3 UR8, UP0, UPT, UR8, 0x40, URZ ;  /* 0x0000004008087890 */ /* 0x002fe2000ff1e0ff */
[----:B------:R-:W-:Y:S01]  /*2db0*/  UMOV UR26, 0x40 ;  /* 0x00000040001a7882 */ /* 0x000fe20000000000 */
[----:B------:R-:W-:Y:S02]  /*2dc0*/  UMOV UR27, UR43 ;  /* 0x0000002b001b7c82 */ /* 0x000fe40008000000 */
[----:B------:R-:W-:Y:S02]  /*2dd0*/  UIADD3.X UR5, UPT, UPT, URZ, UR9, URZ, UP0, !UPT ;  /* 0x00000009ff057290 */ /* 0x000fe400087fe4ff */
[----:B--2---:R-:W-:Y:S01]  /*2de0*/  UIADD3 UR10, UP0, UPT, UR10, 0x40, URZ ;  /* 0x000000400a0a7890 */ /* 0x004fe2000ff1e0ff */
[----:B------:R-:W-:Y:S01]  /*2df0*/  UMOV UR28, UR44 ;  /* 0x0000002c001c7c82 */ /* 0x000fe20008000000 */
[----:B------:R-:W-:Y:S02]  /*2e00*/  UMOV UR29, UR45 ;  /* 0x0000002d001d7c82 */ /* 0x000fe40008000000 */
[----:B------:R-:W-:-:S02]  /*2e10*/  UIADD3.X UR9, UPT, UPT, URZ, UR11, URZ, UP0, !UPT ;  /* 0x0000000bff097290 */ /* 0x000fc400087fe4ff */
[----:B---3--:R-:W-:Y:S01]  /*2e20*/  UIADD3 UR31, UP0, UPT, UR12, 0x40, URZ ;  /* 0x000000400c1f7890 */ /* 0x008fe2000ff1e0ff */
[----:B------:R-:W-:Y:S01]  /*2e30*/  UMOV UR30, UR46 ;  /* 0x0000002e001e7c82 */ /* 0x000fe20008000000 */
[----:B------:R-:W-:Y:S02]  /*2e40*/  UIADD3 UR16, UPT, UPT, UR40, 0x8000, URZ ;  /* 0x0000800028107890 */ /* 0x000fe4000fffe0ff */
[----:B------:R-:W-:Y:S01]  /*2e50*/  UIADD3.X UR23, UPT, UPT, URZ, UR13, URZ, UP0, !UPT ;  /* 0x0000000dff177290 */ /* 0x000fe200087fe4ff */
[----:B------:R-:W0:Y:S01]  /*2e60*/  LDCU.64 UR12, c[0x0][0x348] ;  /* 0x00006900ff0c77ac */ /* 0x000e220008000a00 */
[----:B------:R-:W-:Y:S01]  /*2e70*/  UMOV UR18, 0x80 ;  /* 0x0000008000127882 */ /* 0x000fe20000000000 */
[----:B------:R-:W-:Y:S01]  /*2e80*/  UMOV UR19, UR43 ;  /* 0x0000002b00137c82 */ /* 0x000fe20008000000 */
[----:B------:R-:W-:Y:S01]  /*2e90*/  UMOV UR20, UR44 ;  /* 0x0000002c00147c82 */ /* 0x000fe20008000000 */
[----:B------:R-:W-:Y:S01]  /*2ea0*/  UMOV UR21, UR45 ;  /* 0x0000002d00157c82 */ /* 0x000fe20008000000 */
[----:B------:R-:W-:Y:S01]  /*2eb0*/  UMOV UR22, UR46 ;  /* 0x0000002e00167c82 */ /* 0x000fe20008000000 */
[----:B------:R-:W-:Y:S01]  /*2ec0*/  UMOV UR25, UR41 ;  /* 0x0000002900197c82 */ /* 0x000fe20008000000 */
[----:B0-----:R-:W-:-:S04]  /*2ed0*/  UIADD3 UR47, UP0, UPT, UR12, 0x280, URZ ;  /* 0x000002800c2f7890 */ /* 0x001fc8000ff1e0ff */
[----:B------:R-:W-:Y:S01]  /*2ee0*/  UIADD3.X UR39, UPT, UPT, URZ, UR13, URZ, UP0, !UPT ;  /* 0x0000000dff277290 */ /* 0x000fe200087fe4ff */
[----:B------:R-:W0:Y:S02]  /*2ef0*/  LDCU.64 UR12, c[0x0][0x348] ;  /* 0x00006900ff0c77ac */ /* 0x000e240008000a00 */
        /* <DEDUP_REMOVED lines=8> */
[----:B------:R-:W-:Y:S11]  /*2f80*/  BRA.U UP1, `(.L_x_412) ;  /* 0x00000001010c7547 */ /* 0x000ff6000b800000 */
[----:B------:R-:W-:-:S13]  /*2f90*/  ELECT P0, URZ, PT ;  /* 0x0000000000ff782f */ /* 0x000fda0003800000 */
[----:B------:R-:W-:-:S04]  /*2fa0*/  @P0 MOV R4, 0x20000 ;  /* 0x0002000000040802 */ /* 0x000fc80000000f00 */
[----:B------:R0:W-:Y:S03]  /*2fb0*/  @P0 SYNCS.ARRIVE.TRANS64 RZ, [UR15], R4 ;  /* 0x00000004ffff09a7 */ /* 0x0001e6000800000f */
.L_x_412:
[----:B------:R-:W-:Y:S01]  /*2fc0*/  UMOV UR7, UR4 ;  /* 0x0000000400077c82 */ /* 0x000fe20008000000 */
[----:B------:R-:W-:Y:S01]  /*2fd0*/  UMOV UR4, UR8 ;  /* 0x0000000800047c82 */ /* 0x000fe20008000000 */
[----:B------:R-:W-:Y:S01]  /*2fe0*/  UIADD3 UR8, UPT, UPT, UR40, 0xc000, URZ ;  /* 0x0000c00028087890 */ /* 0x000fe2000fffe0ff */
[----:B------:R1:W-:Y:S01]  /*2ff0*/  UTMALDG.5D.2CTA [UR40], [UR6], desc[URZ] ;  /* 0x0000ff28060075b4 */ /* 0x0003e20008221000 */
[----:B------:R-:W-:Y:S01]  /*3000*/  UMOV UR17, UR41 ;  /* 0x0000002900117c82 */ /* 0x000fe20008000000 */
[----:B------:R-:W-:Y:S01]  /*3010*/  UMOV UR11, UR43 ;  /* 0x0000002b000b7c82 */ /* 0x000fe20008000000 */
[----:B------:R-:W-:Y:S01]  /*3020*/  UMOV UR12, UR44 ;  /* 0x0000002c000c7c82 */ /* 0x000fe20008000000 */
[----:B------:R-:W-:Y:S01]  /*3030*/  UMOV UR13, UR45 ;  /* 0x0000002d000d7c82 */ /* 0x000fe20008000000 */
[----:B------:R-:W-:Y:S01]  /*3040*/  UMOV UR14, UR46 ;  /* 0x0000002e000e7c82 */ /* 0x000fe20008000000 */
[----:B------:R-:W-:Y:S01]  /*3050*/  UIADD3 UR33, UPT, UPT, UR15, 0x10, URZ ;  /* 0x000000100f217890 */ /* 0x000fe2000fffe0ff */
[----:B------:R2:W-:Y:S01]  /*3060*/  UTMALDG.5D.2CTA [UR24], [UR4], desc[URZ] ;  /* 0x0000ff18040075b4 */ /* 0x0005e20008221000 */
[----:B------:R-:W-:-:S02]  /*3070*/  UMOV UR34, URZ ;  /* 0x000000ff00227c82 */ /* 0x000fc40008000000 */
[----:B------:R-:W-:Y:S01]  /*3080*/  ULOP3.LUT UR33, UR33, 0xfefffc10, URZ, 0xc0, !UPT ;  /* 0xfefffc1021217892 */ /* 0x000fe2000f8ec0ff */
[----:B------:R-:W-:Y:S01]  /*3090*/  UMOV UR35, UR43 ;  /* 0x0000002b00237c82 */ /* 0x000fe20008000000 */
[----:B------:R-:W-:Y:S01]  /*30a0*/  UMOV UR38, UR46 ;  /* 0x0000002e00267c82 */ /* 0x000fe20008000000 */
[----:B-1----:R-:W-:Y:S01]  /*30b0*/  UMOV UR6, UR47 ;  /* 0x0000002f00067c82 */ /* 0x002fe20008000000 */
[----:B------:R-:W-:Y:S01]  /*30c0*/  UMOV UR7, UR39 ;  /* 0x0000002700077c82 */ /* 0x000fe20008000000 */
[----:B--2---:R-:W-:Y:S01]  /*30d0*/  UMOV UR4, UR10 ;  /* 0x0000000a00047c82 */ /* 0x004fe20008000000 */
[----:B------:R-:W-:Y:S01]  /*30e0*/  UMOV UR5, UR9 ;  /* 0x0000000900057c82 */ /* 0x000fe20008000000 */
[----:B------:R-:W-:Y:S01]  /*30f0*/  UMOV UR10, 0xc0 ;  /* 0x000000c0000a7882 */ /* 0x000fe20000000000 */
[----:B------:R1:W-:Y:S01]  /*3100*/  UTMALDG.5D.2CTA [UR16], [UR4], desc[URZ] ;  /* 0x0000ff10040075b4 */ /* 0x0003e20008221000 */
[----:B------:R-:W-:Y:S01]  /*3110*/  UMOV UR9, UR41 ;  /* 0x0000002900097c82 */ /* 0x000fe20008000000 */
[----:B------:R-:W-:Y:S01]  /*3120*/  UIADD3 UR24, UPT, UPT, UR40, 0x24000, URZ ;  /* 0x0002400028187890 */ /* 0x000fe2000fffe0ff */
[----:B------:R-:W-:Y:S01]  /*3130*/  UMOV UR26, 0x40 ;  /* 0x00000040001a7882 */ /* 0x000fe20000000000 */
[----:B------:R-:W-:Y:S01]  /*3140*/  UMOV UR27, UR43 ;  /* 0x0000002b001b7c82 */ /* 0x000fe20008000000 */
[----:B------:R-:W-:Y:S01]  /*3150*/  UMOV UR28, UR36 ;  /* 0x00000024001c7c82 */ /* 0x000fe20008000000 */
[----:B------:R-:W-:Y:S01]  /*3160*/  UMOV UR29, UR37 ;  /* 0x00000025001d7c82 */ /* 0x000fe20008000000 */
[----:B------:R-:W-:Y:S01]  /*3170*/  UMOV UR30, UR46 ;  /* 0x0000002e001e7c82 */ /* 0x000fe20008000000 */
[----:B------:R-:W-:Y:S01]  /*3180*/  UMOV UR25, UR33 ;  /* 0x0000002100197c82 */ /* 0x000fe20008000000 */
[----:B-1----:R-:W-:Y:S01]  /*3190*/  UMOV UR4, UR31 ;  /* 0x0000001f00047c82 */ /* 0x002fe20008000000 */
[----:B------:R-:W-:Y:S01]  /*31a0*/  UMOV UR5, UR23 ;  /* 0x0000001700057c82 */ /* 0x000fe20008000000 */
[----:B------:R-:W-:Y:S01]  /*31b0*/  UIADD3 UR16, UPT, UPT, UR40, 0x28000, URZ ;  /* 0x0002800028107890 */ /* 0x000fe2000fffe0ff */
[----:B------:R1:W-:Y:S01]  /*31c0*/  UTMALDG.5D.2CTA [UR8], [UR4], desc[URZ] ;  /* 0x0000ff08040075b4 */ /* 0x0003e20008221000 */
[----:B------:R-:W2:Y:S01]  /*31d0*/  SYNCS.PHASECHK.TRANS64.TRYWAIT P0, [UR15+0x18], R3 ;  /* 0x00001803ff0075a7 */ /* 0x000ea2000800110f */
[----:B------:R-:W-:Y:S01]  /*31e0*/  UMOV UR18, 0x80 ;  /* 0x0000008000127882 */ /* 0x000fe20000000000 */
[----:B------:R-:W-:Y:S01]  /*31f0*/  UMOV UR19, UR43 ;  /* 0x0000002b00137c82 */ /* 0x000fe20008000000 */
[----:B------:R-:W-:Y:S01]  /*3200*/  UMOV UR20, UR36 ;  /* 0x0000002400147c82 */ /* 0x000fe20008000000 */
[----:B------:R-:W-:Y:S01]  /*3210*/  UMOV UR21, UR37 ;  /* 0x0000002500157c82 */ /* 0x000fe20008000000 */
[----:B------:R-:W-:Y:S01]  /*3220*/  UMOV UR22, UR46 ;  /* 0x0000002e00167c82 */ /* 0x000fe20008000000 */
[----:B-1----:R-:W-:Y:S01]  /*3230*/  UMOV UR4, UR49 ;  /* 0x0000003100047c82 */ /* 0x002fe20008000000 */
[----:B------:R-:W-:Y:S01]  /*3240*/  UMOV UR5, UR48 ;  /* 0x0000003000057c82 */ /* 0x000fe20008000000 */
[----:B--2---:R-:W-:Y:S05]  /*3250*/  @!P0 BRA `(.L_x_413) ;  /* 0x0000003400408947 */ /* 0x004fea0003800000 */
.L_x_487:
[----:B------:R-:W-:Y:S05]  /*3260*/  BRA.U UP1, `(.L_x_414) ;  /* 0x00000001010c7547 */ /* 0x000fea000b800000 */
[----:B------:R-:W-:-:S13]  /*3270*/  ELECT P0, URZ, PT ;  /* 0x0000000000ff782f */ /* 0x000fda0003800000 */
[----:B0-----:R-:W-:-:S04]  /*3280*/  @P0 MOV R4, 0x20000 ;  /* 0x0002000000040802 */ /* 0x001fc80000000f00 */
[----:B------:R1:W-:Y:S03]  /*3290*/  @P0 SYNCS.ARRIVE.TRANS64 RZ, [UR15+0x10], R4 ;  /* 0x00001004ffff09a7 */ /* 0x0003e6000800000f */
.L_x_414:
[----:B------:R-:W-:Y:S01]  /*32a0*/  UIADD3 UR8, UPT, UPT, UR40, 0x2c000, URZ ;  /* 0x0002c00028087890 */ /* 0x000fe2000fffe0ff */
[----:B------:R-:W-:Y:S01]  /*32b0*/  UTMALDG.5D.2CTA [UR32], [UR6], desc[URZ] ;  /* 0x0000ff20060075b4 */ /* 0x000fe20008221000 */
[----:B------:R-:W-:Y:S01]  /*32c0*/  UMOV UR17, UR33 ;  /* 0x0000002100117c82 */ /* 0x000fe20008000000 */
[----:B------:R-:W-:Y:S01]  /*32d0*/  UMOV UR10, 0xc0 ;  /* 0x000000c0000a7882 */ /* 0x000fe20000000000 */
[----:B------:R-:W-:Y:S01]  /*32e0*/  UMOV UR11, UR43 ;  /* 0x0000002b000b7c82 */ /* 0x000fe20008000000 */
[----:B------:R-:W-:Y:S01]  /*32f0*/  UMOV UR12, UR36 ;  /* 0x00000024000c7c82 */ /* 0x000fe20008000000 */
[----:B------:R-:W-:Y:S01]  /*3300*/  UMOV UR13, UR37 ;  /* 0x00000025000d7c82 */ /* 0x000fe20008000000 */
[----:B------:R-:W-:Y:S01]  /*3310*/  UMOV UR14, UR46 ;  /* 0x0000002e000e7c82 */ /* 0x000fe20008000000 */
[----:B------:R-:W-:Y:S01]  /*3320*/  UMOV UR9, UR33 ;  /* 0x0000002100097c82 */ /* 0x000fe20008000000 */
[----:B------:R2:W-:Y:S02]  /*3330*/  UTMALDG.5D.2CTA [UR24], [UR4], desc[URZ] ;  /* 0x0000ff18040075b4 */ /* 0x0005e40008221000 */
[----:B--2---:R-:W-:Y:S01]  /*3340*/  UMOV UR4, UR51 ;  /* 0x0000003300047c82 */ /* 0x004fe20008000000 */
[----:B------:R-:W-:-:S02]  /*3350*/  UMOV UR5, UR50 ;  /* 0x0000003200057c82 */ /* 0x000fc40008000000 */
[----:B------:R2:W-:Y:S02]  /*3360*/  UTMALDG.5D.2CTA [UR16], [UR4], desc[URZ] ;  /* 0x0000ff10040075b4 */ /* 0x0005e40008221000 */
[----:B--2---:R-:W-:Y:S01]  /*3370*/  UMOV UR4, UR54 ;  /* 0x0000003600047c82 */ /* 0x004fe20008000000 */
[----:B------:R-:W-:Y:S02]  /*3380*/  UMOV UR5, UR53 ;  /* 0x0000003500057c82 */ /* 0x000fe40008000000 */
[----:B------:R2:W-:Y:S01]  /*3390*/  UTMALDG.5D.2CTA [UR8], [UR4], desc[URZ] ;  /* 0x0000ff08040075b4 */ /* 0x0005e20008221000 */
[----:B------:R-:W3:Y:S02]  /*33a0*/  SYNCS.PHASECHK.TRANS64.TRYWAIT P0, [UR15+0x28], R3 ;  /* 0x00002803ff0075a7 */ /* 0x000ee4000800110f */
[----:B--23--:R-:W-:Y:S05]  /*33b0*/  @!P0 BRA `(.L_x_415) ;  /* 0x0000003400088947 */ /* 0x00cfea0003800000 */
.L_x_489:
[----:B------:R-:W-:Y:S04]  /*33c0*/  BSSY.RECONVERGENT B0, `(.L_x_416) ;  /* 0x0000023000007945 */ /* 0x000fe80003800200 */
[----:B------:R-:W-:Y:S05]  /*33d0*/  BRA.U UP1, `(.L_x_417) ;  /* 0x0000000101647547 */ /* 0x000fea000b800000 */
[----:B------:R-:W-:-:S13]  /*33e0*/  ELECT P0, URZ, PT ;  /* 0x0000000000ff782f */ /* 0x000fda0003800000 */
[----:B01----:R-:W-:-:S04]  /*33f0*/  @P0 MOV R4, 0x10000 ;  /* 0x0001000000040802 */ /* 0x003fc80000000f00 */
[----:B------:R0:W-:Y:S01]  /*3400*/  @P0 SYNCS.ARRIVE.TRANS64 RZ, [UR15+0x20], R4 ;  /* 0x00002004ffff09a7 */ /* 0x0001e2000800000f */
[----:B------:R-:W1:Y:S02]  /*3410*/  SYNCS.PHASECHK.TRANS64.TRYWAIT P0, [UR15+0x48], R3 ;  /* 0x00004803ff0075a7 */ /* 0x000e64000800110f */
[----:B01----:R-:W-:Y:S05]  /*3420*/  @!P0 BRA `(.L_x_418) ;  /* 0x00000034000c8947 */ /* 0x003fea0003800000 */
.L_x_491:
[----:B------:R-:W-:-:S13]  /*3430*/  ELECT P0, URZ, PT ;  /* 0x0000000000ff782f */ /* 0x000fda0003800000 */
[----:B0-----:R-:W-:-:S04]  /*3440*/  @P0 MOV R4, 0x10000 ;  /* 0x0001000000040802 */ /* 0x001fc80000000f00 */
[----:B------:R0:W-:Y:S01]  /*3450*/  @P0 SYNCS.ARRIVE.TRANS64 RZ, [UR15+0x40], R4 ;  /* 0x00004004ffff09a7 */ /* 0x0001e2000800000f */
[----:B------:R-:W1:Y:S02]  /*3460*/  SYNCS.PHASECHK.TRANS64.TRYWAIT P0, [UR15+0x38], R3 ;  /* 0x00003803ff0075a7 */ /* 0x000e64000800110f */
[----:B01----:R-:W-:Y:S05]  /*3470*/  @!P0 BRA `(.L_x_419) ;  /* 0x0000003400188947 */ /* 0x003fea0003800000 */
.L_x_493:
[----:B------:R-:W-:-:S13]  /*3480*/  ELECT P0, URZ, PT ;  /* 0x0000000000ff782f */ /* 0x000fda0003800000 */
[----:B0-----:R-:W-:-:S04]  /*3490*/  @P0 MOV R3, 0x10000 ;  /* 0x0001000000030802 */ /* 0x001fc80000000f00 */
[----:B------:R0:W-:Y:S01]  /*34a0*/  @P0 SYNCS.ARRIVE.TRANS64 RZ, [UR15+0x30], R3 ;  /* 0x00003003ffff09a7 */ /* 0x0001e2000800000f */
[----:B------:R-:W1:Y:S02]  /*34b0*/  SYNCS.PHASECHK.TRANS64.TRYWAIT P0, [UR15+0x8], RZ ;  /* 0x000008ffff0075a7 */ /* 0x000e64000800110f */
[----:B01----:R-:W-:Y:S05]  /*34c0*/  @!P0 BRA `(.L_x_420) ;  /* 0x0000003400248947 */ /* 0x003fea0003800000 */
.L_x_495:
[----:B------:R-:W-:-:S13]  /*34d0*/  ELECT P0, URZ, PT ;  /* 0x0000000000ff782f */ /* 0x000fda0003800000 */
[----:B0-----:R-:W-:-:S04]  /*34e0*/  @P0 MOV R3, 0x20000 ;  /* 0x0002000000030802 */ /* 0x001fc80000000f00 */
[----:B------:R0:W-:Y:S01]  /*34f0*/  @P0 SYNCS.ARRIVE.TRANS64 RZ, [UR15], R3 ;  /* 0x00000003ffff09a7 */ /* 0x0001e2000800000f */
[----:B------:R-:W1:Y:S02]  /*3500*/  SYNCS.PHASECHK.TRANS64.TRYWAIT P0, [UR15+0x18], RZ ;  /* 0x000018ffff0075a7 */ /* 0x000e64000800110f */
[----:B01----:R-:W-:Y:S05]  /*3510*/  @!P0 BRA `(.L_x_421) ;  /* 0x0000003400288947 */ /* 0x003fea0003800000 */
.L_x_497:
[----:B------:R-:W-:-:S13]  /*3520*/  ELECT P0, URZ, PT ;  /* 0x0000000000ff782f */ /* 0x000fda0003800000 */
[----:B------:R-:W-:Y:S05]  /*3530*/  @!P0 BRA `(.L_x_422) ;  /* 0x00000000002c8947 */ /* 0x000fea0003800000 */
[----:B0-----:R-:W-:-:S04]  /*3540*/  HFMA2 R3, -RZ, RZ, 1.1920928955078125e-07, 0 ;  /* 0x00020000ff037431 */ /* 0x001fc800000001ff */
[----:B------:R1:W-:Y:S01]  /*3550*/  SYNCS.ARRIVE.TRANS64 RZ, [UR15+0x10], R3 ;  /* 0x00001003ffff79a7 */ /* 0x0003e2000800000f */
[----:B------:R-:W-:Y:S05]  /*3560*/  BRA `(.L_x_422) ;  /* 0x0000000000207947 */ /* 0x000fea0003800000 */
.L_x_417:
[----:B------:R-:W2:Y:S02]  /*3570*/  SYNCS.PHASECHK.TRANS64.TRYWAIT P0, [UR15+0x48], R3 ;  /* 0x00004803ff0075a7 */ /* 0x000ea4000800110f */
[----:B--2---:R-:W-:Y:S05]  /*3580*/  @!P0 BRA `(.L_x_423) ;  /* 0x0000003400248947 */ /* 0x004fea0003800000 */
.L_x_499:
[----:B------:R-:W2:Y:S02]  /*3590*/  SYNCS.PHASECHK.TRANS64.TRYWAIT P0, [UR15+0x38], R3 ;  /* 0x00003803ff0075a7 */ /* 0x000ea4000800110f */
[----:B--2---:R-:W-:Y:S05]  /*35a0*/  @!P0 BRA `(.L_x_424) ;  /* 0x00000034003c8947 */ /* 0x004fea0003800000 */
.L_x_501:
[----:B------:R-:W2:Y:S02]  /*35b0*/  SYNCS.PHASECHK.TRANS64.TRYWAIT P0, [UR15+0x8], RZ ;  /* 0x000008ffff0075a7 */ /* 0x000ea4000800110f */
[----:B--2---:R-:W-:Y:S05]  /*35c0*/  @!P0 BRA `(.L_x_425) ;  /* 0x0000003400548947 */ /* 0x004fea0003800000 */
.L_x_503:
[----:B------:R-:W2:Y:S02]  /*35d0*/  SYNCS.PHASECHK.TRANS64.TRYWAIT P0, [UR15+0x18], RZ ;  /* 0x000018ffff0075a7 */ /* 0x000ea4000800110f */
[----:B--2---:R-:W-:Y:S05]  /*35e0*/  @!P0 BRA `(.L_x_426) ;  /* 0x0000003400648947 */ /* 0x004fea0003800000 */
.L_x_422:
[----:B------:R-:W-:Y:S05]  /*35f0*/  BSYNC.RECONVERGENT B0 ;  /* 0x0000000000007941 */ /* 0x000fea0003800200 */
.L_x_416:
[----:B------:R-:W2:Y:S02]  /*3600*/  SYNCS.PHASECHK.TRANS64.TRYWAIT P0, [UR15+0x98], RZ ;  /* 0x000098ffff0075a7 */ /* 0x000ea4000800110f */
[----:B--2---:R-:W-:Y:S05]  /*3610*/  @!P0 BRA `(.L_x_427) ;  /* 0x0000003400708947 */ /* 0x004fea0003800000 */
.L_x_506:
[----:B------:R-:W2:Y:S02]  /*3620*/  SYNCS.PHASECHK.TRANS64.TRYWAIT P0, [UR15+0xa8], RZ ;  /* 0x0000a8ffff0075a7 */ /* 0x000ea4000800110f */
[----:B--2---:R-:W-:Y:S05]  /*3630*/  @!P0 BRA `(.L_x_428) ;  /* 0x0000003400808947 */ /* 0x004fea0003800000 */
.L_x_384:
[----:B------:R-:W-:-:S13]  /*3640*/  ISETP.NE.AND P0, PT, R2, 0x8, PT ;  /* 0x000000080200780c */ /* 0x000fda0003f05270 */
[----:B------:R-:W-:Y:S05]  /*3650*/  @P0 BRA `(.L_x_429) ;  /* 0x0000001400e80947 */ /* 0x000fea0003800000 */
[----:B------:R-:W-:-:S08]  /*3660*/  NOP ;  /* 0x0000000000007918 */ /* 0x000fd00000000000 */
[----:B------:R-:W0:-:S00]  /*3670*/  USETMAXREG.DEALLOC.CTAPOOL 0x20 ;  /* 0x00000020000079c8 */ /* 0x000e0000080e0500 */
[----:B------:R-:W-:Y:S01]  /*3680*/  UISETP.NE.AND UP0, UPT, UR71, URZ, UPT ;  /* 0x000000ff4700728c */ /* 0x000fe2000bf05270 */
[----:B01----:R-:W-:-:S08]  /*3690*/  MOV R4, 0x1 ;  /* 0x0000000100047802 */ /* 0x003fd00000000f00 */
[----:B------:R-:W-:Y:S05]  /*36a0*/  BRA.U UP0, `(.L_x_430) ;  /* 0x0000001500ac7547 */ /* 0x000fea000b800000 */
[----:B------:R-:W-:-:S04]  /*36b0*/  HFMA2 R4, -RZ, RZ, -0.0 , 0 ;  /* 0x80000000ff047431 */ /* 0x000fc800000001ff */
[----:B------:R-:W0:Y:S02]  /*36c0*/  SYNCS.PHASECHK.TRANS64.TRYWAIT P0, [UR15+0x78], R4 ;  /* 0x00007804ff0075a7 */ /* 0x000e24000800110f */
[----:B0-----:R-:W-:Y:S05]  /*36d0*/  @!P0 BRA `(.L_x_431) ;  /* 0x0000003400708947 */ /* 0x001fea0003800000 */
.L_x_509:
[----:B------:R-:W1:Y:S02]  /*36e0*/  SYNCS.PHASECHK.TRANS64.TRYWAIT P0, [UR15+0x58], R4 ;  /* 0x00005804ff0075a7 */ /* 0x000e64000800110f */
[----:B-1----:R-:W-:Y:S05]  /*36f0*/  @!P0 BRA `(.L_x_432) ;  /* 0x0000003400888947 */ /* 0x002fea0003800000 */
.L_x_511:
[----:B------:R-:W1:Y:S02]  /*3700*/  SYNCS.PHASECHK.TRANS64.TRYWAIT P0, [UR15], RZ ;  /* 0x000000ffff0075a7 */ /* 0x000e64000800110f */
[----:B-1----:R-:W-:Y:S05]  /*3710*/  @!P0 BRA `(.L_x_433) ;  /* 0x0000003400a08947 */ /* 0x002fea0003800000 */
.L_x_513:
[----:B------:R-:W1:Y:S01]  /*3720*/  SYNCS.PHASECHK.TRANS64.TRYWAIT P0, [UR15+0x20], RZ ;  /* 0x000020ffff0075a7 */ /* 0x000e62000800110f */
[----:B------:R-:W-:Y:S01]  /*3730*/  USHF.R.U32.HI UR5, URZ, 0x4, UR52 ;  /* 0x00000004ff057899 */ /* 0x000fe20008011634 */
[----:B------:R-:W-:Y:S01]  /*3740*/  HFMA2 R9, -RZ, RZ, 0, 0 ;  /* 0x00000000ff097431 */ /* 0x000fe200000001ff */
[----:B------:R-:W-:Y:S01]  /*3750*/  USHF.R.U32.HI UR4, URZ, 0x4, UR55 ;  /* 0x00000004ff047899 */ /* 0x000fe20008011637 */
[----:B----4-:R-:W-:Y:S01]  /*3760*/  IMAD.MOV.U32 R12, RZ, RZ, RZ ;  /* 0x000000ffff0c7224 */ /* 0x010fe200078e00ff */
[----:B------:R-:W-:Y:S01]  /*3770*/  ULOP3.LUT UR5, UR5, 0x3fd0, URZ, 0xc0, !UPT ;  /* 0x00003fd005057892 */ /* 0x000fe2000f8ec0ff */
[----:B0-----:R-:W-:Y:S01]  /*3780*/  CS2R R10, SRZ ;  /* 0x00000000000a7805 */ /* 0x001fe2000001ff00 */
[----:B------:R-:W-:Y:S01]  /*3790*/  ULOP3.LUT UR40, UR4, 0x3fd0, URZ, 0xc0, !UPT ;  /* 0x00003fd004287892 */ /* 0x000fe2000f8ec0ff */
[----:B-----5:R-:W-:Y:S01]  /*37a0*/  IMAD.MOV.U32 R7, RZ, RZ, RZ ;  /* 0x000000ffff077224 */ /* 0x020fe200078e00ff */
[----:B------:R-:W-:Y:S01]  /*37b0*/  USEL UR6, URZ, 0x4000, UP3 ;  /* 0x00004000ff067887 */ /* 0x000fe20009800000 */
[----:B------:R-:W-:Y:S01]  /*37c0*/  CS2R R4, SRZ ;  /* 0x0000000000047805 */ /* 0x000fe2000001ff00 */
[----:B------:R-:W-:Y:S01]  /*37d0*/  UMOV UR7, 0x10202010 ;  /* 0x1020201000077882 */ /* 0x000fe20000000000 */
[----:B------:R-:W-:-:S02]  /*37e0*/  ULOP3.LUT UR33, UR5, 0x10000, URZ, 0xfc, !UPT ;  /* 0x0001000005217892 */ /* 0x000fc4000f8efcff */
[----:B------:R-:W-:Y:S02]  /*37f0*/  USEL UR4, UR7, 0x10200010, !UP2 ;  /* 0x1020001007047887 */ /* 0x000fe4000d000000 */
[----:B------:R-:W-:Y:S02]  /*3800*/  ULOP3.LUT UR40, UR40, 0x10000, URZ, 0xfc, !UPT ;  /* 0x0001000028287892 */ /* 0x000fe4000f8efcff */
[----:B------:R-:W-:Y:S02]  /*3810*/  UIADD3 UR4, UPT, UPT, UR6, UR4, URZ ;  /* 0x0000000406047290 */ /* 0x000fe4000fffe0ff */
[----:B------:R-:W-:Y:S02]  /*3820*/  UPLOP3.LUT UP0, UPT, UPT, UPT, UPT, 0x80, 0x8 ;  /* 0x000000000008789c */ /* 0x000fe40003f0f070 */
[----:B------:R-:W-:Y:S02]  /*3830*/  UPLOP3.LUT UP1, UPT, UPT, UPT, UPT, 0x40, 0x4 ;  /* 0x000000000004789c */ /* 0x000fe40003f2e870 */
[----:B------:R-:W-:-:S02]  /*3840*/  ULOP3.LUT UR47, UR33, 0x2, URZ, 0xfc, !UPT ;  /* 0x00000002212f7892 */ /* 0x000fc4000f8efcff */
[----:B------:R-:W-:Y:S02]  /*3850*/  ULOP3.LUT UR45, UR40, 0x2, URZ, 0xfc, !UPT ;  /* 0x00000002282d7892 */ /* 0x000fe4000f8efcff */
[----:B------:R-:W-:Y:S02]  /*3860*/  ULOP3.LUT UR44, UR33, 0x4, URZ, 0xfc, !UPT ;  /* 0x00000004212c7892 */ /* 0x000fe4000f8efcff */
[----:B------:R-:W-:Y:S02]  /*3870*/  ULOP3.LUT UR43, UR40, 0x4, URZ, 0xfc, !UPT ;  /* 0x00000004282b7892 */ /* 0x000fe4000f8efcff */
[----:B------:R-:W-:Y:S02]  /*3880*/  ULOP3.LUT UR42, UR33, 0x6, URZ, 0xfc, !UPT ;  /* 0x00000006212a7892 */ /* 0x000fe4000f8efcff */
[----:B------:R-:W-:Y:S01]  /*3890*/  ULOP3.LUT UR41, UR40, 0x6, URZ, 0xfc, !UPT ;  /* 0x0000000628297892 */ /* 0x000fe2000f8efcff */
[----:B------:R-:W-:Y:S01]  /*38a0*/  UMOV UR6, URZ ;  /* 0x000000ff00067c82 */ /* 0x000fe20008000000 */
[----:B-1----:R-:W-:Y:S10]  /*38b0*/  @!P0 BRA `(.L_x_434) ;  /* 0x0000003400508947 */ /* 0x002ff40003800000 */
.L_x_515:
[----:B0-----:R-:W-:Y:S01]  /*38c0*/  MOV R3, RZ ;  /* 0x000000ff00037202 */ /* 0x001fe20000000f00 */
[----:B------:R-:W-:Y:S01]  /*38d0*/  UMOV UR62, URZ ;  /* 0x000000ff003e7c82 */ /* 0x000fe20008000000 */
[----:B------:R-:W-:Y:S01]  /*38e0*/  UMOV UR63, UR4 ;  /* 0x00000004003f7c82 */ /* 0x000fe20008000000 */
        /* <DEDUP_REMOVED lines=13> */
[----:B------:R-:W-:-:S05]  /*39c0*/  UMOV UR49, UR4 ;  /* 0x0000000400317c82 */ /* 0x000fca0008000000 */
.L_x_435:
[----:B0-----:R-:W-:Y:S01]  /*39d0*/  USHF.L.U32 UR4, UR6, 0x3, URZ ;  /* 0x0000000306047899 */ /* 0x001fe200080006ff */
[----:B------:R-:W-:Y:S01]  /*39e0*/  R2UR UR69, R12 ;  /* 0x000000000c4572ca */ /* 0x000fe200000e0000 */
[----:B------:R-:W-:Y:S01]  /*39f0*/  ULEA UR38, UR6, UR40, 0xa ;  /* 0x0000002806267291 */ /* 0x000fe2000f8e50ff */
[----:B------:R-:W-:Y:S01]  /*3a00*/  R2UR UR71, R11 ;  /* 0x000000000b4772ca */ /* 0x000fe200000e0000 */
[----:B------:R-:W-:Y:S01]  /*3a10*/  UIADD3 UR5, UPT, UPT, UR4, 0x1, URZ ;  /* 0x0000000104057890 */ /* 0x000fe2000fffe0ff */
[----:B------:R-:W-:Y:S01]  /*3a20*/  R2UR UR70, R10 ;  /* 0x000000000a4672ca */ /* 0x000fe200000e0000 */
[----:B------:R-:W-:Y:S01]  /*3a30*/  UIADD3 UR9, UPT, UPT, UR4, 0x2, URZ ;  /* 0x0000000204097890 */ /* 0x000fe2000fffe0ff */
[----:B------:R-:W-:Y:S01]  /*3a40*/  R2UR UR68, R9 ;  /* 0x00000000094472ca */ /* 0x000fe200000e0000 */
[----:B------:R-:W-:Y:S01]  /*3a50*/  UIADD3 UR10, UPT, UPT, UR4, 0x3, URZ ;  /* 0x00000003040a7890 */ /* 0x000fe2000fffe0ff */
[----:B------:R-:W-:Y:S01]  /*3a60*/  R2UR UR67, R7 ;  /* 0x00000000074372ca */ /* 0x000fe200000e0000 */
[----:B------:R-:W-:Y:S01]  /*3a70*/  UIADD3 UR8, UPT, UPT, UR4, 0x5, URZ ;  /* 0x0000000504087890 */ /* 0x000fe2000fffe0ff */
[----:B------:R-:W-:Y:S01]  /*3a80*/  R2UR UR66, R5 ;  /* 0x00000000054272ca */ /* 0x000fe200000e0000 */
[----:B------:R-:W-:Y:S01]  /*3a90*/  USHF.R.U32.HI UR5, URZ, 0x2, UR5 ;  /* 0x00000002ff057899 */ /* 0x000fe20008011605 */
[----:B------:R-:W-:Y:S01]  /*3aa0*/  R2UR UR65, R4 ;  /* 0x00000000044172ca */ /* 0x000fe200000e0000 */
[----:B------:R-:W-:Y:S01]  /*3ab0*/  ULEA UR36, UR6, UR33, 0xb ;  /* 0x0000002106247291 */ /* 0x000fe2000f8e58ff */
[----:B------:R-:W-:Y:S01]  /*3ac0*/  R2UR UR64, R3 ;  /* 0x00000000034072ca */ /* 0x000fe200000e0000 */
[----:B------:R-:W-:Y:S02]  /*3ad0*/  UIADD3 UR7, UPT, UPT, UR4, 0x6, URZ ;  /* 0x0000000604077890 */ /* 0x000fe4000fffe0ff */
[----:B------:R-:W-:Y:S02]  /*3ae0*/  USHF.R.U32.HI UR9, URZ, 0x2, UR9 ;  /* 0x00000002ff097899 */ /* 0x000fe40008011609 */
[----:B------:R-:W-:Y:S02]  /*3af0*/  UIADD3 UR6, UPT, UPT, UR4, 0x7, URZ ;  /* 0x0000000704067890 */ /* 0x000fe4000fffe0ff */
[----:B------:R-:W-:Y:S02]  /*3b00*/  USHF.R.U32.HI UR10, URZ, 0x2, UR10 ;  /* 0x00000002ff0a7899 */ /* 0x000fe4000801160a */
[----:B------:R-:W-:Y:S02]  /*3b10*/  UIADD3 UR4, UPT, UPT, UR4, 0x4, URZ ;  /* 0x0000000404047890 */ /* 0x000fe4000fffe0ff */
[----:B------:R-:W-:Y:S02]  /*3b20*/  USHF.R.U32.HI UR8, URZ, 0x2, UR8 ;  /* 0x00000002ff087899 */ /* 0x000fe40008011608 */
[----:B------:R-:W-:Y:S02]  /*3b30*/  ULEA UR30, UR5, UR45, 0x9 ;  /* 0x0000002d051e7291 */ /* 0x000fe4000f8e48ff */
[----:B------:R-:W-:Y:S02]  /*3b40*/  ULEA UR26, UR5, UR47, 0xa ;  /* 0x0000002f051a7291 */ /* 0x000fe4000f8e50ff */
[----:B------:R-:W-:Y:S02]  /*3b50*/  USHF.R.U32.HI UR7, URZ, 0x2, UR7 ;  /* 0x00000002ff077899 */ /* 0x000fe40008011607 */
[----:B------:R-:W-:Y:S02]  /*3b60*/  ULEA UR24, UR9, UR43, 0x9 ;  /* 0x0000002b09187291 */ /* 0x000fe4000f8e48ff */
[----:B------:R-:W-:Y:S02]  /*3b70*/  ULEA UR22, UR9, UR44, 0xa ;  /* 0x0000002c09167291 */ /* 0x000fe4000f8e50ff */
[----:B------:R-:W-:Y:S02]  /*3b80*/  USHF.R.U32.HI UR6, URZ, 0x2, UR6 ;  /* 0x00000002ff067899 */ /* 0x000fe40008011606 */
[----:B------:R-:W-:Y:S02]  /*3b90*/  ULEA UR20, UR10, UR41, 0x9 ;  /* 0x000000290a147291 */ /* 0x000fe4000f8e48ff */
        /* <DEDUP_REMOVED lines=9> */
[----:B------:R-:W-:Y:S02]  /*3c30*/  UPLOP3.LUT UP2, UPT, UPT, UPT, UP0, 0x80, 0x8 ;  /* 0x000000000008789c */ /* 0x000fe40003f4f000 */
[----:B------:R-:W-:Y:S01]  /*3c40*/  UPLOP3.LUT UP0, UPT, UPT, UPT, UPT, 0x40, 0x4 ;  /* 0x000000000004789c */ /* 0x000fe20003f0e870 */
[----:B------:R-:W-:Y:S01]  /*3c50*/  UMOV UR39, 0x40004040 ;  /* 0x4000404000277882 */ /* 0x000fe20000000000 */
[----:B------:R-:W-:Y:S01]  /*3c60*/  UMOV UR37, 0x40004040 ;  /* 0x4000404000257882 */ /* 0x000fe20000000000 */
[----:B------:R-:W-:Y:S01]  /*3c70*/  UMOV UR31, 0x40004040 ;  /* 0x40004040001f7882 */ /* 0x000fe20000000000 */
[----:B------:R0:W-:Y:S01]  /*3c80*/  UTCHMMA.2CTA gdesc[UR36], gdesc[UR38], tmem[UR69], tmem[UR62], idesc[UR63], UP1 ;  /* 0x00ff3e26240075ea */ /* 0x0001e20008a00045 */
[----:B------:R-:W-:Y:S01]  /*3c90*/  UPLOP3.LUT UP1, UPT, UPT, UPT, UPT, 0x80, 0x8 ;  /* 0x000000000008789c */ /* 0x000fe20003f2f070 */
[----:B------:R-:W-:Y:S01]  /*3ca0*/  UMOV UR27, 0x40004040 ;  /* 0x40004040001b7882 */ /* 0x000fe20000000000 */
[----:B------:R-:W-:Y:S01]  /*3cb0*/  UMOV UR25, 0x40004040 ;  /* 0x4000404000197882 */ /* 0x000fe20000000000 */
[----:B------:R0:W-:Y:S01]  /*3cc0*/  UTCHMMA.2CTA gdesc[UR26], gdesc[UR30], tmem[UR71], tmem[UR60], idesc[UR61], UPT ;  /* 0x00ff3c1e1a0075ea */ /* 0x0001e2000ba00047 */
        /* <DEDUP_REMOVED lines=18> */
[----:B------:R-:W-:Y:S05]  /*3df0*/  BRA.U UP2, `(.L_x_435) ;  /* 0xfffffff902f47547 */ /* 0x000fea000b83ffff */
[----:B------:R-:W1:Y:S01]  /*3e00*/  S2UR UR6, SR_CgaCtaId ;  /* 0x00000000000679c3 */ /* 0x000e620000008800 */
[----:B0-----:R-:W-:Y:S01]  /*3e10*/  ULEA.HI UR4, UR72, UR72, URZ, 0x1 ;  /* 0x0000004848047291 */ /* 0x001fe2000f8f08ff */
[----:B------:R-:W-:Y:S01]  /*3e20*/  HFMA2 R3, -RZ, RZ, -0.0 , 0 ;  /* 0x80000000ff037431 */ /* 0x000fe200000001ff */
[----:B------:R-:W-:Y:S01]  /*3e30*/  UMOV UR8, 0x400 ;  /* 0x0000040000087882 */ /* 0x000fe20000000000 */
[----:B------:R-:W-:Y:S01]  /*3e40*/  UMOV UR5, 0x1 ;  /* 0x0000000100057882 */ /* 0x000fe20000000000 */
[----:B------:R-:W-:Y:S01]  /*3e50*/  ULOP3.LUT UR4, UR4, 0xfffffffe, URZ, 0xc0, !UPT ;  /* 0xfffffffe04047892 */ /* 0x000fe2000f8ec0ff */
[----:B------:R-:W-:Y:S02]  /*3e60*/  UMOV UR7, 0x400 ;  /* 0x0000040000077882 */ /* 0x000fe40000000000 */
[----:B------:R-:W0:Y:S01]  /*3e70*/  S2UR UR9, SR_CgaCtaId ;  /* 0x00000000000979c3 */ /* 0x000e220000008800 */
[----:B------:R-:W-:Y:S01]  /*3e80*/  UIADD3 UR71, UPT, UPT, -UR4, UR72, URZ ;  /* 0x0000004804477290 */ /* 0x000fe2000fffe1ff */
[----:B------:R-:W-:-:S03]  /*3e90*/  UMOV UR10, 0x400 ;  /* 0x00000400000a7882 */ /* 0x000fc60000000000 */
[----:B------:R-:W-:-:S03]  /*3ea0*/  ULOP3.LUT UR4, UR71, 0x1, URZ, 0x3c, !UPT ;  /* 0x0000000147047892 */ /* 0x000fc6000f8e3cff */
[----:B------:R-:W4:Y:S01]  /*3eb0*/  S2UR UR11, SR_CgaCtaId ;  /* 0x00000000000b79c3 */ /* 0x000f220000008800 */
[----:B-1----:R-:W-:Y:S02]  /*3ec0*/  ULEA UR8, UR6, UR8, 0x18 ;  /* 0x0000000806087291 */ /* 0x002fe4000f8ec0ff */
[----:B------:R-:W-:Y:S02]  /*3ed0*/  USHF.L.U32 UR6, UR5, UR71, URZ ;  /* 0x0000004705067299 */ /* 0x000fe400080006ff */
[----:B------:R-:W-:Y:S02]  /*3ee0*/  USHF.L.U32 UR5, UR5, UR4, URZ ;  /* 0x0000000405057299 */ /* 0x000fe400080006ff */
[----:B0-----:R-:W-:Y:S02]  /*3ef0*/  ULEA UR4, UR9, UR7, 0x18 ;  /* 0x0000000709047291 */ /* 0x001fe4000f8ec0ff */
[----:B------:R-:W-:Y:S02]  /*3f00*/  ULOP3.LUT UR70, UR5, UR6, URZ, 0xfc, !UPT ;  /* 0x0000000605467292 */ /* 0x000fe4000f8efcff */
[----:B------:R-:W-:-:S02]  /*3f10*/  UIADD3 UR9, UPT, UPT, UR8, 0x28, URZ ;  /* 0x0000002808097890 */ /* 0x000fc4000fffe0ff */
[----:B------:R-:W-:Y:S02]  /*3f20*/  UIADD3 UR6, UPT, UPT, UR4, 0x8, URZ ;  /* 0x0000000804067890 */ /* 0x000fe4000fffe0ff */
[----:B----4-:R-:W-:Y:S02]  /*3f30*/  ULEA UR10, UR11, UR10, 0x18 ;  /* 0x0000000a0b0a7291 */ /* 0x010fe4000f8ec0ff */
[----:B------:R-:W-:Y:S02]  /*3f40*/  ULOP3.LUT UR7, UR70, 0xffff, URZ, 0xc0, !UPT ;  /* 0x0000ffff46077892 */ /* 0x000fe4000f8ec0ff */
[----:B------:R-:W-:Y:S02]  /*3f50*/  ULOP3.LUT UR4, UR70, 0xffff, URZ, 0xc0, !UPT ;  /* 0x0000ffff46047892 */ /* 0x000fe4000f8ec0ff */
[----:B------:R-:W-:-:S03]  /*3f60*/  UIADD3 UR5, UPT, UPT, UR10, 0x50, URZ ;  /* 0x000000500a057890 */ /* 0x000fc6000fffe0ff */
[----:B------:R-:W-:Y:S02]  /*3f70*/  UMOV UR10, 0x3 ;  /* 0x00000003000a7882 */ /* 0x000fe40000000000 */
[----:B------:R0:W-:Y:S02]  /*3f80*/  UTCBAR.2CTA.MULTICAST [UR9], URZ, UR7 ;  /* 0x000000ff090073e9 */ /* 0x0001e40008200807 */
[----:B------:R0:W-:Y:S02]  /*3f90*/  UTCBAR.2CTA.MULTICAST [UR6], URZ, UR4 ;  /* 0x000000ff060073e9 */ /* 0x0001e40008200804 */
[----:B------:R0:W-:Y:S01]  /*3fa0*/  UTCBAR.2CTA.MULTICAST [UR5], URZ, UR10 ;  /* 0x000000ff050073e9 */ /* 0x0001e2000820080a */
[----:B------:R-:W1:Y:S02]  /*3fb0*/  SYNCS.PHASECHK.TRANS64.TRYWAIT P0, [UR8+0x68], R3 ;  /* 0x00006803ff0075a7 */ /* 0x000e640008001108 */
[----:B01----:R-:W-:Y:S05]  /*3fc0*/  @!P0 BRA `(.L_x_436) ;  /* 0x0000002c00a48947 */ /* 0x003fea0003800000 */
.L_x_517:
[----:B------:R-:W1:Y:S02]  /*3fd0*/  SYNCS.PHASECHK.TRANS64.TRYWAIT P0, [UR8+0x10], RZ ;  /* 0x000010ffff0075a7 */ /* 0x000e640008001108 */
[----:B-1----:R-:W-:Y:S05]  /*3fe0*/  @!P0 BRA `(.L_x_437) ;  /* 0x0000002c00bc8947 */ /* 0x002fea0003800000 */
.L_x_519:
[----:B------:R-:W1:Y:S01]  /*3ff0*/  SYNCS.PHASECHK.TRANS64.TRYWAIT P0, [UR8+0x40], RZ ;  /* 0x000040ffff0075a7 */ /* 0x000e620008001108 */
[----:B------:R-:W-:Y:S01]  /*4000*/  USHF.R.U32.HI UR32, URZ, 0x4, UR32 ;  /* 0x00000004ff207899 */ /* 0x000fe20008011620 */
[----:B------:R-:W-:Y:S01]  /*4010*/  HFMA2 R12, -RZ, RZ, 0, 7.62939453125e-06 ;  /* 0x00000080ff0c7431 */ /* 0x000fe200000001ff */
[----:B------:R-:W-:Y:S01]  /*4020*/  USHF.R.U32.HI UR4, URZ, 0x4, UR77 ;  /* 0x00000004ff047899 */ /* 0x000fe2000801164d */
[----:B------:R-:W-:Y:S01]  /*4030*/  HFMA2 R9, -RZ, RZ, 0, 7.62939453125e-06 ;  /* 0x00000080ff097431 */ /* 0x000fe200000001ff */
[----:B------:R-:W-:Y:S01]  /*4040*/  ULOP3.LUT UR32, UR32, 0x3fd0, URZ, 0xc0, !UPT ;  /* 0x00003fd020207892 */ /* 0x000fe2000f8ec0ff */
[----:B------:R-:W-:Y:S01]  /*4050*/  MOV R11, 0x80 ;  /* 0x00000080000b7802 */ /* 0x000fe20000000f00 */
[----:B------:R-:W-:Y:S01]  /*4060*/  ULOP3.LUT UR4, UR4, 0x3fd0, URZ, 0xc0, !UPT ;  /* 0x00003fd004047892 */ /* 0x000fe2000f8ec0ff */
[----:B------:R-:W-:Y:S01]  /*4070*/  IMAD.MOV.U32 R10, RZ, RZ, 0x80 ;  /* 0x00000080ff0a7424 */ /* 0x000fe200078e00ff */
[----:B------:R-:W-:Y:S01]  /*4080*/  USEL UR6, URZ, 0x4000, UP5 ;  /* 0x00004000ff067887 */ /* 0x000fe2000a800000 */
[----:B------:R-:W-:Y:S01]  /*4090*/  IMAD.MOV.U32 R7, RZ, RZ, 0x80 ;  /* 0x00000080ff077424 */ /* 0x000fe200078e00ff */
[----:B------:R-:W-:Y:S01]  /*40a0*/  UMOV UR5, 0x10202010 ;  /* 0x1020201000057882 */ /* 0x000fe20000000000 */
[----:B------:R-:W-:Y:S01]  /*40b0*/  ULOP3.LUT UR39, UR32, 0x10000, URZ, 0xfc, !UPT ;  /* 0x0001000020277892 */ /* 0x000fe2000f8efcff */
[----:B0-----:R-:W-:Y:S01]  /*40c0*/  MOV R5, 0x80 ;  /* 0x0000008000057802 */ /* 0x001fe20000000f00 */
[----:B------:R-:W-:Y:S01]  /*40d0*/  USEL UR5, UR5, 0x10200010, !UP4 ;  /* 0x1020001005057887 */ /* 0x000fe2000e000000 */
[----:B------:R-:W-:Y:S01]  /*40e0*/  IMAD.MOV.U32 R4, RZ, RZ, 0x80 ;  /* 0x00000080ff047424 */ /* 0x000fe200078e00ff */
[----:B------:R-:W-:-:S02]  /*40f0*/  ULOP3.LUT UR38, UR4, 0x10000, URZ, 0xfc, !UPT ;  /* 0x0001000004267892 */ /* 0x000fc4000f8efcff */
[----:B------:R-:W-:Y:S02]  /*4100*/  UIADD3 UR4, UPT, UPT, UR6, UR5, URZ ;  /* 0x0000000506047290 */ /* 0x000fe4000fffe0ff */
[----:B------:R-:W-:Y:S02]  /*4110*/  UPLOP3.LUT UP1, UPT, UPT, UPT, UPT, 0x80, 0x8 ;  /* 0x000000000008789c */ /* 0x000fe40003f2f070 */
[----:B------:R-:W-:Y:S02]  /*4120*/  UPLOP3.LUT UP0, UPT, UPT, UPT, UPT, 0x40, 0x4 ;  /* 0x000000000004789c */ /* 0x000fe40003f0e870 */
[----:B------:R-:W-:Y:S02]  /*4130*/  ULOP3.LUT UR45, UR39, 0x2, URZ, 0xfc, !UPT ;  /* 0x00000002272d7892 */ /* 0x000fe4000f8efcff */
[----:B------:R-:W-:Y:S02]  /*4140*/  ULOP3.LUT UR44, UR38, 0x2, URZ, 0xfc, !UPT ;  /* 0x00000002262c7892 */ /* 0x000fe4000f8efcff */
[----:B------:R-:W-:-:S02]  /*4150*/  ULOP3.LUT UR43, UR39, 0x4, URZ, 0xfc, !UPT ;  /* 0x00000004272b7892 */ /* 0x000fc4000f8efcff */
[----:B------:R-:W-:Y:S02]  /*4160*/  ULOP3.LUT UR42, UR38, 0x4, URZ, 0xfc, !UPT ;  /* 0x00000004262a7892 */ /* 0x000fe4000f8efcff */
[----:B------:R-:W-:Y:S02]  /*4170*/  ULOP3.LUT UR41, UR39, 0x6, URZ, 0xfc, !UPT ;  /* 0x0000000627297892 */ /* 0x000fe4000f8efcff */
[----:B------:R-:W-:Y:S01]  /*4180*/  ULOP3.LUT UR40, UR38, 0x6, URZ, 0xfc, !UPT ;  /* 0x0000000626287892 */ /* 0x000fe2000f8efcff */
[----:B------:R-:W-:Y:S01]  /*4190*/  UMOV UR6, URZ ;  /* 0x000000ff00067c82 */ /* 0x000fe20008000000 */
[----:B-1----:R-:W-:Y:S10]  /*41a0*/  @!P0 BRA `(.L_x_438) ;  /* 0x0000002c00648947 */ /* 0x002ff40003800000 */
.L_x_521:
[----:B0-----:R-:W-:Y:S01]  /*41b0*/  MOV R3, 0x80 ;  /* 0x0000008000037802 */ /* 0x001fe20000000f00 */
        /* <DEDUP_REMOVED lines=16> */
.L_x_439:
        /* <DEDUP_REMOVED lines=14> */
[----:B------:R-:W-:Y:S02]  /*43a0*/  ULEA UR34, UR6, UR39, 0xb ;  /* 0x0000002706227291 */ /* 0x000fe4000f8e58ff */
[----:B------:R-:W-:Y:S02]  /*43b0*/  USHF.R.U32.HI UR9, URZ, 0x2, UR9 ;  /* 0x00000002ff097899 */ /* 0x000fe40008011609 */
[----:B------:R-:W-:Y:S02]  /*43c0*/  UIADD3 UR6, UPT, UPT, UR4, 0x6, URZ ;  /* 0x0000000604067890 */ /* 0x000fe4000fffe0ff */
[----:B------:R-:W-:Y:S02]  /*43d0*/  USHF.R.U32.HI UR10, URZ, 0x2, UR10 ;  /* 0x00000002ff0a7899 */ /* 0x000fe4000801160a */
[----:B------:R-:W-:Y:S02]  /*43e0*/  UIADD3 UR5, UPT, UPT, UR4, 0x7, URZ ;  /* 0x0000000704057890 */ /* 0x000fe4000fffe0ff */
[----:B------:R-:W-:Y:S02]  /*43f0*/  USHF.R.U32.HI UR8, URZ, 0x2, UR8 ;  /* 0x00000002ff087899 */ /* 0x000fe40008011608 */
[----:B------:R-:W-:Y:S02]  /*4400*/  UIADD3 UR4, UPT, UPT, UR4, 0x4, URZ ;  /* 0x0000000404047890 */ /* 0x000fe4000fffe0ff */
[----:B------:R-:W-:Y:S02]  /*4410*/  ULEA UR30, UR9, UR44, 0x9 ;  /* 0x0000002c091e7291 */ /* 0x000fe4000f8e48ff */
[----:B------:R-:W-:Y:S02]  /*4420*/  ULEA UR28, UR9, UR45, 0xa ;  /* 0x0000002d091c7291 */ /* 0x000fe4000f8e50ff */
[----:B------:R-:W-:Y:S02]  /*4430*/  USHF.R.U32.HI UR6, URZ, 0x2, UR6 ;  /* 0x00000002ff067899 */ /* 0x000fe40008011606 */
[----:B------:R-:W-:Y:S02]  /*4440*/  ULEA UR26, UR10, UR42, 0x9 ;  /* 0x0000002a0a1a7291 */ /* 0x000fe4000f8e48ff */
[----:B------:R-:W-:Y:S02]  /*4450*/  ULEA UR24, UR10, UR43, 0xa ;  /* 0x0000002b0a187291 */ /* 0x000fe4000f8e50ff */
[----:B------:R-:W-:Y:S02]  /*4460*/  ULEA UR16, UR7, UR44, 0x9 ;  /* 0x0000002c07107291 */ /* 0x000fe4000f8e48ff */
[----:B------:R-:W-:Y:S01]  /*4470*/  ULEA UR14, UR7, UR45, 0xa ;  /* 0x0000002d070e7291 */ /* 0x000fe2000f8e50ff */
[----:B------:R-:W-:Y:S01]  /*4480*/  R2UR UR7, R3 ;  /* 0x00000000030772ca */ /* 0x000fe200000e0000 */
        /* <DEDUP_REMOVED lines=39> */
[----:B0-----:R-:W-:Y:S01]  /*4700*/  UMOV UR15, 0x400 ;  /* 0x00000400000f7882 */ /* 0x001fe20000000000 */
[----:B------:R-:W-:Y:S01]  /*4710*/  UMOV UR4, 0x400 ;  /* 0x0000040000047882 */ /* 0x000fe20000000000 */
[----:B------:R-:W-:Y:S01]  /*4720*/  UMOV UR10, 0x400 ;  /* 0x00000400000a7882 */ /* 0x000fe20000000000 */
[----:B------:R-:W-:Y:S02]  /*4730*/  ULOP3.LUT UR8, UR70, 0xffff, URZ, 0xc0, !UPT ;  /* 0x0000ffff46087892 */ /* 0x000fe4000f8ec0ff */
[----:B------:R-:W-:Y:S02]  /*4740*/  ULOP3.LUT UR7, UR70, 0xffff, URZ, 0xc0, !UPT ;  /* 0x0000ffff46077892 */ /* 0x000fe4000f8ec0ff */
[----:B------:R-:W0:Y:S08]  /*4750*/  S2UR UR5, SR_CgaCtaId ;  /* 0x00000000000579c3 */ /* 0x000e300000008800 */
[----:B------:R-:W4:Y:S01]  /*4760*/  S2UR UR9, SR_CgaCtaId ;  /* 0x00000000000979c3 */ /* 0x000f220000008800 */
[----:B-1----:R-:W-:-:S02]  /*4770*/  ULEA UR6, UR72, UR15, 0x18 ;  /* 0x0000000f48067291 */ /* 0x002fc4000f8ec0ff */
[----:B------:R-:W-:Y:S02]  /*4780*/  ULEA UR15, UR72, UR15, 0x18 ;  /* 0x0000000f480f7291 */ /* 0x000fe4000f8ec0ff */
[----:B------:R-:W-:Y:S02]  /*4790*/  UIADD3 UR6, UPT, UPT, UR6, 0x48, URZ ;  /* 0x0000004806067890 */ /* 0x000fe4000fffe0ff */
[----:B0-----:R-:W-:-:S04]  /*47a0*/  ULEA UR5, UR5, UR4, 0x18 ;  /* 0x0000000405057291 */ /* 0x001fc8000f8ec0ff */
[----:B------:R-:W-:-:S03]  /*47b0*/  UIADD3 UR5, UPT, UPT, UR5, 0x18, URZ ;  /* 0x0000001805057890 */ /* 0x000fc6000fffe0ff */
[----:B------:R0:W-:Y:S01]  /*47c0*/  UTCBAR.2CTA.MULTICAST [UR6], URZ, UR8 ;  /* 0x000000ff060073e9 */ /* 0x0001e20008200808 */
[----:B----4-:R-:W-:-:S03]  /*47d0*/  ULEA UR4, UR9, UR10, 0x18 ;  /* 0x0000000a09047291 */ /* 0x010fc6000f8ec0ff */
[----:B------:R-:W-:Y:S01]  /*47e0*/  UMOV UR9, 0x3 ;  /* 0x0000000300097882 */ /* 0x000fe20000000000 */
[----:B------:R-:W-:Y:S01]  /*47f0*/  UIADD3 UR4, UPT, UPT, UR4, 0x60, URZ ;  /* 0x0000006004047890 */ /* 0x000fe2000fffe0ff */
[----:B------:R0:W-:Y:S08]  /*4800*/  UTCBAR.2CTA.MULTICAST [UR5], URZ, UR7 ;  /* 0x000000ff050073e9 */ /* 0x0001f00008200807 */
[----:B------:R0:W-:Y:S01]  /*4810*/  UTCBAR.2CTA.MULTICAST [UR4], URZ, UR9 ;  /* 0x000000ff040073e9 */ /* 0x0001e20008200809 */
[----:B------:R-:W1:Y:S02]  /*4820*/  SYNCS.PHASECHK.TRANS64.TRYWAIT P0, [UR15+0x80], RZ ;  /* 0x000080ffff0075a7 */ /* 0x000e64000800110f */
[----:B01----:R-:W-:Y:S05]  /*4830*/  @!P0 BRA `(.L_x_440) ;  /* 0x0000002400d88947 */ /* 0x003fea0003800000 */
.L_x_523:
[----:B------:R-:W1:Y:S01]  /*4840*/  SYNCS.PHASECHK.TRANS64.TRYWAIT P0, [UR15+0x30], RZ ;  /* 0x000030ffff0075a7 */ /* 0x000e62000800110f */
[----:B------:R-:W-:Y:S01]  /*4850*/  IMAD.MOV.U32 R4, RZ, RZ, 0x88 ;  /* 0x00000088ff047424 */ /* 0x000fe200078e00ff */
[----:B------:R-:W-:Y:S01]  /*4860*/  R2UR UR4, R8 ;  /* 0x00000000080472ca */ /* 0x000fe200000e0000 */
[----:B------:R-:W-:Y:S01]  /*4870*/  IMAD.MOV.U32 R7, RZ, RZ, 0x80 ;  /* 0x00000080ff077424 */ /* 0x000fe200078e00ff */
[----:B------:R-:W-:Y:S01]  /*4880*/  UIADD3 UR20, UPT, UPT, UR73, 0x80, URZ ;  /* 0x0000008049147890 */ /* 0x000fe2000fffe0ff */
[----:B------:R-:W-:Y:S01]  /*4890*/  IMAD.MOV.U32 R5, RZ, RZ, 0x100 ;  /* 0x00000100ff057424 */ /* 0x000fe200078e00ff */
[----:B------:R-:W-:Y:S01]  /*48a0*/  R2UR UR53, R4 ;  /* 0x00000000043572ca */ /* 0x000fe200000e0000 */
[----:B------:R-:W-:Y:S01]  /*48b0*/  IMAD.MOV.U32 R4, RZ, RZ, 0x98 ;  /* 0x00000098ff047424 */ /* 0x000fe200078e00ff */
[----:B------:R-:W-:Y:S01]  /*48c0*/  R2UR UR55, R7 ;  /* 0x00000000073772ca */ /* 0x000fe200000e0000 */
[----:B------:R-:W-:Y:S01]  /*48d0*/  IMAD.MOV.U32 R7, RZ, RZ, 0x90 ;  /* 0x00000090ff077424 */ /* 0x000fe200078e00ff */
[----:B------:R-:W-:Y:S01]  /*48e0*/  R2UR UR56, R5 ;  /* 0x00000000053872ca */ /* 0x000fe200000e0000 */
[----:B0-----:R-:W-:Y:S01]  /*48f0*/  IMAD.MOV.U32 R3, RZ, RZ, 0x100 ;  /* 0x00000100ff037424 */ /* 0x001fe200078e00ff */
[----:B------:R-:W-:Y:S01]  /*4900*/  R2UR UR49, R4 ;  /* 0x00000000043172ca */ /* 0x000fe200000e0000 */
[----:B------:R-:W-:Y:S01]  /*4910*/  IMAD.MOV.U32 R4, RZ, RZ, 0xa8 ;  /* 0x000000a8ff047424 */ /* 0x000fe200078e00ff */
[----:B------:R-:W-:Y:S01]  /*4920*/  R2UR UR51, R7 ;  /* 0x00000000073372ca */ /* 0x000fe200000e0000 */
[----:B------:R-:W-:Y:S01]  /*4930*/  UISETP.NE.AND UP0, UPT, UR4, URZ, UPT ;  /* 0x000000ff0400728c */ /* 0x000fe2000bf05270 */
[----:B------:R-:W-:Y:S01]  /*4940*/  IMAD.MOV.U32 R7, RZ, RZ, 0xa0 ;  /* 0x000000a0ff077424 */ /* 0x000fe200078e00ff */
[----:B------:R-:W-:Y:S01]  /*4950*/  R2UR UR54, R3 ;  /* 0x00000000033672ca */ /* 0x000fe200000e0000 */
[----:B------:R-:W-:Y:S01]  /*4960*/  UMOV UR4, 0x10412010 ;  /* 0x1041201000047882 */ /* 0x000fe20000000000 */
[----:B------:R-:W-:Y:S01]  /*4970*/  R2UR UR44, R4 ;  /* 0x00000000042c72ca */ /* 0x000fe200000e0000 */
[----:B------:R-:W-:Y:S01]  /*4980*/  USEL UR5, URZ, 0x4000, UP0 ;  /* 0x00004000ff057887 */ /* 0x000fe20008000000 */
[----:B------:R-:W-:Y:S01]  /*4990*/  IMAD.MOV.U32 R4, RZ, RZ, 0xb0 ;  /* 0x000000b0ff047424 */ /* 0x000fe200078e00ff */
[----:B------:R-:W-:Y:S01]  /*49a0*/  USEL UR4, UR4, 0x10410010, !UP6 ;  /* 0x1041001004047887 */ /* 0x000fe2000f000000 */
[----:B------:R-:W-:Y:S01]  /*49b0*/  R2UR UR52, R5 ;  /* 0x00000000053472ca */ /* 0x000fe200000e0000 */
[----:B------:R-:W-:Y:S01]  /*49c0*/  UIADD3 UR18, UPT, UPT, UR73, 0x100, URZ ;  /* 0x0000010049127890 */ /* 0x000fe2000fffe0ff */
[----:B------:R-:W-:Y:S01]  /*49d0*/  R2UR UR50, R3 ;  /* 0x00000000033272ca */ /* 0x000fe200000e0000 */
[----:B------:R-:W-:Y:S01]  /*49e0*/  UIADD3 UR5, UPT, UPT, UR5, UR4, URZ ;  /* 0x0000000405057290 */ /* 0x000fe2000fffe0ff */
[----:B------:R-:W-:Y:S01]  /*49f0*/  R2UR UR42, R4 ;  /* 0x00000000042a72ca */ /* 0x000fe200000e0000 */
[----:B------:R-:W-:Y:S01]  /*4a00*/  IMAD.MOV.U32 R4, RZ, RZ, 0xb8 ;  /* 0x000000b8ff047424 */ /* 0x000fe200078e00ff */
[----:B------:R-:W-:Y:S01]  /*4a10*/  R2UR UR47, R7 ;  /* 0x00000000072f72ca */ /* 0x000fe200000e0000 */
[----:B------:R-:W-:Y:S01]  /*4a20*/  UIADD3 UR16, UPT, UPT, UR73, 0x180, URZ ;  /* 0x0000018049107890 */ /* 0x000fe2000fffe0ff */
[----:B------:R-:W-:Y:S01]  /*4a30*/  R2UR UR48, R5 ;  /* 0x00000000053072ca */ /* 0x000fe200000e0000 */
[----:B------:R-:W-:Y:S01]  /*4a40*/  UIADD3 UR12, UPT, UPT, UR73, 0x200, URZ ;  /* 0x00000200490c7890 */ /* 0x000fe2000fffe0ff */
[C---:B------:R-:W-:Y:S01]  /*4a50*/  R2UR UR45, R3.reuse ;  /* 0x00000000032d72ca */ /* 0x040fe200000e0000 */
[----:B------:R-:W-:Y:S01]  /*4a60*/  UIADD3 UR10, UPT, UPT, UR73, 0x280, URZ ;  /* 0x00000280490a7890 */ /* 0x000fe2000fffe0ff */
[C---:B------:R-:W-:Y:S01]  /*4a70*/  R2UR UR43, R3.reuse ;  /* 0x00000000032b72ca */ /* 0x040fe200000e0000 */
[----:B------:R-:W-:Y:S01]  /*4a80*/  UIADD3 UR8, UPT, UPT, UR73, 0x300, URZ ;  /* 0x0000030049087890 */ /* 0x000fe2000fffe0ff */
[----:B------:R-:W-:Y:S01]  /*4a90*/  R2UR UR40, R4 ;  /* 0x00000000042872ca */ /* 0x000fe200000e0000 */
[----:B------:R-:W-:Y:S01]  /*4aa0*/  UIADD3 UR6, UPT, UPT, UR73, 0x380, URZ ;  /* 0x0000038049067890 */ /* 0x000fe2000fffe0ff */
[----:B------:R-:W-:Y:S01]  /*4ab0*/  R2UR UR41, R3 ;  /* 0x00000000032972ca */ /* 0x000fe200000e0000 */
[----:B------:R-:W-:Y:S01]  /*4ac0*/  ULOP3.LUT UR70, UR70, 0xffff, URZ, 0xc0, !UPT ;  /* 0x0000ffff46467892 */ /* 0x000fe2000f8ec0ff */
[----:B------:R-:W-:Y:S01]  /*4ad0*/  UMOV UR57, 0x3 ;  /* 0x0000000300397882 */ /* 0x000fe20000000000 */
[----:B------:R-:W-:Y:S01]  /*4ae0*/  UMOV UR36, UR73 ;  /* 0x0000004900247c82 */ /* 0x000fe20008000000 */
[----:B------:R-:W-:Y:S01]  /*4af0*/  UMOV UR37, 0x40004040 ;  /* 0x4000404000257882 */ /* 0x000fe20000000000 */
[----:B------:R-:W-:Y:S01]  /*4b00*/  UMOV UR21, 0x40004040 ;  /* 0x4000404000157882 */ /* 0x000fe20000000000 */
[----:B------:R-:W-:Y:S01]  /*4b10*/  UMOV UR19, 0x40004040 ;  /* 0x4000404000137882 */ /* 0x000fe20000000000 */
[----:B------:R-:W-:Y:S01]  /*4b20*/  UMOV UR17, 0x40004040 ;  /* 0x4000404000117882 */ /* 0x000fe20000000000 */
[----:B------:R-:W-:Y:S01]  /*4b30*/  UMOV UR13, 0x40004040 ;  /* 0x40004040000d7882 */ /* 0x000fe20000000000 */
[----:B------:R-:W-:Y:S01]  /*4b40*/  UMOV UR11, 0x40004040 ;  /* 0x40004040000b7882 */ /* 0x000fe20000000000 */
[----:B------:R-:W-:Y:S01]  /*4b50*/  UIADD3 UR39, UPT, UPT, UR15, 0x38, URZ ;  /* 0x000000380f277890 */ /* 0x000fe2000fffe0ff */
[----:B------:R-:W-:Y:S01]  /*4b60*/  UMOV UR9, 0x40004040 ;  /* 0x4000404000097882 */ /* 0x000fe20000000000 */
[----:B------:R-:W-:Y:S01]  /*4b70*/  UIADD3 UR38, UPT, UPT, UR15, 0x88, URZ ;  /* 0x000000880f267890 */ /* 0x000fe2000fffe0ff */
[----:B------:R-:W-:Y:S01]  /*4b80*/  UMOV UR7, 0x40004040 ;  /* 0x4000404000077882 */ /* 0x000fe20000000000 */
[----:B------:R-:W-:Y:S01]  /*4b90*/  UIADD3 UR14, UPT, UPT, UR15, 0x70, URZ ;  /* 0x000000700f0e7890 */ /* 0x000fe2000fffe0ff */
[----:B------:R-:W-:Y:S01]  /*4ba0*/  UMOV UR4, URZ ;  /* 0x000000ff00047c82 */ /* 0x000fe20008000000 */
        /* <DEDUP_REMOVED lines=14> */
[----:B-1----:R-:W-:Y:S05]  /*4c90*/  @!P0 BRA `(.L_x_441) ;  /* 0x0000002000d88947 */ /* 0x002fea0003800000 */
.L_x_525:
[----:B------:R1:W-:Y:S01]  /*4ca0*/  UTCHMMA.2CTA tmem[UR55], gdesc[UR36], tmem[UR56], tmem[UR4], idesc[UR5], !UPT ;  /* 0x00ff0424370079ea */ /* 0x0003e2000fa00038 */
[----:B------:R1:W-:Y:S01]  /*4cb0*/  UTCHMMA.2CTA tmem[UR53], gdesc[UR20], tmem[UR54], tmem[UR34], idesc[UR35], UPT ;  /* 0x00ff2214350079ea */ /* 0x0003e2000ba00036 */
[----:B------:R1:W-:Y:S01]  /*4cc0*/  UTCHMMA.2CTA tmem[UR51], gdesc[UR18], tmem[UR52], tmem[UR32], idesc[UR33], UPT ;  /* 0x00ff2012330079ea */ /* 0x0003e2000ba00034 */
[----:B------:R1:W-:Y:S01]  /*4cd0*/  UTCHMMA.2CTA tmem[UR49], gdesc[UR16], tmem[UR50], tmem[UR30], idesc[UR31], UPT ;  /* 0x00ff1e10310079ea */ /* 0x0003e2000ba00032 */
[----:B------:R1:W-:Y:S01]  /*4ce0*/  UTCHMMA.2CTA tmem[UR47], gdesc[UR12], tmem[UR48], tmem[UR28], idesc[UR29], UPT ;  /* 0x00ff1c0c2f0079ea */ /* 0x0003e2000ba00030 */
[----:B------:R1:W-:Y:S01]  /*4cf0*/  UTCHMMA.2CTA tmem[UR44], gdesc[UR10], tmem[UR45], tmem[UR26], idesc[UR27], UPT ;  /* 0x00ff1a0a2c0079ea */ /* 0x0003e2000ba0002d */
[----:B------:R1:W-:Y:S01]  /*4d00*/  UTCHMMA.2CTA tmem[UR42], gdesc[UR8], tmem[UR43], tmem[UR24], idesc[UR25], UPT ;  /* 0x00ff18082a0079ea */ /* 0x0003e2000ba0002b */
[----:B------:R1:W-:Y:S01]  /*4d10*/  UTCHMMA.2CTA tmem[UR40], gdesc[UR6], tmem[UR41], tmem[UR22], idesc[UR23], UPT ;  /* 0x00ff1606280079ea */ /* 0x0003e2000ba00029 */
[----:B------:R1:W-:Y:S01]  /*4d20*/  UTCBAR.2CTA.MULTICAST [UR39], URZ, UR70 ;  /* 0x000000ff270073e9 */ /* 0x0003e20008200846 */
[----:B------:R1:W-:Y:S01]  /*4d30*/  UTCBAR.2CTA.MULTICAST [UR38], URZ, UR57 ;  /* 0x000000ff260073e9 */ /* 0x0003e20008200839 */
[----:B------:R1:W-:Y:S01]  /*4d40*/  UTCBAR.2CTA.MULTICAST [UR14], URZ, UR57 ;  /* 0x000000ff0e0073e9 */ /* 0x0003e20008200839 */
[----:B------:R-:W-:Y:S01]  /*4d50*/  HFMA2 R4, -RZ, RZ, 0, 0 ;  /* 0x00000000ff047431 */ /* 0x000fe200000001ff */
.L_x_430:
[----:B------:R-:W-:Y:S01]  /*4d60*/  UISETP.NE.AND UP0, UPT, UR71, URZ, UPT ;  /* 0x000000ff4700728c */ /* 0x000fe2000bf05270 */
[----:B------:R-:W-:-:S08]  /*4d70*/  PLOP3.LUT P6, PT, PT, PT, PT, 0x8, 0x80 ;  /* 0x000000000080781c */ /* 0x000fd00003fce170 */
[----:B------:R-:W-:Y:S05]  /*4d80*/  BRA.U UP0, `(.L_x_429) ;  /* 0x00000001001c7547 */ /* 0x000fea000b800000 */
[----:B------:R-:W-:-:S04]  /*4d90*/  SHF.L.U32 R4, R4, 0x1f, RZ ;  /* 0x0000001f04047819 */ /* 0x000fc800000006ff */
[----:B------:R-:W0:Y:S02]  /*4da0*/  SYNCS.PHASECHK.TRANS64.TRYWAIT P0, [UR15+0x58], R4 ;  /* 0x00005804ff0075a7 */ /* 0x000e24000800110f */
[----:B0-----:R-:W-:Y:S05]  /*4db0*/  @!P0 BRA `(.L_x_442) ;  /* 0x0000002000a88947 */ /* 0x001fea0003800000 */
.L_x_527:
[----:B------:R-:W0:Y:S02]  /*4dc0*/  SYNCS.PHASECHK.TRANS64.TRYWAIT P0, [UR15+0x68], R4 ;  /* 0x00006804ff0075a7 */ /* 0x000e24000800110f */
[----:B0-----:R-:W-:Y:S05]  /*4dd0*/  @!P0 BRA `(.L_x_443) ;  /* 0x0000002000bc8947 */ /* 0x001fea0003800000 */
.L_x_529:
[----:B------:R-:W0:Y:S02]  /*4de0*/  SYNCS.PHASECHK.TRANS64.TRYWAIT P0, [UR15+0x78], R4 ;  /* 0x00007804ff0075a7 */ /* 0x000e24000800110f */
[----:B0-----:R-:W-:Y:S05]  /*4df0*/  @!P0 BRA `(.L_x_444) ;  /* 0x0000002000d48947 */ /* 0x001fea0003800000 */
.L_x_429:
[----:B------:R-:W-:-:S13]  /*4e00*/  ISETP.GT.U32.AND P0, PT, R2, 0x3, PT ;  /* 0x000000030200780c */ /* 0x000fda0003f04070 */
[----:B------:R-:W-:Y:S05]  /*4e10*/  @P0 BRA `(.L_x_445) ;  /* 0x0000000000540947 */ /* 0x000fea0003800000 */
.L_x_446:
[----:B------:R-:W-:-:S08]  /*4e20*/  NOP ;  /* 0x0000000000007918 */ /* 0x000fd00000000000 */
[----:B------:R-:W0:Y:S02]  /*4e30*/  USETMAXREG.TRY_ALLOC.CTAPOOL UP0, 0x100 ;  /* 0x00000100000079c8 */ /* 0x000e240008000600 */
[----:B0-----:R-:W-:Y:S05]  /*4e40*/  BRA.U !UP0, `(.L_x_446) ;  /* 0xfffffffd08f47547 */ /* 0x001fea000b83ffff */
[----:B------:R-:W-:Y:S05]  /*4e50*/  @!P6 BRA `(.L_x_447) ;  /* 0x000000000028e947 */ /* 0x000fea0003800000 */
[----:B-1----:R-:W0:Y:S01]  /*4e60*/  S2R R4, SR_CgaCtaId ;  /* 0x0000000000047919 */ /* 0x002e220000008800 */
[----:B------:R-:W-:-:S04]  /*4e70*/  MOV R3, 0x400 ;  /* 0x0000040000037802 */ /* 0x000fc80000000f00 */
[----:B0-----:R-:W-:-:S04]  /*4e80*/  LEA R4, R4, R3, 0x18 ;  /* 0x0000000304047211 */ /* 0x001fc800078ec0ff */
[----:B------:R-:W0:Y:S02]  /*4e90*/  SYNCS.PHASECHK.TRANS64.TRYWAIT P0, [R4+URZ+0x90], RZ ;  /* 0x000090ff040075a7 */ /* 0x000e2400080011ff */
[----:B0-----:R-:W-:Y:S05]  /*4ea0*/  @!P0 BRA `(.L_x_448) ;  /* 0x0000002000c48947 */ /* 0x001fea0003800000 */
.L_x_531:
[----:B------:R-:W1:Y:S01]  /*4eb0*/  SYNCS.PHASECHK.TRANS64.TRYWAIT P0, [R4+URZ+0xa0], RZ ;  /* 0x0000a0ff040075a7 */ /* 0x000e6200080011ff */
[----:B------:R-:W-:Y:S01]  /*4ec0*/  MOV R3, 0x1 ;  /* 0x0000000100037802 */ /* 0x000fe20000000f00 */
[----:B-1----:R-:W-:Y:S06]  /*4ed0*/  @!P0 BRA `(.L_x_449) ;  /* 0x0000002000cc8947 */ /* 0x002fec0003800000 */
.L_x_532:
[----:B------:R0:W-:Y:S01]  /*4ee0*/  SYNCS.ARRIVE.TRANS64.ART0 RZ, [R4+URZ+0x98], R3 ;  /* 0x0000980304ff79a7 */ /* 0x0001e200085000ff */
[----:B------:R0:W-:Y:S02]  /*4ef0*/  SYNCS.ARRIVE.TRANS64.ART0 RZ, [R4+URZ+0xa8], R3 ;  /* 0x0000a80304ff79a7 */ /* 0x0001e400085000ff */
.L_x_447:
[----:B------:R-:W0:Y:S01]  /*4f00*/  S2UR UR72, SR_CgaCtaId ;  /* 0x00000000004879c3 */ /* 0x000e220000008800 */
[----:B------:R-:W-:Y:S01]  /*4f10*/  UMOV UR15, 0x400 ;  /* 0x00000400000f7882 */ /* 0x000fe20000000000 */
[----:B01----:R-:W-:Y:S01]  /*4f20*/  HFMA2 R3, -RZ, RZ, -0.0 , 0 ;  /* 0x80000000ff037431 */ /* 0x003fe200000001ff */
[----:B------:R-:W-:Y:S01]  /*4f30*/  PLOP3.LUT P6, PT, PT, PT, PT, 0x8, 0x80 ;  /* 0x000000000080781c */ /* 0x000fe20003fce170 */
[----:B------:R-:W-:-:S09]  /*4f40*/  ULEA UR15, UR72, UR15, 0x18 ;  /* 0x0000000f480f7291 */ /* 0x000fd2000f8ec0ff */
[----:B------:R-:W0:Y:S02]  /*4f50*/  SYNCS.PHASECHK.TRANS64.TRYWAIT P0, [UR15+0x88], R3 ;  /* 0x00008803ff0075a7 */ /* 0x000e24000800110f */
[----:B0-----:R-:W-:Y:S05]  /*4f60*/  @!P0 BRA `(.L_x_450) ;  /* 0x0000002000bc8947 */ /* 0x001fea0003800000 */
.L_x_445:
[----:B01----:R-:W-:-:S04]  /*4f70*/  LOP3.LUT R3, R2, 0xfffffffc, RZ, 0xc0, !PT ;  /* 0xfffffffc02037812 */ /* 0x003fc800078ec0ff */
[----:B------:R-:W-:-:S13]  /*4f80*/  ISETP.NE.AND P0, PT, R3, 0x4, PT ;  /* 0x000000040300780c */ /* 0x000fda0003f05270 */
[----:B------:R-:W-:Y:S05]  /*4f90*/  @P0 BRA `(.L_x_451) ;  /* 0x00000010002c0947 */ /* 0x000fea0003800000 */
[----:B------:R-:W-:-:S08]  /*4fa0*/  NOP ;  /* 0x0000000000007918 */ /* 0x000fd00000000000 */
[----:B------:R-:W0:-:S00]  /*4fb0*/  USETMAXREG.DEALLOC.CTAPOOL 0xa0 ;  /* 0x000000a0000079c8 */ /* 0x000e0000080e0500 */
[----:B0----5:R-:W0:Y:S01]  /*4fc0*/  S2R R7, SR_CTAID.X ;  /* 0x0000000000077919 */ /* 0x021e220000002500 */
[----:B------:R-:W-:-:S04]  /*4fd0*/  LOP3.LUT R4, R6, 0x7f, RZ, 0xc0, !PT ;  /* 0x0000007f06047812 */ /* 0x000fc800078ec0ff */
[----:B0-----:R-:W-:Y:S01]  /*4fe0*/  LEA R7, R7, R4, 0x7 ;  /* 0x0000000407077211 */ /* 0x001fe200078e38ff */
[----:B------:R-:W-:Y:S06]  /*4ff0*/  @!P6 BRA `(.L_x_451) ;  /* 0x000000100014e947 */ /* 0x000fec0003800000 */
[----:B------:R-:W0:Y:S01]  /*5000*/  LDC R3, c[0x0][0x7cc] ;  /* 0x0001f300ff037b82 */ /* 0x000e220000000800 */
[----:B------:R-:W1:Y:S01]  /*5010*/  S2R R5, SR_CTAID.Y ;  /* 0x0000000000057919 */ /* 0x000e620000002600 */
[----:B------:R-:W5:Y:S01]  /*5020*/  SYNCS.PHASECHK.TRANS64.TRYWAIT P2, [UR15+0x70], RZ ;  /* 0x000070ffff0075a7 */ /* 0x000f62000804110f */
[----:B0-----:R-:W-:-:S05]  /*5030*/  IABS R4, R3 ;  /* 0x0000000300047213 */ /* 0x001fca0000000000 */
[----:B------:R-:W0:Y:S01]  /*5040*/  S2UR UR4, SR_CTAID.X ;  /* 0x00000000000479c3 */ /* 0x000e220000002500 */
[----:B------:R-:W4:Y:S01]  /*5050*/  I2F.RP R9, R4 ;  /* 0x0000000400097306 */ /* 0x000f220000209400 */
[----:B-1----:R-:W-:-:S07]  /*5060*/  IABS R5, R5 ;  /* 0x0000000500057213 */ /* 0x002fce0000000000 */
[----:B----4-:R-:W1:Y:S01]  /*5070*/  MUFU.RCP R10, R9 ;  /* 0x00000009000a7308 */ /* 0x010e620000001000 */
[----:B0-----:R-:W-:Y:S01]  /*5080*/  UIMAD.WIDE.U32 UR8, UR4, 0x80, URZ ;  /* 0x00000080040878a5 */ /* 0x001fe2000f8e00ff */
[----:B-1----:R-:W-:-:S06]  /*5090*/  VIADD R10, R10, 0xffffffe ;  /* 0x0ffffffe0a0a7836 */ /* 0x002fcc0000000000 */
[----:B------:R-:W0:Y:S02]  /*50a0*/  F2I.FTZ.U32.TRUNC.NTZ R11, R10 ;  /* 0x0000000a000b7305 */ /* 0x000e24000021f000 */
[----:B0-----:R-:W-:Y:S01]  /*50b0*/  IADD3 R8, PT, PT, RZ, -R11, RZ ;  /* 0x8000000bff087210 */ /* 0x001fe20007ffe0ff */
[----:B------:R-:W-:-:S04]  /*50c0*/  IMAD.MOV.U32 R10, RZ, RZ, RZ ;  /* 0x000000ffff0a7224 */ /* 0x000fc800078e00ff */
[----:B------:R-:W-:-:S04]  /*50d0*/  IMAD R8, R8, R4, RZ ;  /* 0x0000000408087224 */ /* 0x000fc800078e02ff */
[----:B------:R-:W-:Y:S02]  /*50e0*/  IMAD.HI.U32 R8, R11, R8, R10 ;  /* 0x000000080b087227 */ /* 0x000fe400078e000a */
[----:B------:R-:W0:Y:S04]  /*50f0*/  LDC.64 R10, c[0x0][0x7e8] ;  /* 0x0001fa00ff0a7b82 */ /* 0x000e280000000a00 */
[----:B------:R-:W-:-:S05]  /*5100*/  IMAD.HI.U32 R13, R8, R5, RZ ;  /* 0x00000005080d7227 */ /* 0x000fca00078e00ff */
[----:B------:R-:W-:-:S05]  /*5110*/  IADD3 R9, PT, PT, -R13, RZ, RZ ;  /* 0x000000ff0d097210 */ /* 0x000fca0007ffe1ff */
[----:B------:R-:W-:Y:S01]  /*5120*/  IMAD R9, R4, R9, R5 ;  /* 0x0000000904097224 */ /* 0x000fe200078e0205 */
[----:B------:R-:W-:-:S04]  /*5130*/  LOP3.LUT R5, R3, UR76, RZ, 0x3c, !PT ;  /* 0x0000004c03057c12 */ /* 0x000fc8000f8e3cff */
[----:B------:R-:W-:Y:S02]  /*5140*/  ISETP.GT.U32.AND P1, PT, R4, R9, PT ;  /* 0x000000090400720c */ /* 0x000fe40003f24070 */
[----:B------:R-:W-:-:S11]  /*5150*/  ISETP.GE.AND P0, PT, R5, RZ, PT ;  /* 0x000000ff0500720c */ /* 0x000fd60003f06270 */
[----:B------:R-:W-:-:S05]  /*5160*/  @!P1 IMAD.IADD R9, R9, 0x1, -R4 ;  /* 0x0000000109099824 */ /* 0x000fca00078e0a04 */
[----:B------:R-:W-:Y:S01]  /*5170*/  ISETP.GE.U32.AND P3, PT, R9, R4, PT ;  /* 0x000000040900720c */ /* 0x000fe20003f66070 */
[----:B-----5:R-:W-:-:S12]  /*5180*/  @!P2 BRA `(.L_x_452) ;  /* 0x000000200054a947 */ /* 0x020fd80003800000 */
.L_x_535:
[----:B------:R-:W4:Y:S01]  /*5190*/  LDCU.64 UR6, c[0x0][0x7f0] ;  /* 0x0000fe00ff0677ac */ /* 0x000f220008000a00 */
[----:B------:R-:W-:Y:S01]  /*51a0*/  @!P1 IADD3 R13, PT, PT, R13, 0x1, RZ ;  /* 0x000000010d0d9810 */ /* 0x000fe20007ffe0ff */
[----:B------:R-:W5:Y:S01]  /*51b0*/  LDC.64 R8, c[0x0][0x7e0] ;  /* 0x0001f800ff087b82 */ /* 0x000f620000000a00 */
[----:B------:R-:W-:Y:S01]  /*51c0*/  ISETP.NE.AND P1, PT, R3, RZ, PT ;  /* 0x000000ff0300720c */ /* 0x000fe20003f25270 */
[----:B------:R-:W-:Y:S01]  /*51d0*/  @!PT LDS RZ, [RZ] ;  /* 0x00000000fffff984 */ /* 0x000fe20000000800 */
[----:B------:R-:W-:Y:S01]  /*51e0*/  @!PT LDS RZ, [RZ] ;  /* 0x00000000fffff984 */ /* 0x000fe20000000800 */
[----:B------:R-:W-:Y:S01]  /*51f0*/  @!PT LDS RZ, [RZ] ;  /* 0x00000000fffff984 */ /* 0x000fe20000000800 */
[----:B------:R-:W-:Y:S01]  /*5200*/  @!PT LDS RZ, [RZ] ;  /* 0x00000000fffff984 */ /* 0x000fe20000000800 */
[----:B------:R1:W-:Y:S06]  /*5210*/  MEMBAR.ALL.CTA ;  /* 0x0000000000007992 */ /* 0x0003ec0000008000 */
[----:B-1----:R-:W1:Y:S01]  /*5220*/  FENCE.VIEW.ASYNC.S ;  /* 0x00000000000073c6 */ /* 0x002e620000000000 */
[----:B------:R-:W-:Y:S01]  /*5230*/  @P3 IADD3 R13, PT, PT, R13, 0x1, RZ ;  /* 0x000000010d0d3810 */ /* 0x000fe20007ffe0ff */
[----:B------:R-:W-:Y:S04]  /*5240*/  BSSY.RECONVERGENT B0, `(.L_x_453) ;  /* 0x0000033000007945 */ /* 0x000fe80003800200 */
[----:B------:R-:W-:Y:S01]  /*5250*/  @!P0 IMAD.MOV R13, RZ, RZ, -R13 ;  /* 0x000000ffff0d8224 */ /* 0x000fe200078e0a0d */
[----:B------:R-:W3:Y:S01]  /*5260*/  LDC.64 R4, c[0x0][0x7d8] ;  /* 0x0001f600ff047b82 */ /* 0x000ee20000000a00 */
[----:B------:R-:W-:Y:S01]  /*5270*/  @!P1 LOP3.LUT R13, RZ, R3, RZ, 0x33, !PT ;  /* 0x00000003ff0d9212 */ /* 0x000fe200078e33ff */
[----:B---34-:R-:W-:-:S03]  /*5280*/  UIMAD.WIDE.U32 UR4, UR46, UR6, URZ ;  /* 0x000000062e0472a5 */ /* 0x018fc6000f8e00ff */
[----:B------:R-:W-:Y:S01]  /*5290*/  SHF.R.S32.HI R15, RZ, 0x1f, R13 ;  /* 0x0000001fff0f7819 */ /* 0x000fe2000001140d */
[----:B------:R-:W-:Y:S01]  /*52a0*/  UIMAD UR47, UR46, UR7, UR5 ;  /* 0x000000072e2f72a4 */ /* 0x000fe2000f8e0205 */
[----:B------:R-:W3:Y:S03]  /*52b0*/  LDCU.64 UR6, c[0x0][0x7b8] ;  /* 0x0000f700ff0677ac */ /* 0x000ee60008000a00 */
[-C--:B0-----:R-:W-:Y:S01]  /*52c0*/  IMAD R12, R15, R10.reuse, RZ ;  /* 0x0000000a0f0c7224 */ /* 0x081fe200078e02ff */
[----:B------:R-:W-:Y:S02]  /*52d0*/  UMOV UR46, UR4 ;  /* 0x00000004002e7c82 */ /* 0x000fe40008000000 */
[----:B------:R-:W0:Y:S01]  /*52e0*/  LDCU UR5, c[0x0][0x440] ;  /* 0x00008800ff0577ac */ /* 0x000e220008000800 */
[C---:B------:R-:W-:Y:S01]  /*52f0*/  IMAD.WIDE.U32 R14, R13.reuse, R10, UR46 ;  /* 0x0000002e0d0e7e25 */ /* 0x040fe2000f8e000a */
[----:B------:R-:W-:-:S03]  /*5300*/  IADD3 R10, PT, PT, -R13, RZ, RZ ;  /* 0x000000ff0d0a7210 */ /* 0x000fc60007ffe1ff */
[----:B------:R-:W-:Y:S01]  /*5310*/  IMAD R11, R13, R11, R12 ;  /* 0x0000000b0d0b7224 */ /* 0x000fe200078e020c */
[----:B------:R-:W-:Y:S01]  /*5320*/  MOV R12, UR8 ;  /* 0x00000008000c7c02 */ /* 0x000fe20008000f00 */
[----:B------:R-:W-:Y:S01]  /*5330*/  IMAD R10, R3, R10, UR76 ;  /* 0x0000004c030a7e24 */ /* 0x000fe2000f8e020a */
[----:B------:R-:W-:Y:S01]  /*5340*/  SHF.L.U32 R3, R6, 0x10, RZ ;  /* 0x0000001006037819 */ /* 0x000fe200000006ff */
[----:B------:R-:W-:Y:S02]  /*5350*/  IMAD.IADD R15, R15, 0x1, R11 ;  /* 0x000000010f0f7824 */ /* 0x000fe400078e020b */
[----:B------:R-:W-:Y:S01]  /*5360*/  IMAD.U32 R13, RZ, RZ, UR9 ;  /* 0x00000009ff0d7e24 */ /* 0x000fe2000f8e00ff */
[----:B------:R-:W-:Y:S01]  /*5370*/  LOP3.LUT R3, R3, 0x600000, RZ, 0xc0, !PT ;  /* 0x0060000003037812 */ /* 0x000fe200078ec0ff */
[----:B-----5:R-:W-:Y:S01]  /*5380*/  IMAD.WIDE.U32 R14, R10, R8, R14 ;  /* 0x000000080a0e7225 */ /* 0x020fe200078e000e */
[----:B------:R-:W-:Y:S02]  /*5390*/  LOP3.LUT R13, R12, 0x7f, R6, 0xf8, !PT ;  /* 0x0000007f0c0d7812 */ /* 0x000fe400078ef806 */
[----:B------:R-:W-:Y:S01]  /*53a0*/  R2UR UR4, R3 ;  /* 0x00000000030472ca */ /* 0x000fe200000e0000 */
[----:B------:R-:W-:Y:S01]  /*53b0*/  IMAD R15, R10, R9, R15 ;  /* 0x000000090a0f7224 */ /* 0x000fe200078e020f */
[----:B0-----:R-:W-:Y:S01]  /*53c0*/  ISETP.GE.AND P2, PT, R7, UR5, PT ;  /* 0x0000000507007c0c */ /* 0x001fe2000bf46270 */
[----:B------:R-:W-:-:S02]  /*53d0*/  IMAD R6, R4, UR9, RZ ;  /* 0x0000000904067c24 */ /* 0x000fc4000f8e02ff */
[----:B------:R-:W-:-:S04]  /*53e0*/  IMAD.WIDE.U32 R14, R13, R4, R14 ;  /* 0x000000040d0e7225 */ /* 0x000fc800078e000e */
[----:B------:R-:W-:Y:S01]  /*53f0*/  IMAD R5, R13, R5, R6 ;  /* 0x000000050d057224 */ /* 0x000fe200078e0206 */
[----:B---3--:R-:W-:-:S03]  /*5400*/  IADD3 R36, P1, P0, R14, UR6, R14 ;  /* 0x000000060e247c10 */ /* 0x008fc6000f83e00e */
[----:B------:R-:W-:-:S05]  /*5410*/  IMAD.IADD R5, R15, 0x1, R5 ;  /* 0x000000010f057824 */ /* 0x000fca00078e0205 */
[----:B------:R-:W-:Y:S02]  /*5420*/  IADD3.X R37, PT, PT, R5, UR7, R5, P1, P0 ;  /* 0x0000000705257c10 */ /* 0x000fe40008fe0405 */
[----:B------:R-:W0:Y:S01]  /*5430*/  LDTM.x32 R4, tmem[UR4+0x100] ;  /* 0x00010004000479ee */ /* 0x000e2200082c0000 */
[----:B-1----:R-:W-:Y:S05]  /*5440*/  @P2 BRA `(.L_x_454) ;  /* 0x0000000000482947 */ /* 0x002fea0003800000 */
[----:B0-----:R-:W-:Y:S02]  /*5450*/  F2FP.F16.F32.PACK_AB R20, R21, R20 ;  /* 0x000000141514723e */ /* 0x001fe400000000ff */
[----:B------:R-:W-:Y:S02]  /*5460*/  F2FP.F16.F32.PACK_AB R28, R29, R28 ;  /* 0x0000001c1d1c723e */ /* 0x000fe400000000ff */
[----:B------:R-:W-:Y:S02]  /*5470*/  F2FP.F16.F32.PACK_AB R4, R5, R4 ;  /* 0x000000040504723e */ /* 0x000fe400000000ff */
[----:B------:R-:W-:Y:S02]  /*5480*/  F2FP.F16.F32.PACK_AB R12, R13, R12 ;  /* 0x0000000c0d0c723e */ /* 0x000fe400000000ff */
[----:B------:R-:W-:Y:S02]  /*5490*/  F2FP.F16.F32.PACK_AB R21, R23, R22 ;  /* 0x000000161715723e */ /* 0x000fe400000000ff */
[----:B------:R-:W-:-:S02]  /*54a0*/  F2FP.F16.F32.PACK_AB R29, R31, R30 ;  /* 0x0000001e1f1d723e */ /* 0x000fc400000000ff */
[----:B------:R-:W-:Y:S02]  /*54b0*/  F2FP.F16.F32.PACK_AB R5, R7, R6 ;  /* 0x000000060705723e */ /* 0x000fe400000000ff */
        /* <DEDUP_REMOVED lines=8> */
[----:B------:R-:W-:-:S03]  /*5540*/  F2FP.F16.F32.PACK_AB R31, R35, R34 ;  /* 0x00000022231f723e */ /* 0x000fc600000000ff */
[----:B------:R1:W-:Y:S04]  /*5550*/  STG.E.ENL2.256 desc[UR74][R36.64], R4, R12 ;  /* 0xf8000004240c797f */ /* 0x0003e8000f12184a */
[----:B------:R1:W-:Y:S02]  /*5560*/  STG.E.ENL2.256 desc[UR74][R36.64+0x20], R20, R28 ;  /* 0xf8000114241c797f */ /* 0x0003e4000f12184a */
.L_x_454:
[----:B------:R-:W-:Y:S05]  /*5570*/  BSYNC.RECONVERGENT B0 ;  /* 0x0000000000007941 */ /* 0x000fea0003800200 */
.L_x_453:
[----:B------:R-:W-:Y:S01]  /*5580*/  R2UR UR4, R3 ;  /* 0x00000000030472ca */ /* 0x000fe200000e0000 */
[----:B------:R-:W-:-:S12]  /*5590*/  BSSY.RECONVERGENT B0, `(.L_x_455) ;  /* 0x0000015000007945 */ /* 0x000fd80003800200 */
[----:B01----:R-:W0:Y:S01]  /*55a0*/  LDTM.x32 R4, tmem[UR4+0x120] ;  /* 0x00012004000479ee */ /* 0x003e2200082c0000 */
[----:B------:R-:W-:Y:S05]  /*55b0*/  @P2 BRA `(.L_x_456) ;  /* 0x0000000000482947 */ /* 0x000fea0003800000 */
        /* <DEDUP_REMOVED lines=18> */
.L_x_456:
[----:B------:R-:W-:Y:S05]  /*56e0*/  BSYNC.RECONVERGENT B0 ;  /* 0x0000000000007941 */ /* 0x000fea0003800200 */
.L_x_455:
        /* <DEDUP_REMOVED lines=22> */
.L_x_458:
[----:B------:R-:W-:Y:S05]  /*5850*/  BSYNC.RECONVERGENT B0 ;  /* 0x0000000000007941 */ /* 0x000fea0003800200 */
.L_x_457:
        /* <DEDUP_REMOVED lines=22> */
.L_x_460:
[----:B------:R-:W-:Y:S05]  /*59c0*/  BSYNC.RECONVERGENT B0 ;  /* 0x0000000000007941 */ /* 0x000fea0003800200 */
.L_x_459:
        /* <DEDUP_REMOVED lines=22> */
.L_x_462:
[----:B------:R-:W-:Y:S05]  /*5b30*/  BSYNC.RECONVERGENT B0 ;  /* 0x0000000000007941 */ /* 0x000fea0003800200 */
.L_x_461:
        /* <DEDUP_REMOVED lines=22> */
.L_x_464:
[----:B------:R-:W-:Y:S05]  /*5ca0*/  BSYNC.RECONVERGENT B0 ;  /* 0x0000000000007941 */ /* 0x000fea0003800200 */
.L_x_463:
        /* <DEDUP_REMOVED lines=22> */
.L_x_466:
[----:B------:R-:W-:Y:S05]  /*5e10*/  BSYNC.RECONVERGENT B0 ;  /* 0x0000000000007941 */ /* 0x000fea0003800200 */
.L_x_465:
        /* <DEDUP_REMOVED lines=22> */
.L_x_468:
[----:B------:R-:W-:Y:S05]  /*5f80*/  BSYNC.RECONVERGENT B0 ;  /* 0x0000000000007941 */ /* 0x000fea0003800200 */
.L_x_467:
[----:B------:R-:W-:Y:S01]  /*5f90*/  ULEA.HI UR4, UR72, UR72, URZ, 0x1 ;  /* 0x0000004848047291 */ /* 0x000fe2000f8f08ff */
[----:B------:R-:W-:-:S03]  /*5fa0*/  HFMA2 R3, -RZ, RZ, 0, 5.9604644775390625e-08 ;  /* 0x00000001ff037431 */ /* 0x000fc600000001ff */
[----:B------:R-:W-:-:S04]  /*5fb0*/  ULOP3.LUT UR5, UR4, 0xfffffffe, URZ, 0xc0, !UPT ;  /* 0xfffffffe04057892 */ /* 0x000fc8000f8ec0ff */
[----:B------:R-:W-:Y:S02]  /*5fc0*/  UISETP.NE.AND UP0, UPT, UR72, UR5, UPT ;  /* 0x000000054800728c */ /* 0x000fe4000bf05270 */
[----:B------:R-:W-:Y:S02]  /*5fd0*/  USHF.R.U32.HI UR5, URZ, 0x1, UR4 ;  /* 0x00000001ff057899 */ /* 0x000fe40008011604 */
[----:B------:R-:W-:Y:S02]  /*5fe0*/  UISETP.LT.AND UP0, UPT, UR72, URZ, UP0 ;  /* 0x000000ff4800728c */ /* 0x000fe40008701270 */
[----:B------:R-:W-:-:S09]  /*5ff0*/  UIADD3 UR4, UPT, UPT, UR5, -0x1, URZ ;  /* 0xffffffff05047890 */ /* 0x000fd2000fffe0ff */
[----:B------:R-:W-:Y:S02]  /*6000*/  @!UP0 UIADD3 UR4, UPT, UPT, UR5, URZ, URZ ;  /* 0x000000ff05048290 */ /* 0x000fe4000fffe0ff */
[----:B------:R-:W-:Y:S02]  /*6010*/  UIADD3 UR5, UPT, UPT, UR15, 0x78, URZ ;  /* 0x000000780f057890 */ /* 0x000fe4000fffe0ff */
[----:B------:R-:W-:-:S04]  /*6020*/  UIADD3 UR4, UPT, UPT, UR4, UR4, URZ ;  /* 0x0000000404047290 */ /* 0x000fc8000fffe0ff */
[----:B------:R-:W-:-:S09]  /*6030*/  UPRMT UR4, UR4, 0x654, UR5 ;  /* 0x0000065404047896 */ /* 0x000fd20008000005 */
[----:B------:R3:W-:Y:S03]  /*6040*/  SYNCS.ARRIVE.TRANS64.RED.ART0 RZ, [UR4], R3 ;  /* 0x00000003ffff79a7 */ /* 0x0007e60008500404 */
.L_x_451:
[----:B------:R-:W-:-:S13]  /*6050*/  ISETP.GE.AND P0, PT, R2, 0xa, PT ;  /* 0x0000000a0200780c */ /* 0x000fda0003f06270 */
[----:B------:R-:W-:Y:S05]  /*6060*/  @!P0 BRA `(.L_x_469) ;  /* 0x0000000000088947 */ /* 0x000fea0003800000 */
[----:B------:R-:W-:-:S08]  /*6070*/  NOP ;  /* 0x0000000000007918 */ /* 0x000fd00000000000 */
[----:B------:R-:W1:-:S00]  /*6080*/  USETMAXREG.DEALLOC.CTAPOOL 0x20 ;  /* 0x00000020000079c8 */ /* 0x000e4000080e0500 */
.L_x_469:
[----:B------:R-:W5:Y:S01]  /*6090*/  LDCU UR4, c[0x0][0x36c] ;  /* 0x00006d80ff0477ac */ /* 0x000f620008000800 */
[----:B-1----:R-:W-:Y:S01]  /*60a0*/  ISETP.NE.AND P0, PT, R2, 0x4, PT ;  /* 0x000000040200780c */ /* 0x002fe20003f05270 */
[----:B-----5:R-:W-:-:S09]  /*60b0*/  UISETP.EQ.U32.AND UP0, UPT, UR4, 0x1, UPT ;  /* 0x000000010400788c */ /* 0x020fd2000bf02070 */
[----:B------:R-:W-:Y:S05]  /*60c0*/  BRA.U !UP0, `(.L_x_470) ;  /* 0x0000000108287547 */ /* 0x000fea000b800000 */
        /* <DEDUP_REMOVED lines=10> */
.L_x_470:
[----:B------:R-:W-:Y:S01]  /*6170*/  NOP ;  /* 0x0000000000007918 */ /* 0x000fe20000000000 */
.L_x_471:
[----:B------:R-:W-:Y:S05]  /*6180*/  BRA.U !UP0, `(.L_x_472) ;  /* 0x00000001080c7547 */ /* 0x000fea000b800000 */
[----:B------:R-:W-:Y:S01]  /*6190*/  UCGABAR_WAIT ;  /* 0x0000000000007dc7 */ /* 0x000fe20008000000 */
[----:B------:R-:W-:Y:S01]  /*61a0*/  CCTL.IVALL ;  /* 0x00000000ff00798f */ /* 0x000fe20002000000 */
[----:B------:R-:W-:Y:S05]  /*61b0*/  BRA `(.L_x_473) ;  /* 0x0000000000047947 */ /* 0x000fea0003800000 */
.L_x_472:
[----:B------:R-:W-:Y:S06]  /*61c0*/  BAR.SYNC.DEFER_BLOCKING 0x0 ;  /* 0x0000000000007b1d */ /* 0x000fec0000010000 */
.L_x_473:
[----:B---34-:R-:W-:Y:S05]  /*61d0*/  @P0 EXIT ;  /* 0x000000000000094d */ /* 0x018fea0003800000 */
[----:B------:R-:W-:Y:S01]  /*61e0*/  ELECT P0, URZ, PT ;  /* 0x0000000000ff782f */ /* 0x000fe20003800000 */
[----:B------:R-:W-:Y:S01]  /*61f0*/  IMAD.MOV.U32 R3, RZ, RZ, 0x1 ;  /* 0x00000001ff037424 */ /* 0x000fe200078e00ff */
[----:B------:R-:W-:Y:S01]  /*6200*/  ULOP3.LUT UR4, UR72, 0x1, URZ, 0x3c, !UPT ;  /* 0x0000000148047892 */ /* 0x000fe2000f8e3cff */
[----:B------:R-:W-:Y:S01]  /*6210*/  MOV R2, 0x1 ;  /* 0x0000000100027802 */ /* 0x000fe20000000f00 */
[----:B------:R-:W-:Y:S01]  /*6220*/  UIADD3 UR6, UPT, UPT, UR15, 0xb0, URZ ;  /* 0x000000b00f067890 */ /* 0x000fe2000fffe0ff */
[----:B------:R-:W-:Y:S01]  /*6230*/  UVIRTCOUNT.DEALLOC.SMPOOL 0x80 ;  /* 0x000000800000784c */ /* 0x000fe20000000000 */
[----:B------:R-:W-:Y:S02]  /*6240*/  UMOV UR5, 0x40 ;  /* 0x0000004000057882 */ /* 0x000fe40000000000 */
[----:B------:R-:W-:Y:S02]  /*6250*/  ULEA UR5, UR72, UR5, 0x18 ;  /* 0x0000000548057291 */ /* 0x000fe4000f8ec0ff */
[----:B------:R-:W-:-:S07]  /*6260*/  UPRMT UR4, UR4, 0x654, UR6 ;  /* 0x0000065404047896 */ /* 0x000fce0008000006 */
[----:B------:R1:W-:Y:S02]  /*6270*/  @P0 STS.U8 [UR5], R3 ;  /* 0x00000003ff000988 */ /* 0x0003e40008000005 */
[----:B------:R1:W-:Y:S01]  /*6280*/  SYNCS.ARRIVE.TRANS64.RED.ART0 RZ, [UR4], R2 ;  /* 0x00000002ffff79a7 */ /* 0x0003e20008500404 */
[----:B------:R-:W3:Y:S02]  /*6290*/  SYNCS.PHASECHK.TRANS64.TRYWAIT P0, [UR15+0xb0], RZ ;  /* 0x0000b0ffff0075a7 */ /* 0x000ee4000800110f */
[----:B-1-3--:R-:W-:Y:S05]  /*62a0*/  @!P0 BRA `(.L_x_474) ;  /* 0x0000001000248947 */ /* 0x00afea0003800000 */
.L_x_537:
[----:B------:R-:W-:Y:S01]  /*62b0*/  NOP ;  /* 0x0000000000007918 */ /* 0x000fe20000000000 */
[----:B------:R-:W-:Y:S01]  /*62c0*/  UMOV UR4, 0x50 ;  /* 0x0000005000047882 */ /* 0x000fe20000000000 */
[----:B--2---:R-:W-:Y:S01]  /*62d0*/  LOP3.LUT R0, R0, 0xffff, RZ, 0xc0, !PT ;  /* 0x0000ffff00007812 */ /* 0x004fe200078ec0ff */
[----:B------:R-:W-:-:S03]  /*62e0*/  ULEA UR6, UR72, UR4, 0x18 ;  /* 0x0000000448067291 */ /* 0x000fc6000f8ec0ff */
[----:B0-----:R-:W-:Y:S01]  /*62f0*/  SHF.R.U32.HI R7, RZ, 0x5, R0 ;  /* 0x00000005ff077819 */ /* 0x001fe20000011600 */
[----:B------:R-:W-:-:S04]  /*6300*/  IMAD.MOV.U32 R0, RZ, RZ, 0xffff ;  /* 0x0000ffffff007424 */ /* 0x000fc800078e00ff */
[----:B------:R-:W-:Y:S01]  /*6310*/  VIADD R5, R7, 0x10 ;  /* 0x0000001007057836 */ /* 0x000fe20000000000 */
[----:B-1----:R-:W0:Y:S01]  /*6320*/  LDS R3, [UR6] ;  /* 0x00000006ff037984 */ /* 0x002e220008000800 */
[----:B------:R-:W-:-:S03]  /*6330*/  SHF.L.U32 R0, R0, R7, RZ ;  /* 0x0000000700007219 */ /* 0x000fc600000006ff */
        /* <DEDUP_REMOVED lines=11> */
[----:B------:R-:W-:Y:S02]  /*63f0*/  R2UR UR4, R2 ;  /* 0x00000000020472ca */ /* 0x000fe400000e0000 */
[----:B------:R-:W0:Y:S11]  /*6400*/  S2R R2, SR_LANEID ;  /* 0x0000000000027919 */ /* 0x000e360000000000 */
[----:B------:R-:W-:-:S03]  /*6410*/  ULOP3.LUT UR5, URZ, UR4, URZ, 0x33, !UPT ;  /* 0x00000004ff057292 */ /* 0x000fc6000f8e33ff */
[----:B------:R-:W-:Y:S02]  /*6420*/  VOTEU.ANY UR4, UPT, PT ;  /* 0x0000000000047886 */ /* 0x000fe400038e0100 */
[----:B------:R-:W-:Y:S01]  /*6430*/  UFLO.U32 UR4, UR4 ;  /* 0x00000004000472bd */ /* 0x000fe200080e0000 */
[----:B------:R-:W-:-:S04]  /*6440*/  IMAD.U32 R0, RZ, RZ, UR5 ;  /* 0x00000005ff007e24 */ /* 0x000fc8000f8e00ff */
[----:B------:R-:W1:Y:S02]  /*6450*/  REDUX UR7, R0 ;  /* 0x00000000000773c4 */ /* 0x000e640000000000 */
[----:B------:R2:W-:Y:S01]  /*6460*/  UTCATOMSWS.AND URZ, UR5 ;  /* 0x0000000500ff79e3 */ /* 0x0005e20008000000 */
[----:B0-----:R-:W-:Y:S01]  /*6470*/  ISETP.EQ.U32.AND P0, PT, R2, UR4, PT ;  /* 0x0000000402007c0c */ /* 0x001fe2000bf02070 */
[----:B-1----:R-:W-:-:S12]  /*6480*/  IMAD.U32 R2, RZ, RZ, UR7 ;  /* 0x00000007ff027e24 */ /* 0x002fd8000f8e00ff */
[----:B------:R2:W-:Y:S01]  /*6490*/  @P0 ATOMS.AND RZ, [UR6], R2 ;  /* 0x00000002ffff098c */ /* 0x0005e2000a800006 */
[----:B------:R-:W-:Y:S05]  /*64a0*/  BRA `(.L_x_477) ;  /* 0x0000000000147947 */ /* 0x000fea0003800000 */
.L_x_476:
[----:B------:R-:W-:Y:S02]  /*64b0*/  MOV R2, 0x64d0 ;  /* 0x000064d000027802 */ /* 0x000fe40000000f00 */
[----:B------:R-:W-:Y:S05]  /*64c0*/  CALL.REL.NOINC `($__internal_4_$__cuda_sm10x_tcgen05_guardrail_trap_col_being_dealloced_not_returned_by_alloc) ;  /* 0x0000000c00b47944 */ /* 0x000fea0003c00000 */
[----:B------:R-:W-:Y:S05]  /*64d0*/  BRA `(.L_x_477) ;  /* 0x0000000000087947 */ /* 0x000fea0003800000 */
.L_x_475:
[----:B------:R-:W-:Y:S02]  /*64e0*/  MOV R2, 0x6500 ;  /* 0x0000650000027802 */ /* 0x000fe40000000f00 */
[----:B------:R-:W-:Y:S05]  /*64f0*/  CALL.REL.NOINC `($__internal_6_$__cuda_sm10x_tcgen05_guardrail_trap_unallocated_columns_being_dealloced) ;  /* 0x0000000c00c07944 */ /* 0x000fea0003c00000 */
.L_x_477:
[----:B------:R-:W-:Y:S01]  /*6500*/  NOP ;  /* 0x0000000000007918 */ /* 0x000fe20000000000 */
[----:B--2---:R-:W-:Y:S05]  /*6510*/  EXIT ;  /* 0x000000000000794d */ /* 0x004fea0003800000 */
.L_x_376:
[----:B------:R-:W-:-:S07]  /*6520*/  MOV R13, R12 ;  /* 0x0000000c000d7202 */ /* 0x000fce0000000f00 */
.L_x_478:
[----:B-1----:R1:W2:Y:S02]  /*6530*/  SYNCS.PHASECHK.TRANS64.TRYWAIT P0, [R5+URZ], R13 ;  /* 0x0000000d050075a7 */ /* 0x0022a400080011ff */
[----:B--2---:R-:W-:Y:S05]  /*6540*/  @!P0 NANOSLEEP.SYNCS 0x989680 ;  /* 0x009896800000895d */ /* 0x004fea0003900000 */
[----:B------:R-:W2:Y:S02]  /*6550*/  @!P0 SYNCS.PHASECHK.TRANS64 P0, [R5+URZ], R13 ;  /* 0x0000000d050085a7 */ /* 0x000ea400080010ff */
[----:B--2---:R-:W-:Y:S05]  /*6560*/  @!P0 BRA `(.L_x_478) ;  /* 0xfffffffc00f08947 */ /* 0x004fea000383ffff */
[----:B------:R-:W-:Y:S05]  /*6570*/  BRA `(.L_x_375) ;  /* 0xffffffa400607947 */ /* 0x000fea000383ffff */
.L_x_379:
[----:B------:R-:W-:-:S07]  /*6580*/  MOV R11, R10 ;  /* 0x0000000a000b7202 */ /* 0x000fce0000000f00 */
.L_x_479:
[----:B-1----:R1:W2:Y:S02]  /*6590*/  SYNCS.PHASECHK.TRANS64.TRYWAIT P0, [R4+URZ], R11 ;  /* 0x0000000b040075a7 */ /* 0x0022a400080011ff */
[----:B--2---:R-:W-:Y:S05]  /*65a0*/  @!P0 NANOSLEEP.SYNCS 0x989680 ;  /* 0x009896800000895d */ /* 0x004fea0003900000 */
[----:B------:R-:W2:Y:S02]  /*65b0*/  @!P0 SYNCS.PHASECHK.TRANS64 P0, [R4+URZ], R11 ;  /* 0x0000000b040085a7 */ /* 0x000ea400080010ff */
[----:B--2---:R-:W-:Y:S05]  /*65c0*/  @!P0 BRA `(.L_x_479) ;  /* 0xfffffffc00f08947 */ /* 0x004fea000383ffff */
[----:B------:R-:W-:Y:S05]  /*65d0*/  BRA `(.L_x_378) ;  /* 0xffffffa400d47947 */ /* 0x000fea000383ffff */
.L_x_385:
[----:B------:R-:W-:Y:S02]  /*65e0*/  MOV R4, UR15 ;  /* 0x0000000f00047c02 */ /* 0x000fe40008000f00 */
[----:B------:R-:W-:Y:S02]  /*65f0*/  MOV R14, 0x80000000 ;  /* 0x80000000000e7802 */ /* 0x000fe40000000f00 */
[----:B------:R-:W-:-:S07]  /*6600*/  MOV R15, 0x80000000 ;  /* 0x80000000000f7802 */ /* 0x000fce0000000f00 */
.L_x_480:
[----:B0-----:R0:W1:Y:S02]  /*6610*/  SYNCS.PHASECHK.TRANS64.TRYWAIT P0, [R4+URZ+0x98], R15 ;  /* 0x0000980f040075a7 */ /* 0x00106400080011ff */
[----:B-1----:R-:W-:Y:S05]  /*6620*/  @!P0 NANOSLEEP.SYNCS 0x989680 ;  /* 0x009896800000895d */ /* 0x002fea0003900000 */
[----:B------:R-:W1:Y:S02]  /*6630*/  @!P0 SYNCS.PHASECHK.TRANS64 P0, [R4+URZ+0x98], R15 ;  /* 0x0000980f040085a7 */ /* 0x000e6400080010ff */
[----:B-1----:R-:W-:Y:S05]  /*6640*/  @!P0 BRA `(.L_x_480) ;  /* 0xfffffffc00f08947 */ /* 0x002fea000383ffff */
[----:B------:R-:W-:Y:S05]  /*6650*/  BRA `(.L_x_481) ;  /* 0xffffffac00b47947 */ /* 0x000fea000383ffff */
.L_x_398:
[----:B------:R-:W-:Y:S01]  /*6660*/  HFMA2 R14, -RZ, RZ, -0.0 , 0 ;  /* 0x80000000ff0e7431 */ /* 0x000fe200000001ff */
[----:B------:R-:W-:Y:S02]  /*6670*/  MOV R4, UR15 ;  /* 0x0000000f00047c02 */ /* 0x000fe40008000f00 */
[----:B------:R-:W-:-:S07]  /*6680*/  MOV R15, 0x80000000 ;  /* 0x80000000000f7802 */ /* 0x000fce0000000f00 */
.L_x_482:
[----:B0-----:R0:W1:Y:S02]  /*6690*/  SYNCS.PHASECHK.TRANS64.TRYWAIT P0, [R4+URZ+0xa8], R15 ;  /* 0x0000a80f040075a7 */ /* 0x00106400080011ff */
[----:B-1----:R-:W-:Y:S05]  /*66a0*/  @!P0 NANOSLEEP.SYNCS 0x989680 ;  /* 0x009896800000895d */ /* 0x002fea0003900000 */
[----:B------:R-:W1:Y:S02]  /*66b0*/  @!P0 SYNCS.PHASECHK.TRANS64 P0, [R4+URZ+0xa8], R15 ;  /* 0x0000a80f040085a7 */ /* 0x000e6400080010ff */
[----:B-1----:R-:W-:Y:S05]  /*66c0*/  @!P0 BRA `(.L_x_482) ;  /* 0xfffffffc00f08947 */ /* 0x002fea000383ffff */
[----:B------:R-:W-:Y:S05]  /*66d0*/  BRA `(.L_x_483) ;  /* 0xffffffb800547947 */ /* 0x000fea000383ffff */
.L_x_411:
[----:B------:R-:W-:Y:S01]  /*66e0*/  HFMA2 R10, -RZ, RZ, -0.0 , 0 ;  /* 0x80000000ff0a7431 */ /* 0x000fe200000001ff */
[----:B------:R-:W-:Y:S02]  /*66f0*/  MOV R4, UR15 ;  /* 0x0000000f00047c02 */ /* 0x000fe40008000f00 */
[----:B------:R-:W-:-:S07]  /*6700*/  MOV R11, 0x80000000 ;  /* 0x80000000000b7802 */ /* 0x000fce0000000f00 */
.L_x_484:
[----:B0-----:R0:W1:Y:S02]  /*6710*/  SYNCS.PHASECHK.TRANS64.TRYWAIT P0, [R4+URZ+0x8], R11 ;  /* 0x0000080b040075a7 */ /* 0x00106400080011ff */
[----:B-1----:R-:W-:Y:S05]  /*6720*/  @!P0 NANOSLEEP.SYNCS 0x989680 ;  /* 0x009896800000895d */ /* 0x002fea0003900000 */
[----:B------:R-:W1:Y:S02]  /*6730*/  @!P0 SYNCS.PHASECHK.TRANS64 P0, [R4+URZ+0x8], R11 ;  /* 0x0000080b040085a7 */ /* 0x000e6400080010ff */
[----:B-1----:R-:W-:Y:S05]  /*6740*/  @!P0 BRA `(.L_x_484) ;  /* 0xfffffffc00f08947 */ /* 0x002fea000383ffff */
[----:B------:R-:W-:Y:S05]  /*6750*/  BRA `(.L_x_485) ;  /* 0xffffffc4006c7947 */ /* 0x000fea000383ffff */
.L_x_413:
[----:B------:R-:W-:Y:S01]  /*6760*/  HFMA2 R10, -RZ, RZ, -0.0 , 0 ;  /* 0x80000000ff0a7431 */ /* 0x000fe200000001ff */
[----:B0-----:R-:W-:Y:S02]  /*6770*/  MOV R4, UR15 ;  /* 0x0000000f00047c02 */ /* 0x001fe40008000f00 */
[----:B------:R-:W-:-:S07]  /*6780*/  MOV R11, 0x80000000 ;  /* 0x80000000000b7802 */ /* 0x000fce0000000f00 */
.L_x_486:
[----:B0-----:R0:W1:Y:S02]  /*6790*/  SYNCS.PHASECHK.TRANS64.TRYWAIT P0, [R4+URZ+0x18], R11 ;  /* 0x0000180b040075a7 */ /* 0x00106400080011ff */
[----:B-1----:R-:W-:Y:S05]  /*67a0*/  @!P0 NANOSLEEP.SYNCS 0x989680 ;  /* 0x009896800000895d */ /* 0x002fea0003900000 */
[----:B------:R-:W1:Y:S02]  /*67b0*/  @!P0 SYNCS.PHASECHK.TRANS64 P0, [R4+URZ+0x18], R11 ;  /* 0x0000180b040085a7 */ /* 0x000e6400080010ff */
[----:B-1----:R-:W-:Y:S05]  /*67c0*/  @!P0 BRA `(.L_x_486) ;  /* 0xfffffffc00f08947 */ /* 0x002fea000383ffff */
[----:B------:R-:W-:Y:S05]  /*67d0*/  BRA `(.L_x_487) ;  /* 0xffffffc800a07947 */ /* 0x000fea000383ffff */
.L_x_415:
[----:B------:R-:W-:Y:S01]  /*67e0*/  HFMA2 R10, -RZ, RZ, -0.0 , 0 ;  /* 0x80000000ff0a7431 */ /* 0x000fe200000001ff */
[----:B01----:R-:W-:Y:S02]  /*67f0*/  MOV R4, UR15 ;  /* 0x0000000f00047c02 */ /* 0x003fe40008000f00 */
[----:B------:R-:W-:-:S07]  /*6800*/  MOV R11, 0x80000000 ;  /* 0x80000000000b7802 */ /* 0x000fce0000000f00 */
.L_x_488:
[----:B0-----:R0:W1:Y:S02]  /*6810*/  SYNCS.PHASECHK.TRANS64.TRYWAIT P0, [R4+URZ+0x28], R11 ;  /* 0x0000280b040075a7 */ /* 0x00106400080011ff */
[----:B-1----:R-:W-:Y:S05]  /*6820*/  @!P0 NANOSLEEP.SYNCS 0x989680 ;  /* 0x009896800000895d */ /* 0x002fea0003900000 */
[----:B------:R-:W1:Y:S02]  /*6830*/  @!P0 SYNCS.PHASECHK.TRANS64 P0, [R4+URZ+0x28], R11 ;  /* 0x0000280b040085a7 */ /* 0x000e6400080010ff */
[----:B-1----:R-:W-:Y:S05]  /*6840*/  @!P0 BRA `(.L_x_488) ;  /* 0xfffffffc00f08947 */ /* 0x002fea000383ffff */
[----:B------:R-:W-:Y:S05]  /*6850*/  BRA `(.L_x_489) ;  /* 0xffffffc800d87947 */ /* 0x000fea000383ffff */
.L_x_418:
[----:B------:R-:W-:Y:S01]  /*6860*/  HFMA2 R10, -RZ, RZ, -0.0 , 0 ;  /* 0x80000000ff0a7431 */ /* 0x000fe200000001ff */
[----:B------:R-:W-:Y:S02]  /*6870*/  MOV R4, UR15 ;  /* 0x0000000f00047c02 */ /* 0x000fe40008000f00 */
[----:B------:R-:W-:-:S07]  /*6880*/  MOV R11, 0x80000000 ;  /* 0x80000000000b7802 */ /* 0x000fce0000000f00 */
.L_x_490:
[----:B0-----:R0:W1:Y:S02]  /*6890*/  SYNCS.PHASECHK.TRANS64.TRYWAIT P0, [R4+URZ+0x48], R11 ;  /* 0x0000480b040075a7 */ /* 0x00106400080011ff */
[----:B-1----:R-:W-:Y:S05]  /*68a0*/  @!P0 NANOSLEEP.SYNCS 0x989680 ;  /* 0x009896800000895d */ /* 0x002fea0003900000 */
[----:B------:R-:W1:Y:S02]  /*68b0*/  @!P0 SYNCS.PHASECHK.TRANS64 P0, [R4+URZ+0x48], R11 ;  /* 0x0000480b040085a7 */ /* 0x000e6400080010ff */
[----:B-1----:R-:W-:Y:S05]  /*68c0*/  @!P0 BRA `(.L_x_490) ;  /* 0xfffffffc00f08947 */ /* 0x002fea000383ffff */
[----:B------:R-:W-:Y:S05]  /*68d0*/  BRA `(.L_x_491) ;  /* 0xffffffc800d47947 */ /* 0x000fea000383ffff */
.L_x_419:
[----:B------:R-:W-:Y:S01]  /*68e0*/  HFMA2 R4, -RZ, RZ, -0.0 , 0 ;  /* 0x80000000ff047431 */ /* 0x000fe200000001ff */
[----:B------:R-:W-:Y:S02]  /*68f0*/  MOV R3, UR15 ;  /* 0x0000000f00037c02 */ /* 0x000fe40008000f00 */
[----:B------:R-:W-:-:S07]  /*6900*/  MOV R5, 0x80000000 ;  /* 0x8000000000057802 */ /* 0x000fce0000000f00 */
.L_x_492:
[----:B0-----:R0:W1:Y:S02]  /*6910*/  SYNCS.PHASECHK.TRANS64.TRYWAIT P0, [R3+URZ+0x38], R5 ;  /* 0x00003805030075a7 */ /* 0x00106400080011ff */
[----:B-1----:R-:W-:Y:S05]  /*6920*/  @!P0 NANOSLEEP.SYNCS 0x989680 ;  /* 0x009896800000895d */ /* 0x002fea0003900000 */
[----:B------:R-:W1:Y:S02]  /*6930*/  @!P0 SYNCS.PHASECHK.TRANS64 P0, [R3+URZ+0x38], R5 ;  /* 0x00003805030085a7 */ /* 0x000e6400080010ff */
[----:B-1----:R-:W-:Y:S05]  /*6940*/  @!P0 BRA `(.L_x_492) ;  /* 0xfffffffc00f08947 */ /* 0x002fea000383ffff */
[----:B------:R-:W-:Y:S05]  /*6950*/  BRA `(.L_x_493) ;  /* 0xffffffc800c87947 */ /* 0x000fea000383ffff */
.L_x_420:
[----:B------:R-:W-:-:S07]  /*6960*/  MOV R3, UR15 ;  /* 0x0000000f00037c02 */ /* 0x000fce0008000f00 */
.L_x_494:
[----:B0-----:R0:W1:Y:S02]  /*6970*/  SYNCS.PHASECHK.TRANS64.TRYWAIT P0, [R3+URZ+0x8], RZ ;  /* 0x000008ff030075a7 */ /* 0x00106400080011ff */
[----:B-1----:R-:W-:Y:S05]  /*6980*/  @!P0 NANOSLEEP.SYNCS 0x989680 ;  /* 0x009896800000895d */ /* 0x002fea0003900000 */
[----:B------:R-:W1:Y:S02]  /*6990*/  @!P0 SYNCS.PHASECHK.TRANS64 P0, [R3+URZ+0x8], RZ ;  /* 0x000008ff030085a7 */ /* 0x000e6400080010ff */
[----:B-1----:R-:W-:Y:S05]  /*69a0*/  @!P0 BRA `(.L_x_494) ;  /* 0xfffffffc00f08947 */ /* 0x002fea000383ffff */
[----:B------:R-:W-:Y:S05]  /*69b0*/  BRA `(.L_x_495) ;  /* 0xffffffc800c47947 */ /* 0x000fea000383ffff */
.L_x_421:
[----:B------:R-:W-:-:S07]  /*69c0*/  MOV R3, UR15 ;  /* 0x0000000f00037c02 */ /* 0x000fce0008000f00 */
.L_x_496:
[----:B0-----:R0:W1:Y:S02]  /*69d0*/  SYNCS.PHASECHK.TRANS64.TRYWAIT P0, [R3+URZ+0x18], RZ ;  /* 0x000018ff030075a7 */ /* 0x00106400080011ff */
[----:B-1----:R-:W-:Y:S05]  /*69e0*/  @!P0 NANOSLEEP.SYNCS 0x989680 ;  /* 0x009896800000895d */ /* 0x002fea0003900000 */
[----:B------:R-:W1:Y:S02]  /*69f0*/  @!P0 SYNCS.PHASECHK.TRANS64 P0, [R3+URZ+0x18], RZ ;  /* 0x000018ff030085a7 */ /* 0x000e6400080010ff */
[----:B-1----:R-:W-:Y:S05]  /*6a00*/  @!P0 BRA `(.L_x_496) ;  /* 0xfffffffc00f08947 */ /* 0x002fea000383ffff */
[----:B------:R-:W-:Y:S05]  /*6a10*/  BRA `(.L_x_497) ;  /* 0xffffffc800c07947 */ /* 0x000fea000383ffff */
.L_x_423:
[----:B------:R-:W-:Y:S01]  /*6a20*/  HFMA2 R10, -RZ, RZ, -0.0 , 0 ;  /* 0x80000000ff0a7431 */ /* 0x000fe200000001ff */
[----:B01----:R-:W-:Y:S02]  /*6a30*/  MOV R4, UR15 ;  /* 0x0000000f00047c02 */ /* 0x003fe40008000f00 */
[----:B------:R-:W-:-:S07]  /*6a40*/  MOV R11, 0x80000000 ;  /* 0x80000000000b7802 */ /* 0x000fce0000000f00 */
.L_x_498:
[----:B0-----:R0:W1:Y:S02]  /*6a50*/  SYNCS.PHASECHK.TRANS64.TRYWAIT P0, [R4+URZ+0x48], R11 ;  /* 0x0000480b040075a7 */ /* 0x00106400080011ff */
[----:B-1----:R-:W-:Y:S05]  /*6a60*/  @!P0 NANOSLEEP.SYNCS 0x989680 ;  /* 0x009896800000895d */ /* 0x002fea0003900000 */
[----:B------:R-:W1:Y:S02]  /*6a70*/  @!P0 SYNCS.PHASECHK.TRANS64 P0, [R4+URZ+0x48], R11 ;  /* 0x0000480b040085a7 */ /* 0x000e6400080010ff */
[----:B-1----:R-:W-:Y:S05]  /*6a80*/  @!P0 BRA `(.L_x_498) ;  /* 0xfffffffc00f08947 */ /* 0x002fea000383ffff */
[----:B------:R-:W-:Y:S05]  /*6a90*/  BRA `(.L_x_499) ;  /* 0xffffffc800bc7947 */ /* 0x000fea000383ffff */
.L_x_424:
[----:B01----:R-:W-:Y:S01]  /*6aa0*/  HFMA2 R4, -RZ, RZ, -0.0 , 0 ;  /* 0x80000000ff047431 */ /* 0x003fe200000001ff */
[----:B------:R-:W-:Y:S02]  /*6ab0*/  MOV R3, UR15 ;  /* 0x0000000f00037c02 */ /* 0x000fe40008000f00 */
[----:B------:R-:W-:-:S07]  /*6ac0*/  MOV R5, 0x80000000 ;  /* 0x8000000000057802 */ /* 0x000fce0000000f00 */
.L_x_500:
[----:B0-----:R0:W1:Y:S02]  /*6ad0*/  SYNCS.PHASECHK.TRANS64.TRYWAIT P0, [R3+URZ+0x38], R5 ;  /* 0x00003805030075a7 */ /* 0x00106400080011ff */
[----:B-1----:R-:W-:Y:S05]  /*6ae0*/  @!P0 NANOSLEEP.SYNCS 0x989680 ;  /* 0x009896800000895d */ /* 0x002fea0003900000 */
[----:B------:R-:W1:Y:S02]  /*6af0*/  @!P0 SYNCS.PHASECHK.TRANS64 P0, [R3+URZ+0x38], R5 ;  /* 0x00003805030085a7 */ /* 0x000e6400080010ff */
[----:B-1----:R-:W-:Y:S05]  /*6b00*/  @!P0 BRA `(.L_x_500) ;  /* 0xfffffffc00f08947 */ /* 0x002fea000383ffff */
[----:B------:R-:W-:Y:S05]  /*6b10*/  BRA `(.L_x_501) ;  /* 0xffffffc800a47947 */ /* 0x000fea000383ffff */
.L_x_425:
[----:B0-----:R-:W-:-:S07]  /*6b20*/  MOV R3, UR15 ;  /* 0x0000000f00037c02 */ /* 0x001fce0008000f00 */
.L_x_502:
[----:B0-----:R0:W2:Y:S02]  /*6b30*/  SYNCS.PHASECHK.TRANS64.TRYWAIT P0, [R3+URZ+0x8], RZ ;  /* 0x000008ff030075a7 */ /* 0x0010a400080011ff */
[----:B--2---:R-:W-:Y:S05]  /*6b40*/  @!P0 NANOSLEEP.SYNCS 0x989680 ;  /* 0x009896800000895d */ /* 0x004fea0003900000 */
[----:B------:R-:W2:Y:S02]  /*6b50*/  @!P0 SYNCS.PHASECHK.TRANS64 P0, [R3+URZ+0x8], RZ ;  /* 0x000008ff030085a7 */ /* 0x000ea400080010ff */
[----:B--2---:R-:W-:Y:S05]  /*6b60*/  @!P0 BRA `(.L_x_502) ;  /* 0xfffffffc00f08947 */ /* 0x004fea000383ffff */
[----:B------:R-:W-:Y:S05]  /*6b70*/  BRA `(.L_x_503) ;  /* 0xffffffc800947947 */ /* 0x000fea000383ffff */
.L_x_426:
[----:B0-----:R-:W-:-:S07]  /*6b80*/  MOV R3, UR15 ;  /* 0x0000000f00037c02 */ /* 0x001fce0008000f00 */
.L_x_504:
[----:B0-----:R0:W2:Y:S02]  /*6b90*/  SYNCS.PHASECHK.TRANS64.TRYWAIT P0, [R3+URZ+0x18], RZ ;  /* 0x000018ff030075a7 */ /* 0x0010a400080011ff */
[----:B--2---:R-:W-:Y:S05]  /*6ba0*/  @!P0 NANOSLEEP.SYNCS 0x989680 ;  /* 0x009896800000895d */ /* 0x004fea0003900000 */
[----:B------:R-:W2:Y:S02]  /*6bb0*/  @!P0 SYNCS.PHASECHK.TRANS64 P0, [R3+URZ+0x18], RZ ;  /* 0x000018ff030085a7 */ /* 0x000ea400080010ff */
[----:B--2---:R-:W-:Y:S05]  /*6bc0*/  @!P0 BRA `(.L_x_504) ;  /* 0xfffffffc00f08947 */ /* 0x004fea000383ffff */
[----:B------:R-:W-:Y:S05]  /*6bd0*/  BRA `(.L_x_422) ;  /* 0xffffffc800847947 */ /* 0x000fea000383ffff */
.L_x_427:
[----:B01----:R-:W-:-:S07]  /*6be0*/  MOV R3, UR15 ;  /* 0x0000000f00037c02 */ /* 0x003fce0008000f00 */
.L_x_505:
[----:B0-----:R0:W1:Y:S02]  /*6bf0*/  SYNCS.PHASECHK.TRANS64.TRYWAIT P0, [R3+URZ+0x98], RZ ;  /* 0x000098ff030075a7 */ /* 0x00106400080011ff */
[----:B-1----:R-:W-:Y:S05]  /*6c00*/  @!P0 NANOSLEEP.SYNCS 0x989680 ;  /* 0x009896800000895d */ /* 0x002fea0003900000 */
[----:B------:R-:W1:Y:S02]  /*6c10*/  @!P0 SYNCS.PHASECHK.TRANS64 P0, [R3+URZ+0x98], RZ ;  /* 0x000098ff030085a7 */ /* 0x000e6400080010ff */
[----:B-1----:R-:W-:Y:S05]  /*6c20*/  @!P0 BRA `(.L_x_505) ;  /* 0xfffffffc00f08947 */ /* 0x002fea000383ffff */
[----:B------:R-:W-:Y:S05]  /*6c30*/  BRA `(.L_x_506) ;  /* 0xffffffc800787947 */ /* 0x000fea000383ffff */
.L_x_428:
[----:B01----:R-:W-:-:S07]  /*6c40*/  MOV R3, UR15 ;  /* 0x0000000f00037c02 */ /* 0x003fce0008000f00 */
.L_x_507:
[----:B0-----:R0:W1:Y:S02]  /*6c50*/  SYNCS.PHASECHK.TRANS64.TRYWAIT P0, [R3+URZ+0xa8], RZ ;  /* 0x0000a8ff030075a7 */ /* 0x00106400080011ff */
[----:B-1----:R-:W-:Y:S05]  /*6c60*/  @!P0 NANOSLEEP.SYNCS 0x989680 ;  /* 0x009896800000895d */ /* 0x002fea0003900000 */
[----:B------:R-:W1:Y:S02]  /*6c70*/  @!P0 SYNCS.PHASECHK.TRANS64 P0, [R3+URZ+0xa8], RZ ;  /* 0x0000a8ff030085a7 */ /* 0x000e6400080010ff */
[----:B-1----:R-:W-:Y:S05]  /*6c80*/  @!P0 BRA `(.L_x_507) ;  /* 0xfffffffc00f08947 */ /* 0x002fea000383ffff */
[----:B------:R-:W-:Y:S05]  /*6c90*/  BRA `(.L_x_384) ;  /* 0xffffffc800687947 */ /* 0x000fea000383ffff */
.L_x_431:
[----:B------:R-:W-:Y:S02]  /*6ca0*/  MOV R3, UR15 ;  /* 0x0000000f00037c02 */ /* 0x000fe40008000f00 */
[----:B------:R-:W-:Y:S02]  /*6cb0*/  MOV R10, 0x80000000 ;  /* 0x80000000000a7802 */ /* 0x000fe40000000f00 */
[----:B------:R-:W-:-:S07]  /*6cc0*/  MOV R11, 0x80000000 ;  /* 0x80000000000b7802 */ /* 0x000fce0000000f00 */
.L_x_508:
[----:B0-----:R0:W1:Y:S02]  /*6cd0*/  SYNCS.PHASECHK.TRANS64.TRYWAIT P0, [R3+URZ+0x78], R11 ;  /* 0x0000780b030075a7 */ /* 0x00106400080011ff */
[----:B-1----:R-:W-:Y:S05]  /*6ce0*/  @!P0 NANOSLEEP.SYNCS 0x989680 ;  /* 0x009896800000895d */ /* 0x002fea0003900000 */
[----:B------:R-:W1:Y:S02]  /*6cf0*/  @!P0 SYNCS.PHASECHK.TRANS64 P0, [R3+URZ+0x78], R11 ;  /* 0x0000780b030085a7 */ /* 0x000e6400080010ff */
[----:B-1----:R-:W-:Y:S05]  /*6d00*/  @!P0 BRA `(.L_x_508) ;  /* 0xfffffffc00f08947 */ /* 0x002fea000383ffff */
[----:B------:R-:W-:Y:S05]  /*6d10*/  BRA `(.L_x_509) ;  /* 0xffffffc800707947 */ /* 0x000fea000383ffff */
.L_x_432:
[----:B------:R-:W-:Y:S01]  /*6d20*/  HFMA2 R4, -RZ, RZ, -0.0 , 0 ;  /* 0x80000000ff047431 */ /* 0x000fe200000001ff */
[----:B0-----:R-:W-:Y:S02]  /*6d30*/  MOV R3, UR15 ;  /* 0x0000000f00037c02 */ /* 0x001fe40008000f00 */
[----:B------:R-:W-:-:S07]  /*6d40*/  MOV R5, 0x80000000 ;  /* 0x8000000000057802 */ /* 0x000fce0000000f00 */
.L_x_510:
[----:B0-----:R0:W1:Y:S02]  /*6d50*/  SYNCS.PHASECHK.TRANS64.TRYWAIT P0, [R3+URZ+0x58], R5 ;  /* 0x00005805030075a7 */ /* 0x00106400080011ff */
[----:B-1----:R-:W-:Y:S05]  /*6d60*/  @!P0 NANOSLEEP.SYNCS 0x989680 ;  /* 0x009896800000895d */ /* 0x002fea0003900000 */
[----:B------:R-:W1:Y:S02]  /*6d70*/  @!P0 SYNCS.PHASECHK.TRANS64 P0, [R3+URZ+0x58], R5 ;  /* 0x00005805030085a7 */ /* 0x000e6400080010ff */
[----:B-1----:R-:W-:Y:S05]  /*6d80*/  @!P0 BRA `(.L_x_510) ;  /* 0xfffffffc00f08947 */ /* 0x002fea000383ffff */
[----:B------:R-:W-:Y:S05]  /*6d90*/  BRA `(.L_x_511) ;  /* 0xffffffc800587947 */ /* 0x000fea000383ffff */
.L_x_433:
[----:B0-----:R-:W-:-:S07]  /*6da0*/  MOV R3, UR15 ;  /* 0x0000000f00037c02 */ /* 0x001fce0008000f00 */
.L_x_512:
[----:B0-----:R0:W1:Y:S02]  /*6db0*/  SYNCS.PHASECHK.TRANS64.TRYWAIT P0, [R3+URZ], RZ ;  /* 0x000000ff030075a7 */ /* 0x00106400080011ff */
[----:B-1----:R-:W-:Y:S05]  /*6dc0*/  @!P0 NANOSLEEP.SYNCS 0x989680 ;  /* 0x009896800000895d */ /* 0x002fea0003900000 */
[----:B------:R-:W1:Y:S02]  /*6dd0*/  @!P0 SYNCS.PHASECHK.TRANS64 P0, [R3+URZ], RZ ;  /* 0x000000ff030085a7 */ /* 0x000e6400080010ff */
[----:B-1----:R-:W-:Y:S05]  /*6de0*/  @!P0 BRA `(.L_x_512) ;  /* 0xfffffffc00f08947 */ /* 0x002fea000383ffff */
[----:B------:R-:W-:Y:S05]  /*6df0*/  BRA `(.L_x_513) ;  /* 0xffffffc800487947 */ /* 0x000fea000383ffff */
.L_x_434:
[----:B------:R-:W-:-:S07]  /*6e00*/  MOV R3, UR15 ;  /* 0x0000000f00037c02 */ /* 0x000fce0008000f00 */
.L_x_514:
[----:B0-----:R0:W1:Y:S02]  /*6e10*/  SYNCS.PHASECHK.TRANS64.TRYWAIT P0, [R3+URZ+0x20], RZ ;  /* 0x000020ff030075a7 */ /* 0x00106400080011ff */
[----:B-1----:R-:W-:Y:S05]  /*6e20*/  @!P0 NANOSLEEP.SYNCS 0x989680 ;  /* 0x009896800000895d */ /* 0x002fea0003900000 */
[----:B------:R-:W1:Y:S02]  /*6e30*/  @!P0 SYNCS.PHASECHK.TRANS64 P0, [R3+URZ+0x20], RZ ;  /* 0x000020ff030085a7 */ /* 0x000e6400080010ff */
[----:B-1----:R-:W-:Y:S05]  /*6e40*/  @!P0 BRA `(.L_x_514) ;  /* 0xfffffffc00f08947 */ /* 0x002fea000383ffff */
[----:B------:R-:W-:Y:S05]  /*6e50*/  BRA `(.L_x_515) ;  /* 0xffffffc800987947 */ /* 0x000fea000383ffff */
.L_x_436:
[----:B------:R-:W-:Y:S02]  /*6e60*/  MOV R3, UR8 ;  /* 0x0000000800037c02 */ /* 0x000fe40008000f00 */
[----:B------:R-:W-:Y:S02]  /*6e70*/  MOV R4, 0x80000000 ;  /* 0x8000000000047802 */ /* 0x000fe40000000f00 */
[----:B------:R-:W-:-:S07]  /*6e80*/  MOV R5, 0x80000000 ;  /* 0x8000000000057802 */ /* 0x000fce0000000f00 */
.L_x_516:
[----:B0-----:R0:W1:Y:S02]  /*6e90*/  SYNCS.PHASECHK.TRANS64.TRYWAIT P0, [R3+URZ+0x68], R5 ;  /* 0x00006805030075a7 */ /* 0x00106400080011ff */
[----:B-1----:R-:W-:Y:S05]  /*6ea0*/  @!P0 NANOSLEEP.SYNCS 0x989680 ;  /* 0x009896800000895d */ /* 0x002fea0003900000 */
[----:B------:R-:W1:Y:S02]  /*6eb0*/  @!P0 SYNCS.PHASECHK.TRANS64 P0, [R3+URZ+0x68], R5 ;  /* 0x00006805030085a7 */ /* 0x000e6400080010ff */
[----:B-1----:R-:W-:Y:S05]  /*6ec0*/  @!P0 BRA `(.L_x_516) ;  /* 0xfffffffc00f08947 */ /* 0x002fea000383ffff */
[----:B------:R-:W-:Y:S05]  /*6ed0*/  BRA `(.L_x_517) ;  /* 0xffffffd0003c7947 */ /* 0x000fea000383ffff */
.L_x_437:
[----:B0-----:R-:W-:-:S07]  /*6ee0*/  MOV R3, UR8 ;  /* 0x0000000800037c02 */ /* 0x001fce0008000f00 */
.L_x_518:
[----:B0-----:R0:W1:Y:S02]  /*6ef0*/  SYNCS.PHASECHK.TRANS64.TRYWAIT P0, [R3+URZ+0x10], RZ ;  /* 0x000010ff030075a7 */ /* 0x00106400080011ff */
[----:B-1----:R-:W-:Y:S05]  /*6f00*/  @!P0 NANOSLEEP.SYNCS 0x989680 ;  /* 0x009896800000895d */ /* 0x002fea0003900000 */
[----:B------:R-:W1:Y:S02]  /*6f10*/  @!P0 SYNCS.PHASECHK.TRANS64 P0, [R3+URZ+0x10], RZ ;  /* 0x000010ff030085a7 */ /* 0x000e6400080010ff */
[----:B-1----:R-:W-:Y:S05]  /*6f20*/  @!P0 BRA `(.L_x_518) ;  /* 0xfffffffc00f08947 */ /* 0x002fea000383ffff */
[----:B------:R-:W-:Y:S05]  /*6f30*/  BRA `(.L_x_519) ;  /* 0xffffffd0002c7947 */ /* 0x000fea000383ffff */
.L_x_438:
[----:B------:R-:W-:-:S07]  /*6f40*/  MOV R3, UR8 ;  /* 0x0000000800037c02 */ /* 0x000fce0008000f00 */
.L_x_520:
[----:B0-----:R0:W1:Y:S02]  /*6f50*/  SYNCS.PHASECHK.TRANS64.TRYWAIT P0, [R3+URZ+0x40], RZ ;  /* 0x000040ff030075a7 */ /* 0x00106400080011ff */
[----:B-1----:R-:W-:Y:S05]  /*6f60*/  @!P0 NANOSLEEP.SYNCS 0x989680 ;  /* 0x009896800000895d */ /* 0x002fea0003900000 */
[----:B------:R-:W1:Y:S02]  /*6f70*/  @!P0 SYNCS.PHASECHK.TRANS64 P0, [R3+URZ+0x40], RZ ;  /* 0x000040ff030085a7 */ /* 0x000e6400080010ff */
[----:B-1----:R-:W-:Y:S05]  /*6f80*/  @!P0 BRA `(.L_x_520) ;  /* 0xfffffffc00f08947 */ /* 0x002fea000383ffff */
[----:B------:R-:W-:Y:S05]  /*6f90*/  BRA `(.L_x_521) ;  /* 0xffffffd000847947 */ /* 0x000fea000383ffff */
.L_x_440:
[----:B------:R-:W-:-:S07]  /*6fa0*/  MOV R3, UR15 ;  /* 0x0000000f00037c02 */ /* 0x000fce0008000f00 */
.L_x_522:
[----:B0-----:R0:W1:Y:S02]  /*6fb0*/  SYNCS.PHASECHK.TRANS64.TRYWAIT P0, [R3+URZ+0x80], RZ ;  /* 0x000080ff030075a7 */ /* 0x00106400080011ff */
[----:B-1----:R-:W-:Y:S05]  /*6fc0*/  @!P0 NANOSLEEP.SYNCS 0x989680 ;  /* 0x009896800000895d */ /* 0x002fea0003900000 */
[----:B------:R-:W1:Y:S02]  /*6fd0*/  @!P0 SYNCS.PHASECHK.TRANS64 P0, [R3+URZ+0x80], RZ ;  /* 0x000080ff030085a7 */ /* 0x000e6400080010ff */
[----:B-1----:R-:W-:Y:S05]  /*6fe0*/  @!P0 BRA `(.L_x_522) ;  /* 0xfffffffc00f08947 */ /* 0x002fea000383ffff */
[----:B------:R-:W-:Y:S05]  /*6ff0*/  BRA `(.L_x_523) ;  /* 0xffffffd800107947 */ /* 0x000fea000383ffff */
.L_x_441:
[----:B------:R-:W-:-:S07]  /*7000*/  MOV R3, UR15 ;  /* 0x0000000f00037c02 */ /* 0x000fce0008000f00 */
.L_x_524:
[----:B0-----:R0:W1:Y:S02]  /*7010*/  SYNCS.PHASECHK.TRANS64.TRYWAIT P0, [R3+URZ+0x30], RZ ;  /* 0x000030ff030075a7 */ /* 0x00106400080011ff */
[----:B-1----:R-:W-:Y:S05]  /*7020*/  @!P0 NANOSLEEP.SYNCS 0x989680 ;  /* 0x009896800000895d */ /* 0x002fea0003900000 */
[----:B------:R-:W1:Y:S02]  /*7030*/  @!P0 SYNCS.PHASECHK.TRANS64 P0, [R3+URZ+0x30], RZ ;  /* 0x000030ff030085a7 */ /* 0x000e6400080010ff */
[----:B-1----:R-:W-:Y:S05]  /*7040*/  @!P0 BRA `(.L_x_524) ;  /* 0xfffffffc00f08947 */ /* 0x002fea000383ffff */
[----:B------:R-:W-:Y:S05]  /*7050*/  BRA `(.L_x_525) ;  /* 0xffffffdc00107947 */ /* 0x000fea000383ffff */
.L_x_442:
[----:B------:R-:W-:Y:S02]  /*7060*/  MOV R3, UR15 ;  /* 0x0000000f00037c02 */ /* 0x000fe40008000f00 */
[----:B------:R-:W-:-:S07]  /*7070*/  MOV R5, R4 ;  /* 0x0000000400057202 */ /* 0x000fce0000000f00 */
.L_x_526:
[----:B0-----:R0:W1:Y:S02]  /*7080*/  SYNCS.PHASECHK.TRANS64.TRYWAIT P0, [R3+URZ+0x58], R5 ;  /* 0x00005805030075a7 */ /* 0x00106400080011ff */
[----:B-1----:R-:W-:Y:S05]  /*7090*/  @!P0 NANOSLEEP.SYNCS 0x989680 ;  /* 0x009896800000895d */ /* 0x002fea0003900000 */
[----:B------:R-:W1:Y:S02]  /*70a0*/  @!P0 SYNCS.PHASECHK.TRANS64 P0, [R3+URZ+0x58], R5 ;  /* 0x00005805030085a7 */ /* 0x000e6400080010ff */
[----:B-1----:R-:W-:Y:S05]  /*70b0*/  @!P0 BRA `(.L_x_526) ;  /* 0xfffffffc00f08947 */ /* 0x002fea000383ffff */
[----:B------:R-:W-:Y:S05]  /*70c0*/  BRA `(.L_x_527) ;  /* 0xffffffdc003c7947 */ /* 0x000fea000383ffff */
.L_x_443:
[----:B------:R-:W-:Y:S02]  /*70d0*/  MOV R3, UR15 ;  /* 0x0000000f00037c02 */ /* 0x000fe40008000f00 */
[-C--:B------:R-:W-:Y:S02]  /*70e0*/  MOV R8, R4.reuse ;  /* 0x0000000400087202 */ /* 0x080fe40000000f00 */
[----:B------:R-:W-:-:S07]  /*70f0*/  MOV R9, R4 ;  /* 0x0000000400097202 */ /* 0x000fce0000000f00 */
.L_x_528:
[----:B0-----:R0:W1:Y:S02]  /*7100*/  SYNCS.PHASECHK.TRANS64.TRYWAIT P0, [R3+URZ+0x68], R9 ;  /* 0x00006809030075a7 */ /* 0x00106400080011ff */
[----:B-1----:R-:W-:Y:S05]  /*7110*/  @!P0 NANOSLEEP.SYNCS 0x989680 ;  /* 0x009896800000895d */ /* 0x002fea0003900000 */
[----:B------:R-:W1:Y:S02]  /*7120*/  @!P0 SYNCS.PHASECHK.TRANS64 P0, [R3+URZ+0x68], R9 ;  /* 0x00006809030085a7 */ /* 0x000e6400080010ff */
[----:B-1----:R-:W-:Y:S05]  /*7130*/  @!P0 BRA `(.L_x_528) ;  /* 0xfffffffc00f08947 */ /* 0x002fea000383ffff */
[----:B------:R-:W-:Y:S05]  /*7140*/  BRA `(.L_x_529) ;  /* 0xffffffdc00247947 */ /* 0x000fea000383ffff */
.L_x_444:
[----:B------:R-:W-:Y:S02]  /*7150*/  MOV R3, UR15 ;  /* 0x0000000f00037c02 */ /* 0x000fe40008000f00 */
[----:B------:R-:W-:-:S07]  /*7160*/  MOV R5, R4 ;  /* 0x0000000400057202 */ /* 0x000fce0000000f00 */
.L_x_530:
[----:B0-----:R0:W1:Y:S02]  /*7170*/  SYNCS.PHASECHK.TRANS64.TRYWAIT P0, [R3+URZ+0x78], R5 ;  /* 0x00007805030075a7 */ /* 0x00106400080011ff */
[----:B-1----:R-:W-:Y:S05]  /*7180*/  @!P0 NANOSLEEP.SYNCS 0x989680 ;  /* 0x009896800000895d */ /* 0x002fea0003900000 */
[----:B------:R-:W1:Y:S02]  /*7190*/  @!P0 SYNCS.PHASECHK.TRANS64 P0, [R3+URZ+0x78], R5 ;  /* 0x00007805030085a7 */ /* 0x000e6400080010ff */
[----:B-1----:R-:W-:Y:S05]  /*71a0*/  @!P0 BRA `(.L_x_530) ;  /* 0xfffffffc00f08947 */ /* 0x002fea000383ffff */
[----:B------:R-:W-:Y:S05]  /*71b0*/  BRA `(.L_x_429) ;  /* 0xffffffdc00107947 */ /* 0x000fea000383ffff */
.L_x_448:
[----:B0-----:R0:W1:Y:S02]  /*71c0*/  SYNCS.PHASECHK.TRANS64.TRYWAIT P0, [R4+URZ+0x90], RZ ;  /* 0x000090ff040075a7 */ /* 0x00106400080011ff */
[----:B-1----:R-:W-:Y:S05]  /*71d0*/  @!P0 NANOSLEEP.SYNCS 0x989680 ;  /* 0x009896800000895d */ /* 0x002fea0003900000 */
[----:B------:R-:W1:Y:S02]  /*71e0*/  @!P0 SYNCS.PHASECHK.TRANS64 P0, [R4+URZ+0x90], RZ ;  /* 0x000090ff040085a7 */ /* 0x000e6400080010ff */
[----:B-1----:R-:W-:Y:S05]  /*71f0*/  @!P0 BRA `(.L_x_448) ;  /* 0xfffffffc00f08947 */ /* 0x002fea000383ffff */
[----:B------:R-:W-:Y:S05]  /*7200*/  BRA `(.L_x_531) ;  /* 0xffffffdc00287947 */ /* 0x000fea000383ffff */
.L_x_449:
[----:B-1----:R1:W0:Y:S02]  /*7210*/  SYNCS.PHASECHK.TRANS64.TRYWAIT P0, [R4+URZ+0xa0], RZ ;  /* 0x0000a0ff040075a7 */ /* 0x00222400080011ff */
[----:B0-----:R-:W-:Y:S05]  /*7220*/  @!P0 NANOSLEEP.SYNCS 0x989680 ;  /* 0x009896800000895d */ /* 0x001fea0003900000 */
[----:B------:R-:W0:Y:S02]  /*7230*/  @!P0 SYNCS.PHASECHK.TRANS64 P0, [R4+URZ+0xa0], RZ ;  /* 0x0000a0ff040085a7 */ /* 0x000e2400080010ff */
[----:B0-----:R-:W-:Y:S05]  /*7240*/  @!P0 BRA `(.L_x_449) ;  /* 0xfffffffc00f08947 */ /* 0x001fea000383ffff */
[----:B------:R-:W-:Y:S05]  /*7250*/  BRA `(.L_x_532) ;  /* 0xffffffdc00207947 */ /* 0x000fea000383ffff */
.L_x_450:
[----:B------:R-:W-:Y:S02]  /*7260*/  MOV R3, UR15 ;  /* 0x0000000f00037c02 */ /* 0x000fe40008000f00 */
[----:B------:R-:W-:Y:S02]  /*7270*/  MOV R4, 0x80000000 ;  /* 0x8000000000047802 */ /* 0x000fe40000000f00 */
[----:B------:R-:W-:-:S07]  /*7280*/  MOV R5, 0x80000000 ;  /* 0x8000000000057802 */ /* 0x000fce0000000f00 */
.L_x_533:
[----:B0-----:R0:W1:Y:S02]  /*7290*/  SYNCS.PHASECHK.TRANS64.TRYWAIT P0, [R3+URZ+0x88], R5 ;  /* 0x00008805030075a7 */ /* 0x00106400080011ff */
[----:B-1----:R-:W-:Y:S05]  /*72a0*/  @!P0 NANOSLEEP.SYNCS 0x989680 ;  /* 0x009896800000895d */ /* 0x002fea0003900000 */
[----:B------:R-:W1:Y:S02]  /*72b0*/  @!P0 SYNCS.PHASECHK.TRANS64 P0, [R3+URZ+0x88], R5 ;  /* 0x00008805030085a7 */ /* 0x000e6400080010ff */
[----:B-1----:R-:W-:Y:S05]  /*72c0*/  @!P0 BRA `(.L_x_533) ;  /* 0xfffffffc00f08947 */ /* 0x002fea000383ffff */
[----:B------:R-:W-:Y:S05]  /*72d0*/  BRA `(.L_x_445) ;  /* 0xffffffdc00247947 */ /* 0x000fea000383ffff */
.L_x_452:
[----:B------:R-:W-:-:S07]  /*72e0*/  MOV R4, UR15 ;  /* 0x0000000f00047c02 */ /* 0x000fce0008000f00 */
.L_x_534:
[----:B-1----:R1:W4:Y:S02]  /*72f0*/  SYNCS.PHASECHK.TRANS64.TRYWAIT P2, [R4+URZ+0x70], RZ ;  /* 0x000070ff040075a7 */ /* 0x00232400080411ff */
[----:B----4-:R-:W-:Y:S05]  /*7300*/  @!P2 NANOSLEEP.SYNCS 0x989680 ;  /* 0x009896800000a95d */ /* 0x010fea0003900000 */
[----:B------:R-:W4:Y:S02]  /*7310*/  @!P2 SYNCS.PHASECHK.TRANS64 P2, [R4+URZ+0x70], RZ ;  /* 0x000070ff0400a5a7 */ /* 0x000f2400080410ff */
[----:B----4-:R-:W-:Y:S05]  /*7320*/  @!P2 BRA `(.L_x_534) ;  /* 0xfffffffc00f0a947 */ /* 0x010fea000383ffff */
[----:B------:R-:W-:Y:S05]  /*7330*/  BRA `(.L_x_535) ;  /* 0xffffffdc00947947 */ /* 0x000fea000383ffff */
.L_x_474:
[----:B------:R-:W-:-:S07]  /*7340*/  MOV R3, UR15 ;  /* 0x0000000f00037c02 */ /* 0x000fce0008000f00 */
.L_x_536:
[----:B-1----:R1:W3:Y:S02]  /*7350*/  SYNCS.PHASECHK.TRANS64.TRYWAIT P0, [R3+URZ+0xb0], RZ ;  /* 0x0000b0ff030075a7 */ /* 0x0022e400080011ff */
[----:B---3--:R-:W-:Y:S05]  /*7360*/  @!P0 NANOSLEEP.SYNCS 0x989680 ;  /* 0x009896800000895d */ /* 0x008fea0003900000 */
[----:B------:R-:W3:Y:S02]  /*7370*/  @!P0 SYNCS.PHASECHK.TRANS64 P0, [R3+URZ+0xb0], RZ ;  /* 0x0000b0ff030085a7 */ /* 0x000ee400080010ff */
[----:B---3--:R-:W-:Y:S05]  /*7380*/  @!P0 BRA `(.L_x_536) ;  /* 0xfffffffc00f08947 */ /* 0x008fea000383ffff */
[----:B------:R-:W-:Y:S05]  /*7390*/  BRA `(.L_x_537) ;  /* 0xffffffec00c47947 */ /* 0x000fea000383ffff */
        .weak           $__internal_4_$__cuda_sm10x_tcgen05_guardrail_trap_col_being_dealloced_not_returned_by_alloc
        .type           $__internal_4_$__cuda_sm10x_tcgen05_guardrail_trap_col_being_dealloced_not_returned_by_alloc,@function
        .size           $__internal_4_$__cuda_sm10x_tcgen05_guardrail_trap_col_being_dealloced_not_returned_by_alloc,($__internal_5_$__cuda_sm10x_tcgen05_guardrail_trap_phase_invalid_during_alloc - $__internal_4_$__cuda_sm10x_tcgen05_guardrail_trap_col_being_dealloced_not_returned_by_alloc)
$__internal_4_$__cuda_sm10x_tcgen05_guardrail_trap_col_being_dealloced_not_returned_by_alloc:
[----:B------:R-:W-:Y:S05]  /*73a0*/  BPT.TRAP 0x1 ;  /* 0x000000040000795c */ /* 0x000fea0000300000 */
[----:B------:R-:W-:-:S04]  /*73b0*/  HFMA2 R3, -RZ, RZ, 0, 0 ;  /* 0x00000000ff037431 */ /* 0x000fc800000001ff */
[----:B------:R-:W-:Y:S05]  /*73c0*/  RET.REL.NODEC R2 `(kernel_cutlass_kernel_cudnnsdpabwdfmha_dq_d256_sm100BlackwellFusedAttentionDQKernel_object_at_____Int32_Int32_Int32_TiledMMA_ThrLayoutVMNK21111000_PermutationMNK____MMAAtom_ThrID21_ShapeM_1) ;  /* 0xffffff8c020c7950 */ /* 0x000fea0003c3ffff */
        .weak           $__internal_5_$__cuda_sm10x_tcgen05_guardrail_trap_phase_invalid_during_alloc
        .type           $__internal_5_$__cuda_sm10x_tcgen05_guardrail_trap_phase_invalid_during_alloc,@function
        .size           $__internal_5_$__cuda_sm10x_tcgen05_guardrail_trap_phase_invalid_during_alloc,($__internal_6_$__cuda_sm10x_tcgen05_guardrail_trap_unallocated_columns_being_dealloced - $__internal_5_$__cuda_sm10x_tcgen05_guardrail_trap_phase_invalid_during_alloc)
$__internal_5_$__cuda_sm10x_tcgen05_guardrail_trap_phase_invalid_during_alloc:
[----:B------:R-:W-:Y:S05]  /*73d0*/  BPT.TRAP 0x1 ;  /* 0x000000040000795c */ /* 0x000fea0000300000 */
[----:B------:R-:W-:-:S04]  /*73e0*/  MOV R5, 0x0 ;  /* 0x0000000000057802 */ /* 0x000fc80000000f00 */
[----:B------:R-:W-:Y:S05]  /*73f0*/  RET.REL.NODEC R4 `(kernel_cutlass_kernel_cudnnsdpabwdfmha_dq_d256_sm100BlackwellFusedAttentionDQKernel_object_at_____Int32_Int32_Int32_TiledMMA_ThrLayoutVMNK21111000_PermutationMNK____MMAAtom_ThrID21_ShapeM_1) ;  /* 0xffffff8c04007950 */ /* 0x000fea0003c3ffff */
        .weak           $__internal_6_$__cuda_sm10x_tcgen05_guardrail_trap_unallocated_columns_being_dealloced
        .type           $__internal_6_$__cuda_sm10x_tcgen05_guardrail_trap_unallocated_columns_being_dealloced,@function
        .size           $__internal_6_$__cuda_sm10x_tcgen05_guardrail_trap_unallocated_columns_being_dealloced,(.L_x_548 - $__internal_6_$__cuda_sm10x_tcgen05_guardrail_trap_unallocated_columns_being_dealloced)
$__internal_6_$__cuda_sm10x_tcgen05_guardrail_trap_unallocated_columns_being_dealloced:
[----:B------:R-:W-:Y:S05]  /*7400*/  BPT.TRAP 0x1 ;  /* 0x000000040000795c */ /* 0x000fea0000300000 */
[----:B------:R-:W-:-:S04]  /*7410*/  HFMA2 R3, -RZ, RZ, 0, 0 ;  /* 0x00000000ff037431 */ /* 0x000fc800000001ff */
[----:B------:R-:W-:Y:S05]  /*7420*/  RET.REL.NODEC R2 `(kernel_cutlass_kernel_cudnnsdpabwdfmha_dq_d256_sm100BlackwellFusedAttentionDQKernel_object_at_____Int32_Int32_Int32_TiledMMA_ThrLayoutVMNK21111000_PermutationMNK____MMAAtom_ThrID21_ShapeM_1) ;  /* 0xffffff8802f47950 */ /* 0x000fea0003c3ffff */
.L_x_538:
        /* <DEDUP_REMOVED lines=13> */
.L_x_548:


//--------------------- .text.kernel_cutlass_sum_OdO_cudnnsdpabwdfmha_backward_sm100_2kernelBlackwellFusedMultiHeadAttentionBackward_object_at__tensorptrf16gmemalign64o409625620481256div64_tensorptrf16gmemalign64o4096_0 --------------------------
	.section	.text.kernel_cutlass_sum_OdO_cudnnsdpabwdfmha_backward_sm100_2kernelBlackwellFusedMultiHeadAttentionBackward_object_at__tensorptrf16gmemalign64o409625620481256div64_tensorptrf16gmemalign64o4096_0,"ax",@progbits
	.align	128
        .global         kernel_cutlass_sum_OdO_cudnnsdpabwdfmha_backward_sm100_2kernelBlackwellFusedMultiHeadAttentionBackward_object_at__tensorptrf16gmemalign64o409625620481256div64_tensorptrf16gmemalign64o4096_0
        .type           kernel_cutlass_sum_OdO_cudnnsdpabwdfmha_backward_sm100_2kernelBlackwellFusedMultiHeadAttentionBackward_object_at__tensorptrf16gmemalign64o409625620481256div64_tensorptrf16gmemalign64o4096_0,@function
        .size           kernel_cutlass_sum_OdO_cudnnsdpabwdfmha_backward_sm100_2kernelBlackwellFusedMultiHeadAttentionBackward_object_at__tensorptrf16gmemalign64o409625620481256div64_tensorptrf16gmemalign64o4096_0,(.L_x_551 - kernel_cutlass_sum_OdO_cudnnsdpabwdfmha_backward_sm100_2kernelBlackwellFusedMultiHeadAttentionBackward_object_at__tensorptrf16gmemalign64o409625620481256div64_tensorptrf16gmemalign64o4096_0)
        .other          kernel_cutlass_sum_OdO_cudnnsdpabwdfmha_backward_sm100_2kernelBlackwellFusedMultiHeadAttentionBackward_object_at__tensorptrf16gmemalign64o409625620481256div64_tensorptrf16gmemalign64o4096_0,@"STO_CUDA_ENTRY STV_DEFAULT"
kernel_cutlass_sum_OdO_cudnnsdpabwdfmha_backward_sm100_2kernelBlackwellFusedMultiHeadAttentionBackward_object_at__tensorptrf16gmemalign64o409625620481256div64_tensorptrf16gmemalign64o4096_0:
.text.kernel_cutlass_sum_OdO_cudnnsdpabwdfmha_backward_sm100_2kernelBlackwellFusedMultiHeadAttentionBackward_object_at__tensorptrf16gmemalign64o409625620481256div64_tensorptrf16gmemalign64o4096_0:
[----:B------:R-:W0:Y:S01]  /*0000*/  LDC R1, c[0x0][0x37c] ;  /* 0x0000df00ff017b82 */ /* 0x000e220000000800 */
[----:B------:R-:W1:Y:S02]  /*0010*/  S2R R0, SR_TID.Y ;  /* 0x0000000000007919 */ /* 0x000e640000002200 */
[----:B-1----:R-:W-:-:S13]  /*0020*/  ISETP.GT.U32.AND P0, PT, R0, 0xf, PT ;  /* 0x0000000f0000780c */ /* 0x002fda0003f04070 */
[----:B------:R-:W-:Y:S05]  /*0030*/  @P0 EXIT ;  /* 0x000000000000094d */ /* 0x000fea0003800000 */
[----:B------:R-:W1:Y:S01]  /*0040*/  S2R R17, SR_CTAID.X ;  /* 0x0000000000117919 */ /* 0x000e620000002500 */
[----:B------:R-:W2:Y:S01]  /*0050*/  LDCU UR4, c[0x0][0x420] ;  /* 0x00008400ff0477ac */ /* 0x000ea20008000800 */
[----:B-1----:R-:W-:-:S04]  /*0060*/  LEA R17, R17, R0, 0x4 ;  /* 0x0000000011117211 */ /* 0x002fc800078e20ff */
[----:B--2---:R-:W-:-:S13]  /*0070*/  ISETP.GE.AND P0, PT, R17, UR4, PT ;  /* 0x0000000411007c0c */ /* 0x004fda000bf06270 */
[----:B------:R-:W-:Y:S05]  /*0080*/  @P0 EXIT ;  /* 0x000000000000094d */ /* 0x000fea0003800000 */
[----:B------:R-:W1:Y:S01]  /*0090*/  LDC R0, c[0x0][0x3a8] ;  /* 0x0000ea00ff007b82 */ /* 0x000e620000000800 */
[----:B------:R-:W2:Y:S01]  /*00a0*/  S2R R13, SR_CTAID.Y ;  /* 0x00000000000d7919 */ /* 0x000ea20000002600 */
[----:B------:R-:W3:Y:S01]  /*00b0*/  LDCU UR9, c[0x0][0x394] ;  /* 0x00007280ff0977ac */ /* 0x000ee20008000800 */
[----:B------:R-:W-:Y:S01]  /*00c0*/  BSSY.RECONVERGENT B0, `(.L_x_539) ;  /* 0x0000061000007945 */ /* 0x000fe20003800200 */
[----:B------:R-:W4:Y:S01]  /*00d0*/  S2R R12, SR_CTAID.Z ;  /* 0x00000000000c7919 */ /* 0x000f220000002700 */
[----:B------:R-:W5:Y:S03]  /*00e0*/  LDCU UR8, c[0x0][0x3b4] ;  /* 0x00007680ff0877ac */ /* 0x000f660008000800 */
[----:B------:R-:W0:Y:S01]  /*00f0*/  LDC R2, c[0x0][0x388] ;  /* 0x0000e200ff027b82 */ /* 0x000e220000000800 */
[----:B------:R-:W4:Y:S01]  /*0100*/  LDCU UR5, c[0x0][0x398] ;  /* 0x00007300ff0577ac */ /* 0x000f220008000800 */
[----:B------:R-:W0:Y:S01]  /*0110*/  LDCU UR4, c[0x0][0x3b8] ;  /* 0x00007700ff0477ac */ /* 0x000e220008000800 */
[----:B------:R-:W0:Y:S01]  /*0120*/  LDCU.64 UR6, c[0x0][0x380] ;  /* 0x00007000ff0677ac */ /* 0x000e220008000a00 */
[----:B-1----:R-:W-:-:S04]  /*0130*/  IABS R4, R0 ;  /* 0x0000000000047213 */ /* 0x002fc80000000000 */
[----:B------:R-:W1:Y:S01]  /*0140*/  I2F.RP R5, R4 ;  /* 0x0000000400057306 */ /* 0x000e620000209400 */
[----:B0-----:R-:W-:Y:S02]  /*0150*/  IABS R7, R2 ;  /* 0x0000000200077213 */ /* 0x001fe40000000000 */
[----:B--2---:R-:W-:-:S05]  /*0160*/  IABS R10, R13 ;  /* 0x0000000d000a7213 */ /* 0x004fca0000000000 */
[----:B------:R-:W0:Y:S08]  /*0170*/  I2F.RP R11, R7 ;  /* 0x00000007000b7306 */ /* 0x000e300000209400 */
[----:B-1----:R-:W1:Y:S08]  /*0180*/  MUFU.RCP R8, R5 ;  /* 0x0000000500087308 */ /* 0x002e700000001000 */
[----:B0-----:R-:W0:Y:S01]  /*0190*/  MUFU.RCP R14, R11 ;  /* 0x0000000b000e7308 */ /* 0x001e220000001000 */
[----:B-1----:R-:W-:-:S07]  /*01a0*/  IADD3 R8, PT, PT, R8, 0xffffffe, RZ ;  /* 0x0ffffffe08087810 */ /* 0x002fce0007ffe0ff */
[----:B------:R1:W2:Y:S01]  /*01b0*/  F2I.FTZ.U32.TRUNC.NTZ R9, R8 ;  /* 0x0000000800097305 */ /* 0x0002a2000021f000 */
[----:B0-----:R-:W-:Y:S01]  /*01c0*/  VIADD R14, R14, 0xffffffe ;  /* 0x0ffffffe0e0e7836 */ /* 0x001fe20000000000 */
[----:B------:R-:W0:Y:S06]  /*01d0*/  S2R R11, SR_TID.X ;  /* 0x00000000000b7919 */ /* 0x000e2c0000002100 */
[----:B------:R-:W3:Y:S01]  /*01e0*/  F2I.FTZ.U32.TRUNC.NTZ R15, R14 ;  /* 0x0000000e000f7305 */ /* 0x000ee2000021f000 */
[----:B-1----:R-:W-:Y:S01]  /*01f0*/  HFMA2 R8, -RZ, RZ, 0, 0 ;  /* 0x00000000ff087431 */ /* 0x002fe200000001ff */
[----:B--2---:R-:W-:-:S05]  /*0200*/  IADD3 R3, PT, PT, RZ, -R9, RZ ;  /* 0x80000009ff037210 */ /* 0x004fca0007ffe0ff */
[----:B------:R-:W-:Y:S02]  /*0210*/  IMAD R3, R3, R4, RZ ;  /* 0x0000000403037224 */ /* 0x000fe400078e02ff */
[----:B---3--:R-:W-:Y:S02]  /*0220*/  IMAD.MOV R6, RZ, RZ, -R15 ;  /* 0x000000ffff067224 */ /* 0x008fe400078e0a0f */
[----:B------:R-:W-:Y:S02]  /*0230*/  IMAD.MOV.U32 R14, RZ, RZ, RZ ;  /* 0x000000ffff0e7224 */ /* 0x000fe400078e00ff */
[----:B------:R-:W-:Y:S02]  /*0240*/  IMAD R5, R6, R7, RZ ;  /* 0x0000000706057224 */ /* 0x000fe400078e02ff */
[----:B------:R-:W-:-:S04]  /*0250*/  IMAD.HI.U32 R3, R9, R3, R8 ;  /* 0x0000000309037227 */ /* 0x000fc800078e0008 */
[----:B------:R-:W-:Y:S01]  /*0260*/  IMAD.HI.U32 R5, R15, R5, R14 ;  /* 0x000000050f057227 */ /* 0x000fe200078e000e */
[----:B------:R-:W-:-:S03]  /*0270*/  MOV R15, RZ ;  /* 0x000000ff000f7202 */ /* 0x000fc60000000f00 */
[----:B------:R-:W-:-:S04]  /*0280*/  IMAD.HI.U32 R3, R3, R10, RZ ;  /* 0x0000000a03037227 */ /* 0x000fc800078e00ff */
[----:B------:R-:W-:Y:S01]  /*0290*/  IMAD.HI.U32 R5, R5, R10, RZ ;  /* 0x0000000a05057227 */ /* 0x000fe200078e00ff */
[----:B------:R-:W-:-:S03]  /*02a0*/  IADD3 R9, PT, PT, -R3, RZ, RZ ;  /* 0x000000ff03097210 */ /* 0x000fc60007ffe1ff */
[----:B------:R-:W-:Y:S02]  /*02b0*/  IMAD.MOV R6, RZ, RZ, -R5 ;  /* 0x000000ffff067224 */ /* 0x000fe400078e0a05 */
[C-C-:B------:R-:W-:Y:S02]  /*02c0*/  IMAD R9, R4.reuse, R9, R10.reuse ;  /* 0x0000000904097224 */ /* 0x140fe400078e020a */
[C---:B------:R-:W-:Y:S02]  /*02d0*/  IMAD R6, R7.reuse, R6, R10 ;  /* 0x0000000607067224 */ /* 0x040fe400078e020a */
[----:B0-----:R-:W-:Y:S01]  /*02e0*/  IMAD.MOV.U32 R14, RZ, RZ, R11 ;  /* 0x000000ffff0e7224 */ /* 0x001fe200078e000b */
[----:B------:R-:W-:Y:S02]  /*02f0*/  ISETP.GT.U32.AND P1, PT, R4, R9, PT ;  /* 0x000000090400720c */ /* 0x000fe40003f24070 */
[----:B------:R-:W-:-:S11]  /*0300*/  ISETP.GT.U32.AND P3, PT, R7, R6, PT ;  /* 0x000000060700720c */ /* 0x000fd60003f64070 */
[-C--:B------:R-:W-:Y:S02]  /*0310*/  @!P1 IADD3 R9, PT, PT, R9, -R4.reuse, RZ ;  /* 0x8000000409099210 */ /* 0x080fe40007ffe0ff */
[----:B------:R-:W-:Y:S01]  /*0320*/  @!P3 IMAD.IADD R6, R6, 0x1, -R7 ;  /* 0x000000010606b824 */ /* 0x000fe200078e0a07 */
[----:B------:R-:W-:Y:S01]  /*0330*/  @!P1 IADD3 R3, PT, PT, R3, 0x1, RZ ;  /* 0x0000000103039810 */ /* 0x000fe20007ffe0ff */
[----:B------:R-:W-:Y:S01]  /*0340*/  @!P3 VIADD R5, R5, 0x1 ;  /* 0x000000010505b836 */ /* 0x000fe20000000000 */
[----:B------:R-:W-:Y:S02]  /*0350*/  ISETP.GE.U32.AND P4, PT, R9, R4, PT ;  /* 0x000000040900720c */ /* 0x000fe40003f86070 */
[----:B------:R-:W-:Y:S02]  /*0360*/  ISETP.GE.U32.AND P5, PT, R6, R7, PT ;  /* 0x000000070600720c */ /* 0x000fe40003fa6070 */
[C---:B------:R-:W-:Y:S02]  /*0370*/  LOP3.LUT R6, R13.reuse, R2, RZ, 0x3c, !PT ;  /* 0x000000020d067212 */ /* 0x040fe400078e3cff */
[----:B------:R-:W-:-:S02]  /*0380*/  LOP3.LUT R4, R13, R0, RZ, 0x3c, !PT ;  /* 0x000000000d047212 */ /* 0x000fc400078e3cff */
[----:B------:R-:W-:Y:S02]  /*0390*/  ISETP.GE.AND P2, PT, R6, RZ, PT ;  /* 0x000000ff0600720c */ /* 0x000fe40003f46270 */
[----:B------:R-:W-:Y:S02]  /*03a0*/  ISETP.NE.AND P3, PT, R2, RZ, PT ;  /* 0x000000ff0200720c */ /* 0x000fe40003f65270 */
[----:B------:R-:W-:Y:S02]  /*03b0*/  ISETP.GE.AND P0, PT, R4, RZ, PT ;  /* 0x000000ff0400720c */ /* 0x000fe40003f06270 */
[----:B------:R-:W-:Y:S01]  /*03c0*/  ISETP.NE.AND P1, PT, R0, RZ, PT ;  /* 0x000000ff0000720c */ /* 0x000fe20003f25270 */
[----:B------:R-:W-:Y:S01]  /*03d0*/  @P5 VIADD R5, R5, 0x1 ;  /* 0x0000000105055836 */ /* 0x000fe20000000000 */
[----:B------:R-:W-:-:S05]  /*03e0*/  @P4 IADD3 R3, PT, PT, R3, 0x1, RZ ;  /* 0x0000000103034810 */ /* 0x000fca0007ffe0ff */
[----:B------:R-:W-:Y:S01]  /*03f0*/  IMAD.MOV.U32 R6, RZ, RZ, R3 ;  /* 0x000000ffff067224 */ /* 0x000fe200078e0003 */
[----:B------:R-:W-:Y:S02]  /*0400*/  @!P2 IADD3 R5, PT, PT, -R5, RZ, RZ ;  /* 0x000000ff0505a210 */ /* 0x000fe40007ffe1ff */
[----:B------:R-:W-:Y:S01]  /*0410*/  @!P3 LOP3.LUT R5, RZ, R2, RZ, 0x33, !PT ;  /* 0x00000002ff05b212 */ /* 0x000fe200078e33ff */
[----:B------:R-:W-:Y:S02]  /*0420*/  @!P0 IMAD.MOV R6, RZ, RZ, -R6 ;  /* 0x000000ffff068224 */ /* 0x000fe400078e0a06 */
[----:B------:R-:W-:Y:S02]  /*0430*/  @!P1 LOP3.LUT R6, RZ, R0, RZ, 0x33, !PT ;  /* 0x00000000ff069212 */ /* 0x000fe400078e33ff */
[----:B------:R-:W-:-:S03]  /*0440*/  IADD3 R4, PT, PT, -R5, RZ, RZ ;  /* 0x000000ff05047210 */ /* 0x000fc60007ffe1ff */
[----:B------:R-:W-:Y:S02]  /*0450*/  IMAD.MOV R3, RZ, RZ, -R6 ;  /* 0x000000ffff037224 */ /* 0x000fe400078e0a06 */
[--C-:B------:R-:W-:Y:S02]  /*0460*/  IMAD R4, R2, R4, R13.reuse ;  /* 0x0000000402047224 */ /* 0x100fe400078e020d */
[----:B------:R-:W-:-:S03]  /*0470*/  IMAD R3, R0, R3, R13 ;  /* 0x0000000300037224 */ /* 0x000fc600078e020d */
[----:B------:R-:W-:Y:S01]  /*0480*/  SHF.L.U32 R4, R4, 0x8, RZ ;  /* 0x0000000804047819 */ /* 0x000fe200000006ff */
[----:B------:R-:W-:-:S04]  /*0490*/  IMAD.SHL.U32 R3, R3, 0x100, RZ ;  /* 0x0000010003037824 */ /* 0x000fc800078e00ff */
[----:B------:R-:W-:Y:S02]  /*04a0*/  IMAD R5, R5, UR9, R4 ;  /* 0x0000000905057c24 */ /* 0x000fe4000f8e0204 */
[----:B-----5:R-:W-:Y:S01]  /*04b0*/  IMAD R3, R6, UR8, R3 ;  /* 0x0000000806037c24 */ /* 0x020fe2000f8e0203 */
[----:B------:R-:W0:Y:S01]  /*04c0*/  LDCU.64 UR8, c[0x0][0x3a0] ;  /* 0x00007400ff0877ac */ /* 0x000e220008000a00 */
[C---:B----4-:R-:W-:Y:S02]  /*04d0*/  IMAD R4, R12.reuse, UR5, R5 ;  /* 0x000000050c047c24 */ /* 0x050fe4000f8e0205 */
[----:B------:R-:W-:Y:S01]  /*04e0*/  IMAD R2, R12, UR4, R3 ;  /* 0x000000040c027c24 */ /* 0x000fe2000f8e0203 */
[----:B------:R-:W1:Y:S01]  /*04f0*/  LDCU.64 UR4, c[0x0][0x358] ;  /* 0x00006b00ff0477ac */ /* 0x000e620008000a00 */
[----:B------:R-:W-:Y:S01]  /*0500*/  IMAD.WIDE.U32 R6, R11, 0x4, RZ ;  /* 0x000000040b067825 */ /* 0x000fe200078e00ff */
[----:B------:R-:W-:-:S03]  /*0510*/  LEA R4, R17, R4, 0xb ;  /* 0x0000000411047211 */ /* 0x000fc600078e58ff */
[----:B------:R-:W-:Y:S02]  /*0520*/  IMAD R2, R17, 0x800, R2 ;  /* 0x0000080011027824 */ /* 0x000fe400078e0202 */
[----:B------:R-:W-:-:S04]  /*0530*/  IMAD.WIDE R4, R4, 0x2, R6 ;  /* 0x0000000204047825 */ /* 0x000fc800078e0206 */
[----:B------:R-:W-:Y:S01]  /*0540*/  IMAD.WIDE R2, R2, 0x2, R6 ;  /* 0x0000000202027825 */ /* 0x000fe200078e0206 */
[----:B------:R-:W-:Y:S02]  /*0550*/  IADD3 R6, P0, PT, R4, UR6, RZ ;  /* 0x0000000604067c10 */ /* 0x000fe4000ff1e0ff */
[----:B0-----:R-:W-:Y:S02]  /*0560*/  IADD3 R8, P1, PT, R2, UR8, RZ ;  /* 0x0000000802087c10 */ /* 0x001fe4000ff3e0ff */
[----:B------:R-:W-:Y:S02]  /*0570*/  IADD3.X R7, PT, PT, R5, UR7, RZ, P0, !PT ;  /* 0x0000000705077c10 */ /* 0x000fe400087fe4ff */
[----:B-1----:R-:W-:-:S09]  /*0580*/  IADD3.X R9, PT, PT, R3, UR9, RZ, P1, !PT ;  /* 0x0000000903097c10 */ /* 0x002fd20008ffe4ff */
.L_x_540:
[C---:B------:R-:W-:Y:S01]  /*0590*/  ISETP.GE.U32.AND P2, PT, R14.reuse, 0x78, PT ;  /* 0x000000780e00780c */ /* 0x040fe20003f46070 */
[----:B------:R-:W2:Y:S01]  /*05a0*/  LDG.E.U16 R2, desc[UR4][R6.64] ;  /* 0x0000000406027981 */ /* 0x000ea2000c1e1500 */
[----:B------:R-:W-:Y:S03]  /*05b0*/  IADD3 R14, PT, PT, R14, 0x8, RZ ;  /* 0x000000080e0e7810 */ /* 0x000fe60007ffe0ff */
[----:B------:R0:W2:Y:S04]  /*05c0*/  LDG.E.U16 R5, desc[UR4][R6.64+0x2] ;  /* 0x0000020406057981 */ /* 0x0000a8000c1e1500 */
[----:B------:R-:W3:Y:S04]  /*05d0*/  LDG.E.U16 R3, desc[UR4][R8.64] ;  /* 0x0000000408037981 */ /* 0x000ee8000c1e1500 */
[----:B------:R1:W3:Y:S01]  /*05e0*/  LDG.E.U16 R4, desc[UR4][R8.64+0x2] ;  /* 0x0000020408047981 */ /* 0x0002e2000c1e1500 */
[----:B0-----:R-:W-:Y:S04]  /*05f0*/  IADD3 R6, P0, PT, R6, 0x20, RZ ;  /* 0x0000002006067810 */ /* 0x001fe80007f1e0ff */
[----:B------:R-:W-:Y:S02]  /*0600*/  IADD3.X R7, PT, PT, RZ, R7, RZ, P0, !PT ;  /* 0x00000007ff077210 */ /* 0x000fe400007fe4ff */
[----:B-1----:R-:W-:Y:S04]  /*0610*/  IADD3 R8, P1, PT, R8, 0x20, RZ ;  /* 0x0000002008087810 */ /* 0x002fe80007f3e0ff */
[----:B------:R-:W-:Y:S02]  /*0620*/  IADD3.X R9, PT, PT, RZ, R9, RZ, P1, !PT ;  /* 0x00000009ff097210 */ /* 0x000fe40000ffe4ff */
[----:B---3--:R-:W-:Y:S02]  /*0630*/  LEA R4, R4, R3, 0x10 ;  /* 0x0000000304047211 */ /* 0x008fe400078e80ff */
[----:B--2---:R-:W-:Y:S03]  /*0640*/  LEA R5, R5, R2, 0x10 ;  /* 0x0000000205057211 */ /* 0x004fe600078e80ff */
[--C-:B------:R-:W-:Y:S02]  /*0650*/  HADD2.F32 R3, -RZ, R4.reuse.H0_H0 ;  /* 0x20000004ff037230 */ /* 0x100fe40000004100 */
[--C-:B------:R-:W-:Y:S02]  /*0660*/  HADD2.F32 R2, -RZ, R5.reuse.H0_H0 ;  /* 0x20000005ff027230 */ /* 0x100fe40000004100 */
[----:B------:R-:W-:Y:S02]  /*0670*/  HADD2.F32 R5, -RZ, R5.H1_H1 ;  /* 0x30000005ff057230 */ /* 0x000fe40000004100 */
[----:B------:R-:W-:Y:S02]  /*0680*/  HADD2.F32 R4, -RZ, R4.H1_H1 ;  /* 0x30000004ff047230 */ /* 0x000fe40000004100 */
[----:B------:R-:W-:Y:S04]  /*0690*/  FFMA R0, R2, R3, RZ ;  /* 0x0000000302007223 */ /* 0x000fe800000000ff */
[----:B------:R-:W-:Y:S04]  /*06a0*/  FFMA R0, R5, R4, R0 ;  /* 0x0000000405007223 */ /* 0x000fe80000000000 */
[----:B------:R-:W-:Y:S01]  /*06b0*/  FADD R15, R0, R15 ;  /* 0x0000000f000f7221 */ /* 0x000fe20000000000 */
[----:B------:R-:W-:Y:S09]  /*06c0*/  @!P2 BRA `(.L_x_540) ;  /* 0xfffffffc00b0a947 */ /* 0x000ff2000383ffff */
[----:B------:R-:W-:Y:S05]  /*06d0*/  BSYNC.RECONVERGENT B0 ;  /* 0x0000000000007941 */ /* 0x000fea0003800200 */
.L_x_539:
[----:B------:R-:W0:Y:S01]  /*06e0*/  SHFL.BFLY PT, R0, R15, 0x4, 0x1f ;  /* 0x0c801f000f007f89 */ /* 0x000e2200000e0000 */
[----:B------:R-:W-:Y:S01]  /*06f0*/  ISETP.NE.AND P0, PT, R11, RZ, PT ;  /* 0x000000ff0b00720c */ /* 0x000fe20003f05270 */
[----:B0-----:R-:W-:-:S05]  /*0700*/  FADD R0, R15, R0 ;  /* 0x000000000f007221 */ /* 0x001fca0000000000 */
[----:B------:R-:W0:Y:S02]  /*0710*/  SHFL.BFLY PT, R3, R0, 0x2, 0x1f ;  /* 0x0c401f0000037f89 */ /* 0x000e2400000e0000 */
[----:B0-----:R-:W-:-:S05]  /*0720*/  FADD R3, R0, R3 ;  /* 0x0000000300037221 */ /* 0x001fca0000000000 */
[----:B------:R-:W0:Y:S02]  /*0730*/  SHFL.BFLY PT, R4, R3, 0x1, 0x1f ;  /* 0x0c201f0003047f89 */ /* 0x000e2400000e0000 */
[----:B0-----:R-:W-:Y:S01]  /*0740*/  FADD R4, R3, R4 ;  /* 0x0000000403047221 */ /* 0x001fe20000000000 */
[----:B------:R-:W-:Y:S06]  /*0750*/  @P0 EXIT ;  /* 0x000000000000094d */ /* 0x000fec0003800000 */
[----:B------:R-:W0:Y:S01]  /*0760*/  LDC R2, c[0x0][0x3e8] ;  /* 0x0000fa00ff027b82 */ /* 0x000e220000000800 */
[----:B------:R-:W-:Y:S01]  /*0770*/  HFMA2 R6, -RZ, RZ, 0, 0 ;  /* 0x00000000ff067431 */ /* 0x000fe200000001ff */
[----:B------:R-:W1:Y:S01]  /*0780*/  LDCU UR6, c[0x0][0x3f4] ;  /* 0x00007e80ff0677ac */ /* 0x000e620008000800 */
[----:B------:R-:W2:Y:S01]  /*0790*/  LDCU UR9, c[0x0][0x3d8] ;  /* 0x00007b00ff0977ac */ /* 0x000ea20008000800 */
[----:B------:R-:W3:Y:S01]  /*07a0*/  LDCU UR7, c[0x0][0x410] ;  /* 0x00008200ff0777ac */ /* 0x000ee20008000800 */
[----:B------:R-:W4:Y:S01]  /*07b0*/  LDCU UR8, c[0x0][0x3d4] ;  /* 0x00007a80ff0877ac */ /* 0x000f220008000800 */
[----:B------:R-:W5:Y:S01]  /*07c0*/  LDCU UR10, c[0x0][0x418] ;  /* 0x00008300ff0a77ac */ /* 0x000f620008000800 */
[----:B0-----:R-:W-:-:S04]  /*07d0*/  IABS R3, R2 ;  /* 0x0000000200037213 */ /* 0x001fc80000000000 */
[----:B------:R-:W0:Y:S08]  /*07e0*/  I2F.RP R8, R3 ;  /* 0x0000000300087306 */ /* 0x000e300000209400 */
[----:B0-----:R-:W0:Y:S02]  /*07f0*/  MUFU.RCP R7, R8 ;  /* 0x0000000800077308 */ /* 0x001e240000001000 */
[----:B0-----:R-:W-:Y:S01]  /*0800*/  IADD3 R7, PT, PT, R7, 0xffffffe, RZ ;  /* 0x0ffffffe07077810 */ /* 0x001fe20007ffe0ff */
[----:B------:R-:W0:Y:S05]  /*0810*/  LDC.64 R8, c[0x0][0x3e0] ;  /* 0x0000f800ff087b82 */ /* 0x000e2a0000000a00 */
[----:B------:R-:W1:Y:S02]  /*0820*/  F2I.FTZ.U32.TRUNC.NTZ R7, R7 ;  /* 0x0000000700077305 */ /* 0x000e64000021f000 */
[----:B-1----:R-:W-:-:S04]  /*0830*/  IMAD.MOV R0, RZ, RZ, -R7 ;  /* 0x000000ffff007224 */ /* 0x002fc800078e0a07 */
[----:B------:R-:W-:-:S04]  /*0840*/  IMAD R5, R0, R3, RZ ;  /* 0x0000000300057224 */ /* 0x000fc800078e02ff */
[----:B------:R-:W-:-:S06]  /*0850*/  IMAD.HI.U32 R5, R7, R5, R6 ;  /* 0x0000000507057227 */ /* 0x000fcc00078e0006 */
[----:B------:R-:W-:-:S04]  /*0860*/  IMAD.HI.U32 R6, R5, R10, RZ ;  /* 0x0000000a05067227 */ /* 0x000fc800078e00ff */
[----:B------:R-:W-:-:S04]  /*0870*/  IMAD.MOV R0, RZ, RZ, -R6 ;  /* 0x000000ffff007224 */ /* 0x000fc800078e0a06 */
[----:B------:R-:W-:-:S05]  /*0880*/  IMAD R0, R3, R0, R10 ;  /* 0x0000000003007224 */ /* 0x000fca00078e020a */
[----:B------:R-:W-:-:S13]  /*0890*/  ISETP.GT.U32.AND P1, PT, R3, R0, PT ;  /* 0x000000000300720c */ /* 0x000fda0003f24070 */
[-C--:B------:R-:W-:Y:S01]  /*08a0*/  @!P1 IADD3 R0, PT, PT, R0, -R3.reuse, RZ ;  /* 0x8000000300009210 */ /* 0x080fe20007ffe0ff */
[----:B------:R-:W-:Y:S01]  /*08b0*/  @!P1 VIADD R6, R6, 0x1 ;  /* 0x0000000106069836 */ /* 0x000fe20000000000 */
[----:B------:R-:W-:Y:S02]  /*08c0*/  ISETP.NE.AND P1, PT, R2, RZ, PT ;  /* 0x000000ff0200720c */ /* 0x000fe40003f25270 */
[----:B------:R-:W-:Y:S02]  /*08d0*/  ISETP.GE.U32.AND P2, PT, R0, R3, PT ;  /* 0x000000030000720c */ /* 0x000fe40003f46070 */
[----:B------:R-:W-:Y:S02]  /*08e0*/  LOP3.LUT R0, R13, R2, RZ, 0x3c, !PT ;  /* 0x000000020d007212 */ /* 0x000fe400078e3cff */
[----:B------:R-:W-:Y:S02]  /*08f0*/  LEA R3, R12, R17, 0xf ;  /* 0x000000110c037211 */ /* 0x000fe400078e78ff */
[----:B------:R-:W-:-:S07]  /*0900*/  ISETP.GE.AND P0, PT, R0, RZ, PT ;  /* 0x000000ff0000720c */ /* 0x000fce0003f06270 */
[----:B------:R-:W-:-:S06]  /*0910*/  @P2 IADD3 R6, PT, PT, R6, 0x1, RZ ;  /* 0x0000000106062810 */ /* 0x000fcc0007ffe0ff */
[----:B------:R-:W-:Y:S01]  /*0920*/  @!P0 IMAD.MOV R6, RZ, RZ, -R6 ;  /* 0x000000ffff068224 */ /* 0x000fe200078e0a06 */
[----:B------:R-:W-:-:S05]  /*0930*/  @!P1 LOP3.LUT R6, RZ, R2, RZ, 0x33, !PT ;  /* 0x00000002ff069212 */ /* 0x000fca00078e33ff */
[----:B------:R-:W-:Y:S02]  /*0940*/  IMAD.MOV R0, RZ, RZ, -R6 ;  /* 0x000000ffff007224 */ /* 0x000fe400078e0a06 */
[----:B------:R-:W-:Y:S01]  /*0950*/  IMAD R3, R6, UR6, R3 ;  /* 0x0000000606037c24 */ /* 0x000fe2000f8e0203 */
[----:B------:R-:W1:Y:S01]  /*0960*/  LDCU UR6, c[0x0][0x40c] ;  /* 0x00008180ff0677ac */ /* 0x000e620008000800 */
[----:B------:R-:W-:Y:S01]  /*0970*/  IMAD R0, R2, R0, R13 ;  /* 0x0000000002007224 */ /* 0x000fe200078e020d */
[----:B------:R-:W1:Y:S04]  /*0980*/  LDC R6, c[0x0][0x400] ;  /* 0x00010000ff067b82 */ /* 0x000e680000000800 */
[----:B------:R-:W-:-:S05]  /*0990*/  LEA R3, R0, R3, 0xc ;  /* 0x0000000300037211 */ /* 0x000fca00078e60ff */
[----:B0-----:R-:W-:Y:S02]  /*09a0*/  IMAD.WIDE R2, R3, 0x4, R8 ;  /* 0x0000000403027825 */ /* 0x001fe400078e0208 */
[----:B------:R-:W0:Y:S04]  /*09b0*/  LDC R8, c[0x0][0x3c8] ;  /* 0x0000f200ff087b82 */ /* 0x000e280000000800 */
[----:B------:R0:W5:Y:S01]  /*09c0*/  LDG.E R3, desc[UR4][R2.64] ;  /* 0x0000000402037981 */ /* 0x000162000c1e1900 */
[----:B-1----:R-:W-:-:S04]  /*09d0*/  IABS R5, R6 ;  /* 0x0000000600057213 */ /* 0x002fc80000000000 */
[----:B------:R-:W1:Y:S01]  /*09e0*/  I2F.RP R16, R5 ;  /* 0x0000000500107306 */ /* 0x000e620000209400 */
[----:B0-----:R-:W-:-:S07]  /*09f0*/  IABS R7, R8 ;  /* 0x0000000800077213 */ /* 0x001fce0000000000 */
[----:B------:R-:W0:Y:S08]  /*0a00*/  I2F.RP R11, R7 ;  /* 0x00000007000b7306 */ /* 0x000e300000209400 */
[----:B-1----:R-:W1:Y:S08]  /*0a10*/  MUFU.RCP R14, R16 ;  /* 0x00000010000e7308 */ /* 0x002e700000001000 */
[----:B0-----:R-:W0:Y:S01]  /*0a20*/  MUFU.RCP R0, R11 ;  /* 0x0000000b00007308 */ /* 0x001e220000001000 */
[----:B-1----:R-:W-:-:S07]  /*0a30*/  IADD3 R14, PT, PT, R14, 0xffffffe, RZ ;  /* 0x0ffffffe0e0e7810 */ /* 0x002fce0007ffe0ff */
[----:B------:R-:W1:Y:S01]  /*0a40*/  F2I.FTZ.U32.TRUNC.NTZ R15, R14 ;  /* 0x0000000e000f7305 */ /* 0x000e62000021f000 */
[----:B0-----:R-:W-:-:S07]  /*0a50*/  VIADD R18, R0, 0xffffffe ;  /* 0x0ffffffe00127836 */ /* 0x001fce0000000000 */
[----:B------:R-:W0:Y:S01]  /*0a60*/  F2I.FTZ.U32.TRUNC.NTZ R19, R18 ;  /* 0x0000001200137305 */ /* 0x000e22000021f000 */
[----:B-1----:R-:W-:Y:S02]  /*0a70*/  IADD3 R0, PT, PT, RZ, -R15, RZ ;  /* 0x8000000fff007210 */ /* 0x002fe40007ffe0ff */
[----:B------:R-:W-:-:S03]  /*0a80*/  MOV R14, RZ ;  /* 0x000000ff000e7202 */ /* 0x000fc60000000f00 */
[----:B------:R-:W-:Y:S02]  /*0a90*/  IMAD R11, R0, R5, RZ ;  /* 0x00000005000b7224 */ /* 0x000fe400078e02ff */
[----:B0-----:R-:W-:Y:S02]  /*0aa0*/  IMAD.MOV R2, RZ, RZ, -R19 ;  /* 0x000000ffff027224 */ /* 0x001fe400078e0a13 */
[----:B------:R-:W-:Y:S02]  /*0ab0*/  IMAD.MOV.U32 R18, RZ, RZ, RZ ;  /* 0x000000ffff127224 */ /* 0x000fe400078e00ff */
[----:B------:R-:W-:Y:S02]  /*0ac0*/  IMAD R9, R2, R7, RZ ;  /* 0x0000000702097224 */ /* 0x000fe400078e02ff */
[----:B------:R-:W-:-:S04]  /*0ad0*/  IMAD.HI.U32 R15, R15, R11, R14 ;  /* 0x0000000b0f0f7227 */ /* 0x000fc800078e000e */
[----:B------:R-:W-:-:S04]  /*0ae0*/  IMAD.HI.U32 R9, R19, R9, R18 ;  /* 0x0000000913097227 */ /* 0x000fc800078e0012 */
[----:B------:R-:W-:-:S04]  /*0af0*/  IMAD.HI.U32 R0, R15, R10, RZ ;  /* 0x0000000a0f007227 */ /* 0x000fc800078e00ff */
[----:B------:R-:W-:Y:S01]  /*0b00*/  IMAD.HI.U32 R11, R9, R10, RZ ;  /* 0x0000000a090b7227 */ /* 0x000fe200078e00ff */
[----:B------:R-:W-:-:S03]  /*0b10*/  IADD3 R2, PT, PT, -R0, RZ, RZ ;  /* 0x000000ff00027210 */ /* 0x000fc60007ffe1ff */
[----:B------:R-:W-:Y:S02]  /*0b20*/  IMAD.MOV R9, RZ, RZ, -R11 ;  /* 0x000000ffff097224 */ /* 0x000fe400078e0a0b */
[--C-:B------:R-:W-:Y:S02]  /*0b30*/  IMAD R2, R5, R2, R10.reuse ;  /* 0x0000000205027224 */ /* 0x100fe400078e020a */
[----:B------:R-:W-:-:S03]  /*0b40*/  IMAD R14, R7, R9, R10 ;  /* 0x00000009070e7224 */ /* 0x000fc600078e020a */
        /* <DEDUP_REMOVED lines=8> */
[C---:B------:R-:W-:Y:S01]  /*0bd0*/  LOP3.LUT R5, R13.reuse, R8, RZ, 0x3c, !PT ;  /* 0x000000080d057212 */ /* 0x040fe200078e3cff */
[----:B------:R-:W0:Y:S01]  /*0be0*/  LDC.64 R14, c[0x0][0x3c0] ;  /* 0x0000f000ff0e7b82 */ /* 0x000e220000000a00 */
[----:B------:R-:W-:-:S02]  /*0bf0*/  LOP3.LUT R2, R13, R6, RZ, 0x3c, !PT ;  /* 0x000000060d027212 */ /* 0x000fc400078e3cff */
[----:B------:R-:W-:Y:S02]  /*0c00*/  ISETP.GE.AND P2, PT, R5, RZ, PT ;  /* 0x000000ff0500720c */ /* 0x000fe40003f46270 */
[----:B------:R-:W-:Y:S01]  /*0c10*/  ISETP.GE.AND P0, PT, R2, RZ, PT ;  /* 0x000000ff0200720c */ /* 0x000fe20003f06270 */
[--C-:B--2---:R-:W-:Y:S01]  /*0c20*/  IMAD R2, R12, UR9, R17.reuse ;  /* 0x000000090c027c24 */ /* 0x104fe2000f8e0211 */
[----:B------:R-:W-:Y:S01]  /*0c30*/  ISETP.NE.AND P1, PT, R8, RZ, PT ;  /* 0x000000ff0800720c */ /* 0x000fe20003f25270 */
[----:B---3--:R-:W-:Y:S01]  /*0c40*/  IMAD R17, R12, UR7, R17 ;  /* 0x000000070c117c24 */ /* 0x008fe2000f8e0211 */
[----:B------:R-:W-:Y:S01]  /*0c50*/  ISETP.NE.AND P3, PT, R6, RZ, PT ;  /* 0x000000ff0600720c */ /* 0x000fe20003f65270 */
[----:B------:R-:W-:Y:S01]  /*0c60*/  @P5 VIADD R11, R11, 0x1 ;  /* 0x000000010b0b5836 */ /* 0x000fe20000000000 */
[----:B------:R-:W-:Y:S01]  /*0c70*/  @P4 IADD3 R0, PT, PT, R0, 0x1, RZ ;  /* 0x0000000100004810 */ /* 0x000fe20007ffe0ff */
[----:B------:R-:W1:Y:S03]  /*0c80*/  LDCU UR7, c[0x0][0x41c] ;  /* 0x00008380ff0777ac */ /* 0x000e660008000800 */
[----:B------:R-:W-:-:S02]  /*0c90*/  MOV R5, R11 ;  /* 0x0000000b00057202 */ /* 0x000fc40000000f00 */
[----:B------:R-:W2:Y:S01]  /*0ca0*/  LDC.64 R10, c[0x0][0x3f8] ;  /* 0x0000fe00ff0a7b82 */ /* 0x000ea20000000a00 */
[----:B------:R-:W-:Y:S02]  /*0cb0*/  @!P0 IADD3 R0, PT, PT, -R0, RZ, RZ ;  /* 0x000000ff00008210 */ /* 0x000fe40007ffe1ff */
[----:B------:R-:W-:Y:S01]  /*0cc0*/  @!P2 IMAD.MOV R5, RZ, RZ, -R5 ;  /* 0x000000ffff05a224 */ /* 0x000fe200078e0a05 */
[----:B------:R-:W-:Y:S02]  /*0cd0*/  @!P1 LOP3.LUT R5, RZ, R8, RZ, 0x33, !PT ;  /* 0x00000008ff059212 */ /* 0x000fe400078e33ff */
[----:B------:R-:W-:Y:S02]  /*0ce0*/  @!P3 LOP3.LUT R0, RZ, R6, RZ, 0x33, !PT ;  /* 0x00000006ff00b212 */ /* 0x000fe400078e33ff */
[C---:B------:R-:W-:Y:S01]  /*0cf0*/  IADD3 R9, PT, PT, -R5.reuse, RZ, RZ ;  /* 0x000000ff05097210 */ /* 0x040fe20007ffe1ff */
[----:B----4-:R-:W-:Y:S02]  /*0d00*/  IMAD R2, R5, UR8, R2 ;  /* 0x0000000805027c24 */ /* 0x010fe4000f8e0202 */
[----:B-----5:R-:W-:Y:S01]  /*0d10*/  FMUL R5, R4, UR10 ;  /* 0x0000000a04057c20 */ /* 0x020fe20008400000 */
[----:B------:R-:W-:-:S02]  /*0d20*/  IMAD.MOV R7, RZ, RZ, -R0 ;  /* 0x000000ffff077224 */ /* 0x000fc400078e0a00 */
[----:B------:R-:W-:Y:S02]  /*0d30*/  IMAD R9, R8, R9, R13 ;  /* 0x0000000908097224 */ /* 0x000fe400078e020d */
[----:B------:R-:W-:Y:S02]  /*0d40*/  IMAD R17, R0, UR6, R17 ;  /* 0x0000000600117c24 */ /* 0x000fe4000f8e0211 */
[----:B------:R-:W-:Y:S01]  /*0d50*/  IMAD R6, R6, R7, R13 ;  /* 0x0000000706067224 */ /* 0x000fe200078e020d */
[----:B------:R-:W-:-:S04]  /*0d60*/  LEA R9, R9, R2, 0xc ;  /* 0x0000000209097211 */ /* 0x000fc800078e60ff */
[----:B------:R-:W-:Y:S01]  /*0d70*/  LEA R17, R6, R17, 0xc ;  /* 0x0000001106117211 */ /* 0x000fe200078e60ff */
[----:B0-----:R-:W-:-:S04]  /*0d80*/  IMAD.WIDE R14, R9, 0x4, R14 ;  /* 0x00000004090e7825 */ /* 0x001fc800078e020e */
[----:B--2---:R-:W-:Y:S01]  /*0d90*/  IMAD.WIDE R10, R17, 0x4, R10 ;  /* 0x00000004110a7825 */ /* 0x004fe200078e020a */
[----:B------:R-:W-:Y:S03]  /*0da0*/  STG.E desc[UR4][R14.64], R5 ;  /* 0x000000050e007986 */ /* 0x000fe6000c101904 */
[----:B-1----:R-:W-:-:S05]  /*0db0*/  FMUL R3, R3, UR7 ;  /* 0x0000000703037c20 */ /* 0x002fca0008400000 */
[----:B------:R-:W-:Y:S01]  /*0dc0*/  STG.E desc[UR4][R10.64], R3 ;  /* 0x000000030a007986 */ /* 0x000fe2000c101904 */
[----:B------:R-:W-:Y:S05]  /*0dd0*/  EXIT ;  /* 0x000000000000794d */ /* 0x000fea0003800000 */
.L_x_541:
        /* <DEDUP_REMOVED lines=10> */
.L_x_551:


//--------------------- .nv.shared.kernel_cutlass_dkdv_bwd_cudnnsdpabwdfmha_dkdv_d256_sm100BlackwellFusedAttentionDKDVKernel_object_at__TiledMMA_ThrLayoutVMNK21111000_PermutationMNK____MMAAtom_ThrID21_ShapeMNK2566416_TVLay_2 --------------------------
	.section	.nv.shared.kernel_cutlass_dkdv_bwd_cudnnsdpabwdfmha_dkdv_d256_sm100BlackwellFusedAttentionDKDVKernel_object_at__TiledMMA_ThrLayoutVMNK21111000_PermutationMNK____MMAAtom_ThrID21_ShapeMNK2566416_TVLay_2,"aw",@nobits
	.sectionflags	@""
	.align	1024
	.zero		1024


//--------------------- .nv.shared.reserved.0     --------------------------
	.section	.nv.shared.reserved.0,"aw",@nobits
	.align	8
	.weak		__nv_reservedSMEM_offset_0_alias
	.size		__nv_reservedSMEM_offset_0_alias, 0, 64
	.other		__nv_reservedSMEM_offset_0_alias,@"STO_CUDA_RESERVED_SHARED STV_DEFAULT"
__nv_reservedSMEM_offset_0_alias:
	.zero		0
.nv.shared.reserved.0:
	.zero		64
	.weak		__nv_reservedSMEM_allocation_phase
	.type		__nv_reservedSMEM_allocation_phase,@object
	.size		__nv_reservedSMEM_allocation_phase,(.L_0 - __nv_reservedSMEM_allocation_phase)
__nv_reservedSMEM_allocation_phase:
	.zero		1
.L_0:
	.zero		7
	.weak		__nv_reservedSMEM_devtool_atexit_pc
	.type		__nv_reservedSMEM_devtool_atexit_pc,@object
	.size		__nv_reservedSMEM_devtool_atexit_pc,(__nv_reservedSMEM_allocation_mask - __nv_reservedSMEM_devtool_atexit_pc)
__nv_reservedSMEM_devtool_atexit_pc:
	.zero		8
	.weak		__nv_reservedSMEM_allocation_mask
	.type		__nv_reservedSMEM_allocation_mask,@object
	.size		__nv_reservedSMEM_allocation_mask,(.L_2 - __nv_reservedSMEM_allocation_mask)
__nv_reservedSMEM_allocation_mask:
	.zero		4
.L_2:
	.zero		4
	.weak		__nv_reservedSMEM_tmem_allocation_pipeline_mbarrier
	.type		__nv_reservedSMEM_tmem_allocation_pipeline_mbarrier,@object
	.size		__nv_reservedSMEM_tmem_allocation_pipeline_mbarrier,(__nv_reservedSMEM_tmem_allocation_pipeline_mbarrier_parity - __nv_reservedSMEM_tmem_allocation_pipeline_mbarrier)
__nv_reservedSMEM_tmem_allocation_pipeline_mbarrier:
	.zero		8
	.weak		__nv_reservedSMEM_tmem_allocation_pipeline_mbarrier_parity
	.type		__nv_reservedSMEM_tmem_allocation_pipeline_mbarrier_parity,@object
	.size		__nv_reservedSMEM_tmem_allocation_pipeline_mbarrier_parity,(.L_4 - __nv_reservedSMEM_tmem_allocation_pipeline_mbarrier_parity)
__nv_reservedSMEM_tmem_allocation_pipeline_mbarrier_parity:
	.zero		4
.L_4:


//--------------------- .nv.shared.kernel_cutlass_kernel_cudnnsdpabwdfmha_dq_d256_sm100BlackwellFusedAttentionDQKernel_object_at_____Int32_Int32_Int32_TiledMMA_ThrLayoutVMNK21111000_PermutationMNK____MMAAtom_ThrID21_ShapeM_1 --------------------------
	.section	.nv.shared.kernel_cutlass_kernel_cudnnsdpabwdfmha_dq_d256_sm100BlackwellFusedAttentionDQKernel_object_at_____Int32_Int32_Int32_TiledMMA_ThrLayoutVMNK21111000_PermutationMNK____MMAAtom_ThrID21_ShapeM_1,"aw",@nobits
	.sectionflags	@""
	.align	1024
	.zero		1024


//--------------------- .nv.shared.kernel_cutlass_sum_OdO_cudnnsdpabwdfmha_backward_sm100_2kernelBlackwellFusedMultiHeadAttentionBackward_object_at__tensorptrf16gmemalign64o409625620481256div64_tensorptrf16gmemalign64o4096_0 --------------------------
	.section	.nv.shared.kernel_cutlass_sum_OdO_cudnnsdpabwdfmha_backward_sm100_2kernelBlackwellFusedMultiHeadAttentionBackward_object_at__tensorptrf16gmemalign64o409625620481256div64_tensorptrf16gmemalign64o4096_0,"aw",@nobits
	.sectionflags	@""
	.align	1024
	.zero		1024


//--------------------- .nv.constant0.kernel_cutlass_dkdv_bwd_cudnnsdpabwdfmha_dkdv_d256_sm100BlackwellFusedAttentionDKDVKernel_object_at__TiledMMA_ThrLayoutVMNK21111000_PermutationMNK____MMAAtom_ThrID21_ShapeMNK2566416_TVLay_2 --------------------------
	.section	.nv.constant0.kernel_cutlass_dkdv_bwd_cudnnsdpabwdfmha_dkdv_d256_sm100BlackwellFusedAttentionDKDVKernel_object_at__TiledMMA_ThrLayoutVMNK21111000_PermutationMNK____MMAAtom_ThrID21_ShapeMNK2566416_TVLay_2,"a",@progbits
	.sectionflags	@""
	.align	4
.nv.constant0.kernel_cutlass_dkdv_bwd_cudnnsdpabwdfmha_dkdv_d256_sm100BlackwellFusedAttentionDKDVKernel_object_at__TiledMMA_ThrLayoutVMNK21111000_PermutationMNK____MMAAtom_ThrID21_ShapeMNK2566416_TVLay_2:
	.zero		2220


//--------------------- .nv.constant0.kernel_cutlass_kernel_cudnnsdpabwdfmha_dq_d256_sm100BlackwellFusedAttentionDQKernel_object_at_____Int32_Int32_Int32_TiledMMA_ThrLayoutVMNK21111000_PermutationMNK____MMAAtom_ThrID21_ShapeM_1 --------------------------
	.section	.nv.constant0.kernel_cutlass_kernel_cudnnsdpabwdfmha_dq_d256_sm100BlackwellFusedAttentionDQKernel_object_at_____Int32_Int32_Int32_TiledMMA_ThrLayoutVMNK21111000_PermutationMNK____MMAAtom_ThrID21_ShapeM_1,"a",@progbits
	.sectionflags	@""
	.align	4
.nv.constant0.kernel_cutlass_kernel_cudnnsdpabwdfmha_dq_d256_sm100BlackwellFusedAttentionDQKernel_object_at_____Int32_Int32_Int32_TiledMMA_ThrLayoutVMNK21111000_PermutationMNK____MMAAtom_ThrID21_ShapeM_1:
	.zero		2060


//--------------------- .nv.constant0.kernel_cutlass_sum_OdO_cudnnsdpabwdfmha_backward_sm100_2kernelBlackwellFusedMultiHeadAttentionBackward_object_at__tensorptrf16gmemalign64o409625620481256div64_tensorptrf16gmemalign64o4096_0 --------------------------
	.section	.nv.constant0.kernel_cutlass_sum_OdO_cudnnsdpabwdfmha_backward_sm100_2kernelBlackwellFusedMultiHeadAttentionBackward_object_at__tensorptrf16gmemalign64o409625620481256div64_tensorptrf16gmemalign64o4096_0,"a",@progbits
	.sectionflags	@""
	.align	4
.nv.constant0.kernel_cutlass_sum_OdO_cudnnsdpabwdfmha_backward_sm100_2kernelBlackwellFusedMultiHeadAttentionBackward_object_at__tensorptrf16gmemalign64o409625620481256div64_tensorptrf16gmemalign64o4096_0:
	.zero		1080


//--------------------- SYMBOLS --------------------------

	.type		.nv.reservedSmem.offset0,@object
	.size		.nv.reservedSmem.offset0,0x4
	.type		.nv.reservedSmem.cap,@object
	.size		.nv.reservedSmem.cap,0x4
